def matmul_kernel(
    a_ptr,
    b_ptr,
    c_ptr,
    M,
    N,
    K,
    stride_am,
    stride_ak,
    stride_bk,
    stride_bn,
    stride_cm,
    stride_cn,
    BLOCK_M: tl.constexpr,
    BLOCK_N: tl.constexpr,
    BLOCK_K: tl.constexpr,
    GROUP_M: tl.constexpr,
):
    pid = tl.program_id(axis=0)
    num_pid_m = tl.cdiv(M, BLOCK_M)
    num_pid_n = tl.cdiv(N, BLOCK_N)
    num_pid_in_group = GROUP_M * num_pid_n
    group_id = pid // num_pid_in_group
    first_pid_m = group_id * GROUP_M
    group_size_m = min(num_pid_m - first_pid_m, GROUP_M)
    pid_m = first_pid_m + ((pid % num_pid_in_group) % group_size_m)
    pid_n = (pid % num_pid_in_group) // group_size_m

    offs_am = (pid_m * BLOCK_M + tl.arange(0, BLOCK_M)) % M
    offs_bn = (pid_n * BLOCK_N + tl.arange(0, BLOCK_N)) % N
    offs_k = tl.arange(0, BLOCK_K)
    a_ptrs = a_ptr + offs_am[:, None] * stride_am + offs_k[None, :] * stride_ak
    b_ptrs = b_ptr + offs_k[:, None] * stride_bk + offs_bn[None, :] * stride_bn

    acc = tl.zeros((BLOCK_M, BLOCK_N), dtype=tl.float32)
    for kk in range(0, tl.cdiv(K, BLOCK_K)):
        a = tl.load(a_ptrs, mask=offs_k[None, :] < K - kk * BLOCK_K, other=0.0)
        b = tl.load(b_ptrs, mask=offs_k[:, None] < K - kk * BLOCK_K, other=0.0)
        acc = tl.dot(a, b, acc)
        a_ptrs += BLOCK_K * stride_ak
        b_ptrs += BLOCK_K * stride_bk

    c = acc.to(c_ptr.dtype.element_ty)
    offs_cm = pid_m * BLOCK_M + tl.arange(0, BLOCK_M)
    offs_cn = pid_n * BLOCK_N + tl.arange(0, BLOCK_N)
    c_ptrs = c_ptr + offs_cm[:, None] * stride_cm + offs_cn[None, :] * stride_cn
    mask = (offs_cm[:, None] < M) & (offs_cn[None, :] < N)
    tl.store(c_ptrs, c, mask=mask)

# config = {"BLOCK_K": 64, "BLOCK_M": 512, "BLOCK_N": 16, "GROUP_M": 8, "arch": "sm_100", "dtype": "fp8e4m3", "num_ctas": 1, "num_stages": 2, "num_warps": 4}
# arch = sm_100


// ===== COMPILED SASS (sm_100a) =====

	.target	sm_100a

	.elftype	@"ET_EXEC"


//--------------------- .note.nv.tkinfo           --------------------------
	.section	.note.nv.tkinfo,"",@"SHT_NOTE"
	.sectionflags	@"SHF_NOTE_NV_TKINFO"
	.tkinfo
        /*0018*/ 	.word	0x00000081
        /*0030*/ 	.string	""
        /*0030*/ 	.string	"ptxas-blackwell"
        /*0030*/ 	.string	"Cuda compilation tools, release 12.9, V12.9.86"
        /*0030*/ 	.string	"Build cuda_12.9.r12.9/compiler.36037853_0"
        /*0030*/ 	.string	"-v  -suppress-debug-info  -lineinfo  -arch sm_100a "



//--------------------- .note.nv.cuver            --------------------------
	.section	.note.nv.cuver,"",@"SHT_NOTE"
	.sectionflags	@"SHF_NOTE_NV_CUVER"
        /*0018*/ 	.short	0x0001
        /*001a*/ 	.short	0x0064
        /*001c*/ 	.short	0x0001
        /*001e*/ 	.short	0x0000
        /*0020*/ 	.short	0x0001
        /*0022*/ 	.short	0x0000


//--------------------- .nv.info                  --------------------------
	.section	.nv.info,"",@"SHT_CUDA_INFO"
	.align	4


	//----- nvinfo : EIATTR_REGCOUNT
	.align		4
        /*0000*/ 	.byte	0x04, 0x2f
        /*0002*/ 	.short	(.L_4 - .L_3)
	.align		4
.L_3:
        /*0004*/ 	.word	index@(matmul_kernel)
        /*0008*/ 	.word	0x00000060


	//----- nvinfo : EIATTR_FRAME_SIZE
	.align		4
.L_4:
        /*000c*/ 	.byte	0x04, 0x11
        /*000e*/ 	.short	(.L_6 - .L_5)
	.align		4
.L_5:
        /*0010*/ 	.word	index@($__internal_2_$__cuda_sm10x_tcgen05_guardrail_trap_unallocated_columns_being_dealloced)
        /*0014*/ 	.word	0x00000db0


	//----- nvinfo : EIATTR_FRAME_SIZE
	.align		4
.L_6:
        /*0018*/ 	.byte	0x04, 0x11
        /*001a*/ 	.short	(.L_8 - .L_7)
	.align		4
.L_7:
        /*001c*/ 	.word	index@($__internal_1_$__cuda_sm10x_tcgen05_guardrail_trap_phase_invalid_during_alloc)
        /*0020*/ 	.word	0x00000db0


	//----- nvinfo : EIATTR_FRAME_SIZE
	.align		4
.L_8:
        /*0024*/ 	.byte	0x04, 0x11
        /*0026*/ 	.short	(.L_10 - .L_9)
	.align		4
.L_9:
        /*0028*/ 	.word	index@($__internal_0_$__cuda_sm10x_tcgen05_guardrail_trap_col_being_dealloced_not_returned_by_alloc)
        /*002c*/ 	.word	0x00000db0


	//----- nvinfo : EIATTR_FRAME_SIZE
	.align		4
.L_10:
        /*0030*/ 	.byte	0x04, 0x11
        /*0032*/ 	.short	(.L_12 - .L_11)
	.align		4
.L_11:
        /*0034*/ 	.word	index@(matmul_kernel)
        /*0038*/ 	.word	0x00000db0


	//----- nvinfo : EIATTR_MIN_STACK_SIZE
	.align		4
.L_12:
        /*003c*/ 	.byte	0x04, 0x12
        /*003e*/ 	.short	(.L_14 - .L_13)
	.align		4
.L_13:
        /*0040*/ 	.word	index@(matmul_kernel)
        /*0044*/ 	.word	0x00000db0
.L_14:


//--------------------- .nv.info.matmul_kernel    --------------------------
	.section	.nv.info.matmul_kernel,"",@"SHT_CUDA_INFO"
	.sectionflags	@""
	.align	4


	//----- nvinfo : EIATTR_CUDA_API_VERSION
	.align		4
        /*0000*/ 	.byte	0x04, 0x37
        /*0002*/ 	.short	(.L_16 - .L_15)
.L_15:
        /*0004*/ 	.word	0x00000081


	//----- nvinfo : EIATTR_KPARAM_INFO
	.align		4
.L_16:
        /*0008*/ 	.byte	0x04, 0x17
        /*000a*/ 	.short	(.L_18 - .L_17)
.L_17:
        /*000c*/ 	.word	0x00000000
        /*0010*/ 	.short	0x000d
        /*0012*/ 	.short	0x0048
        /*0014*/ 	.byte	0x00, 0xf4, 0x21, 0x00


	//----- nvinfo : EIATTR_KPARAM_INFO
	.align		4
.L_18:
        /*0018*/ 	.byte	0x04, 0x17
        /*001a*/ 	.short	(.L_20 - .L_19)
.L_19:
        /*001c*/ 	.word	0x00000000
        /*0020*/ 	.short	0x000c
        /*0022*/ 	.short	0x0040
        /*0024*/ 	.byte	0x00, 0xf4, 0x21, 0x00


	//----- nvinfo : EIATTR_KPARAM_INFO
	.align		4
.L_20:
        /*0028*/ 	.byte	0x04, 0x17
        /*002a*/ 	.short	(.L_22 - .L_21)
.L_21:
        /*002c*/ 	.word	0x00000000
        /*0030*/ 	.short	0x000b
        /*0032*/ 	.short	0x0038
        /*0034*/ 	.byte	0x00, 0xf0, 0x11, 0x00


	//----- nvinfo : EIATTR_KPARAM_INFO
	.align		4
.L_22:
        /*0038*/ 	.byte	0x04, 0x17
        /*003a*/ 	.short	(.L_24 - .L_23)
.L_23:
        /*003c*/ 	.word	0x00000000
        /*0040*/ 	.short	0x000a
        /*0042*/ 	.short	0x0034
        /*0044*/ 	.byte	0x00, 0xf0, 0x11, 0x00


	//----- nvinfo : EIATTR_KPARAM_INFO
	.align		4
.L_24:
        /*0048*/ 	.byte	0x04, 0x17
        /*004a*/ 	.short	(.L_26 - .L_25)
.L_25:
        /*004c*/ 	.word	0x00000000
        /*0050*/ 	.short	0x0009
        /*0052*/ 	.short	0x0030
        /*0054*/ 	.byte	0x00, 0xf0, 0x11, 0x00


	//----- nvinfo : EIATTR_KPARAM_INFO
	.align		4
.L_26:
        /*0058*/ 	.byte	0x04, 0x17
        /*005a*/ 	.short	(.L_28 - .L_27)
.L_27:
        /*005c*/ 	.word	0x00000000
        /*0060*/ 	.short	0x0008
        /*0062*/ 	.short	0x002c
        /*0064*/ 	.byte	0x00, 0xf0, 0x11, 0x00


	//----- nvinfo : EIATTR_KPARAM_INFO
	.align		4
.L_28:
        /*0068*/ 	.byte	0x04, 0x17
        /*006a*/ 	.short	(.L_30 - .L_29)
.L_29:
        /*006c*/ 	.word	0x00000000
        /*0070*/ 	.short	0x0007
        /*0072*/ 	.short	0x0028
        /*0074*/ 	.byte	0x00, 0xf0, 0x11, 0x00


	//----- nvinfo : EIATTR_KPARAM_INFO
	.align		4
.L_30:
        /*0078*/ 	.byte	0x04, 0x17
        /*007a*/ 	.short	(.L_32 - .L_31)
.L_31:
        /*007c*/ 	.word	0x00000000
        /*0080*/ 	.short	0x0006
        /*0082*/ 	.short	0x0024
        /*0084*/ 	.byte	0x00, 0xf0, 0x11, 0x00


	//----- nvinfo : EIATTR_KPARAM_INFO
	.align		4
.L_32:
        /*0088*/ 	.byte	0x04, 0x17
        /*008a*/ 	.short	(.L_34 - .L_33)
.L_33:
        /*008c*/ 	.word	0x00000000
        /*0090*/ 	.short	0x0005
        /*0092*/ 	.short	0x0020
        /*0094*/ 	.byte	0x00, 0xf0, 0x11, 0x00


	//----- nvinfo : EIATTR_KPARAM_INFO
	.align		4
.L_34:
        /*0098*/ 	.byte	0x04, 0x17
        /*009a*/ 	.short	(.L_36 - .L_35)
.L_35:
        /*009c*/ 	.word	0x00000000
        /*00a0*/ 	.short	0x0004
        /*00a2*/ 	.short	0x001c
        /*00a4*/ 	.byte	0x00, 0xf0, 0x11, 0x00


	//----- nvinfo : EIATTR_KPARAM_INFO
	.align		4
.L_36:
        /*00a8*/ 	.byte	0x04, 0x17
        /*00aa*/ 	.short	(.L_38 - .L_37)
.L_37:
        /*00ac*/ 	.word	0x00000000
        /*00b0*/ 	.short	0x0003
        /*00b2*/ 	.short	0x0018
        /*00b4*/ 	.byte	0x00, 0xf0, 0x11, 0x00


	//----- nvinfo : EIATTR_KPARAM_INFO
	.align		4
.L_38:
        /*00b8*/ 	.byte	0x04, 0x17
        /*00ba*/ 	.short	(.L_40 - .L_39)
.L_39:
        /*00bc*/ 	.word	0x00000000
        /*00c0*/ 	.short	0x0002
        /*00c2*/ 	.short	0x0010
        /*00c4*/ 	.byte	0x00, 0xf4, 0x21, 0x00


	//----- nvinfo : EIATTR_KPARAM_INFO
	.align		4
.L_40:
        /*00c8*/ 	.byte	0x04, 0x17
        /*00ca*/ 	.short	(.L_42 - .L_41)
.L_41:
        /*00cc*/ 	.word	0x00000000
        /*00d0*/ 	.short	0x0001
        /*00d2*/ 	.short	0x0008
        /*00d4*/ 	.byte	0x00, 0xf4, 0x21, 0x00


	//----- nvinfo : EIATTR_KPARAM_INFO
	.align		4
.L_42:
        /*00d8*/ 	.byte	0x04, 0x17
        /*00da*/ 	.short	(.L_44 - .L_43)
.L_43:
        /*00dc*/ 	.word	0x00000000
        /*00e0*/ 	.short	0x0000
        /*00e2*/ 	.short	0x0000
        /*00e4*/ 	.byte	0x00, 0xf4, 0x21, 0x00


	//----- nvinfo : EIATTR_AT_ENTRY_FRAGMENTS
	.align		4
.L_44:
        /*00e8*/ 	.byte	0x04, 0x4f
        /*00ea*/ 	.short	(.L_46 - .L_45)


	//   ....[0]....
.L_45:
        /*00ec*/ 	.word	0x00000004


	//----- nvinfo : EIATTR_RESERVED_SMEM_USED
	.align		4
.L_46:
        /*00f0*/ 	.byte	0x01, 0x41
	.zero		2


	//----- nvinfo : EIATTR_SPARSE_MMA_MASK
	.align		4
        /*00f4*/ 	.byte	0x03, 0x50
        /*00f6*/ 	.short	0x0000


	//----- nvinfo : EIATTR_TCGEN05_1CTA_USED
	.align		4
        /*00f8*/ 	.byte	0x01, 0x51
	.zero		2


	//----- nvinfo : EIATTR_MAXREG_COUNT
	.align		4
        /*00fc*/ 	.byte	0x03, 0x1b
        /*00fe*/ 	.short	0x00ff


	//----- nvinfo : EIATTR_NUM_BARRIERS
	.align		4
        /*0100*/ 	.byte	0x02, 0x4c
        /*0102*/ 	.byte	0x01
	.zero		1


	//----- nvinfo : EIATTR_ANNOTATIONS
	.align		4
        /*0104*/ 	.byte	0x04, 0x55
        /*0106*/ 	.short	(.L_48 - .L_47)


	//   ....[0]....
.L_47:
        /*0108*/ 	.word	0x00000001
        /*010c*/ 	.byte	0x60, 0x09, 0x00, 0x00, 0x01, 0x00, 0x00, 0x00, 0xb0, 0x09, 0x00, 0x00, 0x01, 0x00, 0x00, 0x00
        /* <DEDUP_REMOVED lines=1567> */
        /*630c*/ 	.byte	0x70, 0x01, 0x02, 0x00, 0x01, 0x00, 0x00, 0x00, 0x80, 0x01, 0x02, 0x00


	//----- nvinfo : EIATTR_INT_WARP_WIDE_INSTR_OFFSETS
	.align		4
.L_48:
        /*6318*/ 	.byte	0x04, 0x31
        /*631a*/ 	.short	(.L_50 - .L_49)


	//   ....[0]....
.L_49:
        /*631c*/ 	.word	0x00001a20


	//   ....[1]....
        /*6320*/ 	.word	0x00001a30


	//   ....[2]....
        /*6324*/ 	.word	0x0000a070


	//   ....[3]....
        /*6328*/ 	.word	0x00021e70


	//   ....[4]....
        /*632c*/ 	.word	0x00021ec0


	//----- nvinfo : EIATTR_COOP_GROUP_MASK_REGIDS
	.align		4
.L_50:
        /*6330*/ 	.byte	0x04, 0x29
        /*6332*/ 	.short	(.L_52 - .L_51)


	//   ....[0]....
.L_51:
        /*6334*/ 	.word	0xffffffff


	//   ....[1]....
        /*6338*/ 	.word	0xffffffff


	//   ....[2]....
        /*633c*/ 	.word	0xffffffff


	//   ....[3]....
        /*6340*/ 	.word	0xffffffff


	//----- nvinfo : EIATTR_COOP_GROUP_INSTR_OFFSETS
	.align		4
.L_52:
        /*6344*/ 	.byte	0x04, 0x28
        /*6346*/ 	.short	(.L_54 - .L_53)


	//   ....[0]....
.L_53:
        /*6348*/ 	.word	0x00000070


	//   ....[1]....
        /*634c*/ 	.word	0x00000330


	//   ....[2]....
        /*6350*/ 	.word	0x00021d00


	//   ....[3]....
        /*6354*/ 	.word	0x00021f70


	//----- nvinfo : EIATTR_VRC_CTA_INIT_COUNT
	.align		4
.L_54:
        /*6358*/ 	.byte	0x02, 0x4a
        /*635a*/ 	.byte	0x80
	.zero		1


	//----- nvinfo : EIATTR_MBARRIER_INSTR_OFFSETS
	.align		4
        /*635c*/ 	.byte	0x04, 0x39
        /*635e*/ 	.short	(.L_56 - .L_55)


	//   ....[0]....
.L_55:
        /*6360*/ 	.word	0x00001de0
        /*6364*/ 	.word	0x000000ff
        /*6368*/ 	.word	0x00000000
        /*636c*/ 	.short	0x0100
        /*636e*/ 	.byte	0x0b
	.zero		1


	//   ....[1]....
        /*6370*/ 	.word	0x0000a090
        /*6374*/ 	.word	0x000000ff
        /*6378*/ 	.word	0x00010808
        /*637c*/ 	.short	0x0100
        /*637e*/ 	.byte	0x09
	.zero		1


	//   ....[2]....
        /*6380*/ 	.word	0x00015040
        /*6384*/ 	.word	0x000000ff
        /*6388*/ 	.word	0x00000000
        /*638c*/ 	.short	0x010a
        /*638e*/ 	.byte	0x0b
	.zero		1


	//   ....[3]....
        /*6390*/ 	.word	0x00020120
        /*6394*/ 	.word	0x000000ff
        /*6398*/ 	.word	0x00000000
        /*639c*/ 	.short	0x010a
        /*639e*/ 	.byte	0x0b
	.zero		1


	//   ....[4]....
        /*63a0*/ 	.word	0x000202a0
        /*63a4*/ 	.word	0x000000ff
        /*63a8*/ 	.word	0x00010800
        /*63ac*/ 	.short	0x0108
        /*63ae*/ 	.byte	0x09
	.zero		1


	//   ....[5]....
        /*63b0*/ 	.word	0x000202d0
        /*63b4*/ 	.word	0x000000ff
        /*63b8*/ 	.word	0x00010808
        /*63bc*/ 	.short	0x0108
        /*63be*/ 	.byte	0x09
	.zero		1


	//   ....[6]....
        /*63c0*/ 	.word	0x00021f90
        /*63c4*/ 	.word	0x000000ff
        /*63c8*/ 	.word	0x00000000
        /*63cc*/ 	.short	0x010a
        /*63ce*/ 	.byte	0x0b
	.zero		1


	//   ....[7]....
        /*63d0*/ 	.word	0x00021fc0
        /*63d4*/ 	.word	0x000000ff
        /*63d8*/ 	.word	0x00000000
        /*63dc*/ 	.short	0x010a
        /*63de*/ 	.byte	0x0b
	.zero		1


	//----- nvinfo : EIATTR_NUM_MBARRIERS
	.align		4
.L_56:
        /*63e0*/ 	.byte	0x03, 0x38
        /*63e2*/ 	.short	0x0002


	//----- nvinfo : EIATTR_EXIT_INSTR_OFFSETS
	.align		4
        /*63e4*/ 	.byte	0x04, 0x1c
        /*63e6*/ 	.short	(.L_58 - .L_57)


	//   ....[0]....
.L_57:
        /*63e8*/ 	.word	0x00021f80


	//----- nvinfo : EIATTR_REQNTID
	.align		4
.L_58:
        /*63ec*/ 	.byte	0x04, 0x10
        /*63ee*/ 	.short	(.L_60 - .L_59)
.L_59:
        /*63f0*/ 	.word	0x00000080
        /*63f4*/ 	.word	0x00000001
        /*63f8*/ 	.word	0x00000001


	//----- nvinfo : EIATTR_CRS_STACK_SIZE
	.align		4
.L_60:
        /*63fc*/ 	.byte	0x04, 0x1e
        /*63fe*/ 	.short	(.L_62 - .L_61)
.L_61:
        /*6400*/ 	.word	0x00000000


	//----- nvinfo : EIATTR_CBANK_PARAM_SIZE
	.align		4
.L_62:
        /*6404*/ 	.byte	0x03, 0x19
        /*6406*/ 	.short	0x0050


	//----- nvinfo : EIATTR_PARAM_CBANK
	.align		4
        /*6408*/ 	.byte	0x04, 0x0a
        /*640a*/ 	.short	(.L_64 - .L_63)
	.align		4
.L_63:
        /*640c*/ 	.word	index@(.nv.constant0.matmul_kernel)
        /*6410*/ 	.short	0x0380
        /*6412*/ 	.short	0x0050


	//----- nvinfo : EIATTR_SW_WAR
	.align		4
.L_64:
        /*6414*/ 	.byte	0x04, 0x36
        /*6416*/ 	.short	(.L_66 - .L_65)
.L_65:
        /*6418*/ 	.word	0x00000008
.L_66:


//--------------------- .nv.compat                --------------------------
	.section	.nv.compat,"",@"SHT_CUDA_COMPAT_INFO"
	.align	4
        /*0000*/ 	.byte	0x02, 0x02, 0x02, 0x00, 0x02, 0x05, 0x05, 0x00, 0x02, 0x03, 0x00, 0x00, 0x02, 0x06, 0x01, 0x00


//--------------------- .nv.callgraph             --------------------------
	.section	.nv.callgraph,"",@"SHT_CUDA_CALLGRAPH"
	.align	4
	.sectionentsize	8
	.align		4
        /*0000*/ 	.word	0x00000000
	.align		4
        /*0004*/ 	.word	0xffffffff
	.align		4
        /*0008*/ 	.word	0x00000000
	.align		4
        /*000c*/ 	.word	0xfffffffe
	.align		4
        /*0010*/ 	.word	0x00000000
	.align		4
        /*0014*/ 	.word	0xfffffffd
	.align		4
        /*0018*/ 	.word	0x00000000
	.align		4
        /*001c*/ 	.word	0xfffffffc


//--------------------- .text.matmul_kernel       --------------------------
	.section	.text.matmul_kernel,"ax",@progbits
	.align	128
        .global         matmul_kernel
        .type           matmul_kernel,@function
        .size           matmul_kernel,(.L_x_20 - matmul_kernel)
        .other          matmul_kernel,@"STO_CUDA_ENTRY STV_DEFAULT"
matmul_kernel:
.text.matmul_kernel:
[----:B------:R-:W0:Y:S01]  /*0000*/  LDC R1, c[0x0][0x37c] ;  /* 0x0000df00ff017b82 */ /* 0x000e220000000800 */
[----:B------:R-:W1:Y:S01]  /*0010*/  S2R R0, SR_TID.X ;  /* 0x0000000000007919 */ /* 0x000e620000002100 */
[----:B0-----:R-:W-:Y:S01]  /*0020*/  VIADD R1, R1, 0xfffff250 ;  /* 0xfffff25001017836 */ /* 0x001fe20000000000 */
[----:B-1----:R-:W-:-:S13]  /*0030*/  ISETP.GE.U32.AND P0, PT, R0, 0x20, PT ;  /* 0x000000200000780c */ /* 0x002fda0003f06070 */
[----:B------:R-:W-:Y:S02]  /*0040*/  VOTEU.ANY UP0, P0 ;  /* 0x0000000000ff7886 */ /* 0x000fe40000000100 */
[----:B------:R-:W-:Y:S05]  /*0050*/  BRA.U UP0, `(.L_x_0) ;  /* 0x0000000100b87547 */ /* 0x000fea000b800000 */
[----:B------:R-:W0:Y:S01]  /*0060*/  S2UR UR6, SR_CgaCtaId ;  /* 0x00000000000679c3 */ /* 0x000e220000008800 */
[----:B------:R-:W-:Y:S01]  /*0070*/  NOP ;  /* 0x0000000000007918 */ /* 0x000fe20000000000 */
[----:B------:R-:W-:Y:S02]  /*0080*/  UMOV UR4, 0x40 ;  /* 0x0000004000047882 */ /* 0x000fe40000000000 */
[----:B0-----:R-:W-:-:S09]  /*0090*/  ULEA UR4, UR6, UR4, 0x18 ;  /* 0x0000000406047291 */ /* 0x001fd2000f8ec0ff */
[----:B------:R-:W0:Y:S01]  /*00a0*/  LDS.U8 R0, [UR4] ;  /* 0x00000004ff007984 */ /* 0x000e220008000000 */
[----:B------:R-:W-:Y:S02]  /*00b0*/  UMOV UR4, 0x400 ;  /* 0x0000040000047882 */ /* 0x000fe40000000000 */
[----:B------:R-:W-:Y:S01]  /*00c0*/  ULEA UR4, UR6, UR4, 0x18 ;  /* 0x0000000406047291 */ /* 0x000fe2000f8ec0ff */
[----:B0-----:R-:W-:-:S13]  /*00d0*/  ISETP.NE.AND P0, PT, R0, RZ, PT ;  /* 0x000000ff0000720c */ /* 0x001fda0003f05270 */
[----:B------:R-:W-:Y:S05]  /*00e0*/  @P0 BRA `(.L_x_1) ;  /* 0x00000000007c0947 */ /* 0x000fea0003800000 */
[----:B------:R-:W-:-:S13]  /*00f0*/  ELECT P0, URZ, PT ;  /* 0x0000000000ff782f */ /* 0x000fda0003800000 */
[----:B------:R-:W-:Y:S05]  /*0100*/  @!P0 BRA `(.L_x_2) ;  /* 0x0000000000848947 */ /* 0x000fea0003800000 */
[----:B------:R-:W-:Y:S01]  /*0110*/  UMOV UR5, 0x2 ;  /* 0x0000000200057882 */ /* 0x000fe20000000000 */
[----:B------:R-:W-:Y:S02]  /*0120*/  IMAD.MOV.U32 R4, RZ, RZ, 0x1 ;  /* 0x00000001ff047424 */ /* 0x000fe400078e00ff */
[----:B------:R-:W-:Y:S02]  /*0130*/  IMAD.MOV.U32 R5, RZ, RZ, 0x3 ;  /* 0x00000003ff057424 */ /* 0x000fe400078e00ff */
[----:B------:R-:W-:Y:S04]  /*0140*/  DEPBAR.LE SB0, 0x36 ;  /* 0x00008d800000791a */ /* 0x000fe80000000000 */
[----:B------:R-:W0:Y:S02]  /*0150*/  UTCATOMSWS.FIND_AND_SET.ALIGN UP1, UR5, UR5 ;  /* 0x00000005000575e3 */ /* 0x000e240008020800 */
[----:B0-----:R-:W-:-:S04]  /*0160*/  PLOP3.LUT P0, PT, PT, PT, UP1, 0x80, 0x8 ;  /* 0x000000000008781c */ /* 0x001fc80003f0f018 */
[----:B------:R-:W-:-:S04]  /*0170*/  SEL R0, RZ, 0xffffffff, !P0 ;  /* 0xffffffffff007807 */ /* 0x000fc80004000000 */
[----:B------:R-:W-:Y:S01]  /*0180*/  ISETP.NE.AND P0, PT, R0, RZ, PT ;  /* 0x000000ff0000720c */ /* 0x000fe20003f05270 */
[----:B------:R-:W-:-:S12]  /*0190*/  IMAD.U32 R0, RZ, RZ, UR5 ;  /* 0x00000005ff007e24 */ /* 0x000fd8000f8e00ff */
[----:B------:R-:W-:Y:S05]  /*01a0*/  @P0 BRA `(.L_x_3) ;  /* 0x0000000000240947 */ /* 0x000fea0003800000 */
.L_x_4:
[----:B------:R-:W-:Y:S05]  /*01b0*/  NANOSLEEP 0x64 ;  /* 0x000000640000795d */ /* 0x000fea0003800000 */
[----:B------:R-:W-:-:S05]  /*01c0*/  UMOV UR5, 0x2 ;  /* 0x0000000200057882 */ /* 0x000fca0000000000 */
[----:B------:R-:W-:Y:S04]  /*01d0*/  DEPBAR.LE SB0, 0x36 ;  /* 0x00008d800000791a */ /* 0x000fe80000000000 */
[----:B------:R-:W0:Y:S02]  /*01e0*/  UTCATOMSWS.FIND_AND_SET.ALIGN UP1, UR5, UR5 ;  /* 0x00000005000575e3 */ /* 0x000e240008020800 */
[----:B0-----:R-:W-:-:S04]  /*01f0*/  PLOP3.LUT P0, PT, PT, PT, UP1, 0x80, 0x8 ;  /* 0x000000000008781c */ /* 0x001fc80003f0f018 */
[----:B------:R-:W-:-:S04]  /*0200*/  SEL R0, RZ, 0xffffffff, !P0 ;  /* 0xffffffffff007807 */ /* 0x000fc80004000000 */
[----:B------:R-:W-:Y:S01]  /*0210*/  ISETP.NE.AND P0, PT, R0, RZ, PT ;  /* 0x000000ff0000720c */ /* 0x000fe20003f05270 */
[----:B------:R-:W-:-:S12]  /*0220*/  IMAD.U32 R0, RZ, RZ, UR5 ;  /* 0x00000005ff007e24 */ /* 0x000fd8000f8e00ff */
[----:B------:R-:W-:Y:S05]  /*0230*/  @!P0 BRA `(.L_x_4) ;  /* 0xfffffffc00dc8947 */ /* 0x000fea000383ffff */
.L_x_3:
[C---:B------:R-:W-:Y:S01]  /*0240*/  VIADD R3, R0.reuse, 0x10 ;  /* 0x0000001000037836 */ /* 0x040fe20000000000 */
[----:B------:R-:W-:Y:S01]  /*0250*/  UMOV UR5, 0x50 ;  /* 0x0000005000057882 */ /* 0x000fe20000000000 */
[----:B------:R-:W-:Y:S01]  /*0260*/  SHF.L.U32 R2, R5, R0, RZ ;  /* 0x0000000005027219 */ /* 0x000fe200000006ff */
[----:B------:R-:W-:Y:S01]  /*0270*/  ULEA UR5, UR6, UR5, 0x18 ;  /* 0x0000000506057291 */ /* 0x000fe2000f8ec0ff */
[----:B------:R-:W-:Y:S01]  /*0280*/  IMAD.SHL.U32 R0, R0, 0x20, RZ ;  /* 0x0000002000007824 */ /* 0x000fe200078e00ff */
[----:B------:R-:W-:-:S04]  /*0290*/  SHF.L.U32 R3, R4, R3, RZ ;  /* 0x0000000304037219 */ /* 0x000fc800000006ff */
[----:B------:R-:W-:-:S05]  /*02a0*/  LOP3.LUT R2, R3, R2, RZ, 0xfc, !PT ;  /* 0x0000000203027212 */ /* 0x000fca00078efcff */
[----:B------:R0:W-:Y:S04]  /*02b0*/  ATOMS.OR RZ, [UR5], R2 ;  /* 0x00000002ffff798c */ /* 0x0001e8000b000005 */
[----:B------:R0:W-:Y:S01]  /*02c0*/  STS [UR4], R0 ;  /* 0x00000000ff007988 */ /* 0x0001e20008000804 */
[----:B------:R-:W-:Y:S05]  /*02d0*/  BRA `(.L_x_2) ;  /* 0x0000000000107947 */ /* 0x000fea0003800000 */
.L_x_1:
[----:B------:R-:W-:Y:S01]  /*02e0*/  IMAD.MOV.U32 R0, RZ, RZ, -0x1 ;  /* 0xffffffffff007424 */ /* 0x000fe200078e00ff */
[----:B------:R-:W-:-:S04]  /*02f0*/  MOV R2, 0x320 ;  /* 0x0000032000027802 */ /* 0x000fc80000000f00 */
[----:B------:R0:W-:Y:S03]  /*0300*/  STS [UR4], R0 ;  /* 0x00000000ff007988 */ /* 0x0001e60008000804 */
[----:B0-----:R-:W-:Y:S05]  /*0310*/  CALL.REL.NOINC `($__internal_1_$__cuda_sm10x_tcgen05_guardrail_trap_phase_invalid_during_alloc) ;  /* 0x0000021c00407944 */ /* 0x001fea0003c00000 */
.L_x_2:
[----:B------:R-:W-:Y:S05]  /*0320*/  WARPSYNC.ALL ;  /* 0x0000000000007948 */ /* 0x000fea0003800000 */
[----:B------:R-:W-:Y:S01]  /*0330*/  NOP ;  /* 0x0000000000007918 */ /* 0x000fe20000000000 */
.L_x_0:
[----:B------:R-:W1:Y:S01]  /*0340*/  LDC.64 R34, c[0x0][0x398] ;  /* 0x0000e600ff227b82 */ /* 0x000e620000000a00 */
[----:B------:R-:W2:Y:S01]  /*0350*/  S2R R5, SR_CTAID.X ;  /* 0x0000000000057919 */ /* 0x000ea20000002500 */
[----:B------:R-:W-:Y:S01]  /*0360*/  UMOV UR9, 0x400 ;  /* 0x0000040000097882 */ /* 0x000fe20000000000 */
[----:B------:R-:W3:Y:S01]  /*0370*/  LDCU UR7, c[0x0][0x3a4] ;  /* 0x00007480ff0777ac */ /* 0x000ee20008000800 */
[----:B------:R-:W4:Y:S01]  /*0380*/  S2R R16, SR_TID.X ;  /* 0x0000000000107919 */ /* 0x000f220000002100 */
[----:B------:R-:W0:Y:S03]  /*0390*/  LDCU.128 UR12, c[0x0][0x380] ;  /* 0x00007000ff0c77ac */ /* 0x000e260008000c00 */
[----:B------:R-:W5:Y:S01]  /*03a0*/  LDC R49, c[0x0][0x3a0] ;  /* 0x0000e800ff317b82 */ /* 0x000f620000000800 */
[----:B------:R-:W-:-:S07]  /*03b0*/  UMOV UR6, 0x1 ;  /* 0x0000000100067882 */ /* 0x000fce0000000000 */
[----:B------:R-:W0:Y:S02]  /*03c0*/  S2UR UR5, SR_CgaCtaId ;  /* 0x00000000000579c3 */ /* 0x000e240000008800 */
[----:B01----:R-:W-:-:S05]  /*03d0*/  VIADD R0, R35, 0xf ;  /* 0x0000000f23007836 */ /* 0x003fca0000000000 */
[----:B------:R-:W-:Y:S01]  /*03e0*/  SHF.R.S32.HI R3, RZ, 0x1f, R0 ;  /* 0x0000001fff037819 */ /* 0x000fe20000011400 */
[----:B-----5:R-:W-:-:S03]  /*03f0*/  VIADD R43, R49, 0xffffffd6 ;  /* 0xffffffd6312b7836 */ /* 0x020fc60000000000 */
[----:B------:R-:W-:Y:S01]  /*0400*/  LEA.HI R3, R3, R0, RZ, 0x4 ;  /* 0x0000000003037211 */ /* 0x000fe200078f20ff */
[C---:B------:R-:W-:Y:S01]  /*0410*/  VIADD R45, R49.reuse, 0xffffffd7 ;  /* 0xffffffd7312d7836 */ /* 0x040fe20000000000 */
[----:B--2---:R-:W-:Y:S01]  /*0420*/  IABS R8, R5 ;  /* 0x0000000500087213 */ /* 0x004fe20000000000 */
[C---:B------:R-:W-:Y:S01]  /*0430*/  VIADD R48, R49.reuse, 0xffffffd2 ;  /* 0xffffffd231307836 */ /* 0x040fe20000000000 */
[----:B------:R-:W-:Y:S01]  /*0440*/  SHF.R.S32.HI R3, RZ, 0x4, R3 ;  /* 0x00000004ff037819 */ /* 0x000fe20000011403 */
[----:B------:R-:W-:Y:S01]  /*0450*/  VIADD R47, R49, 0xffffffd3 ;  /* 0xffffffd3312f7836 */ /* 0x000fe20000000000 */
[----:B----4-:R-:W-:Y:S01]  /*0460*/  LOP3.LUT R51, R16, 0x7f, RZ, 0xc0, !PT ;  /* 0x0000007f10337812 */ /* 0x010fe200078ec0ff */
[----:B------:R-:W-:Y:S02]  /*0470*/  ULEA UR9, UR5, UR9, 0x18 ;  /* 0x0000000905097291 */ /* 0x000fe4000f8ec0ff */
[----:B------:R-:W-:Y:S02]  /*0480*/  IMAD.SHL.U32 R4, R3, 0x8, RZ ;  /* 0x0000000803047824 */ /* 0x000fe400078e00ff */
[----:B------:R-:W-:-:S03]  /*0490*/  UIADD3 UR11, UPT, UPT, UR9, 0x10800, URZ ;  /* 0x00010800090b7890 */ /* 0x000fc6000fffe0ff */
[-C--:B------:R-:W-:Y:S02]  /*04a0*/  IABS R7, R4.reuse ;  /* 0x0000000400077213 */ /* 0x080fe40000000000 */
[----:B------:R-:W-:Y:S02]  /*04b0*/  IABS R10, R4 ;  /* 0x00000004000a7213 */ /* 0x000fe40000000000 */
[----:B------:R-:W0:Y:S08]  /*04c0*/  I2F.RP R0, R7 ;  /* 0x0000000700007306 */ /* 0x000e300000209400 */
[----:B0-----:R-:W0:Y:S02]  /*04d0*/  MUFU.RCP R0, R0 ;  /* 0x0000000000007308 */ /* 0x001e240000001000 */
[----:B0-----:R-:W-:-:S02]  /*04e0*/  VIADD R2, R0, 0xffffffe ;  /* 0x0ffffffe00027836 */ /* 0x001fc40000000000 */
[----:B------:R-:W-:-:S04]  /*04f0*/  IMAD.MOV R0, RZ, RZ, -R10 ;  /* 0x000000ffff007224 */ /* 0x000fc800078e0a0a */
[----:B------:R0:W1:Y:S02]  /*0500*/  F2I.FTZ.U32.TRUNC.NTZ R3, R2 ;  /* 0x0000000200037305 */ /* 0x000064000021f000 */
[----:B0-----:R-:W-:Y:S02]  /*0510*/  IMAD.MOV.U32 R2, RZ, RZ, RZ ;  /* 0x000000ffff027224 */ /* 0x001fe400078e00ff */
[----:B-1----:R-:W-:-:S04]  /*0520*/  IMAD.MOV R6, RZ, RZ, -R3 ;  /* 0x000000ffff067224 */ /* 0x002fc800078e0a03 */
[----:B------:R-:W-:Y:S02]  /*0530*/  IMAD R9, R6, R7, RZ ;  /* 0x0000000706097224 */ /* 0x000fe400078e02ff */
[----:B------:R-:W-:Y:S02]  /*0540*/  IMAD.MOV.U32 R6, RZ, RZ, R8 ;  /* 0x000000ffff067224 */ /* 0x000fe400078e0008 */
[----:B------:R-:W-:-:S06]  /*0550*/  IMAD.HI.U32 R3, R3, R9, R2 ;  /* 0x0000000903037227 */ /* 0x000fcc00078e0002 */
[----:B------:R-:W-:-:S04]  /*0560*/  IMAD.HI.U32 R3, R3, R6, RZ ;  /* 0x0000000603037227 */ /* 0x000fc800078e00ff */
[----:B------:R-:W-:Y:S01]  /*0570*/  IMAD R0, R3, R0, R6 ;  /* 0x0000000003007224 */ /* 0x000fe200078e0206 */
[----:B------:R-:W-:Y:S04]  /*0580*/  BAR.SYNC.DEFER_BLOCKING 0x0 ;  /* 0x0000000000007b1d */ /* 0x000fe80000010000 */
[----:B------:R-:W-:-:S13]  /*0590*/  ISETP.GT.U32.AND P1, PT, R7, R0, PT ;  /* 0x000000000700720c */ /* 0x000fda0003f24070 */
[----:B------:R-:W-:Y:S02]  /*05a0*/  @!P1 IMAD.IADD R0, R0, 0x1, -R7 ;  /* 0x0000000100009824 */ /* 0x000fe400078e0a07 */
[----:B------:R-:W-:Y:S01]  /*05b0*/  @!P1 VIADD R3, R3, 0x1 ;  /* 0x0000000103039836 */ /* 0x000fe20000000000 */
[----:B------:R-:W-:Y:S02]  /*05c0*/  ISETP.NE.AND P1, PT, R4, RZ, PT ;  /* 0x000000ff0400720c */ /* 0x000fe40003f25270 */
[----:B------:R-:W-:Y:S02]  /*05d0*/  ISETP.GE.U32.AND P0, PT, R0, R7, PT ;  /* 0x000000070000720c */ /* 0x000fe40003f06070 */
[----:B------:R-:W-:-:S04]  /*05e0*/  LOP3.LUT R0, R5, R4, RZ, 0x3c, !PT ;  /* 0x0000000405007212 */ /* 0x000fc800078e3cff */
[----:B------:R-:W-:Y:S01]  /*05f0*/  ISETP.GE.AND P2, PT, R0, RZ, PT ;  /* 0x000000ff0000720c */ /* 0x000fe20003f46270 */
[----:B------:R-:W-:-:S06]  /*0600*/  VIADD R0, R34, 0x1ff ;  /* 0x000001ff22007836 */ /* 0x000fcc0000000000 */
[----:B------:R-:W-:-:S04]  /*0610*/  @P0 VIADD R3, R3, 0x1 ;  /* 0x0000000103030836 */ /* 0x000fc80000000000 */
[----:B------:R-:W-:Y:S01]  /*0620*/  IMAD.MOV.U32 R2, RZ, RZ, R3 ;  /* 0x000000ffff027224 */ /* 0x000fe200078e0003 */
[----:B------:R-:W-:-:S03]  /*0630*/  SHF.R.S32.HI R3, RZ, 0x1f, R0 ;  /* 0x0000001fff037819 */ /* 0x000fc60000011400 */
[----:B------:R-:W-:Y:S01]  /*0640*/  @!P2 IMAD.MOV R2, RZ, RZ, -R2 ;  /* 0x000000ffff02a224 */ /* 0x000fe200078e0a02 */
[----:B------:R-:W-:Y:S02]  /*0650*/  @!P1 LOP3.LUT R2, RZ, R4, RZ, 0x33, !PT ;  /* 0x00000004ff029212 */ /* 0x000fe400078e33ff */
[----:B------:R-:W-:-:S03]  /*0660*/  LEA.HI R3, R3, R0, RZ, 0x9 ;  /* 0x0000000003037211 */ /* 0x000fc600078f48ff */
[----:B------:R-:W-:Y:S02]  /*0670*/  IMAD.SHL.U32 R6, R2, 0x8, RZ ;  /* 0x0000000802067824 */ /* 0x000fe400078e00ff */
[----:B------:R-:W-:-:S03]  /*0680*/  IMAD.MOV R2, RZ, RZ, -R2 ;  /* 0x000000ffff027224 */ /* 0x000fc600078e0a02 */
[----:B------:R-:W-:Y:S01]  /*0690*/  LEA.HI.SX32 R3, R3, -R6, 0x17 ;  /* 0x8000000603037211 */ /* 0x000fe200078fbaff */
[----:B------:R-:W-:-:S03]  /*06a0*/  IMAD R8, R4, R2, R5 ;  /* 0x0000000204087224 */ /* 0x000fc600078e0205 */
[----:B------:R-:W-:-:S04]  /*06b0*/  VIMNMX R11, PT, PT, R3, 0x8, PT ;  /* 0x00000008030b7848 */ /* 0x000fc80003fe0100 */
[-C--:B------:R-:W-:Y:S02]  /*06c0*/  IABS R7, R11.reuse ;  /* 0x0000000b00077213 */ /* 0x080fe40000000000 */
[----:B------:R-:W-:Y:S02]  /*06d0*/  IABS R4, R11 ;  /* 0x0000000b00047213 */ /* 0x000fe40000000000 */
[----:B------:R-:W0:Y:S08]  /*06e0*/  I2F.RP R0, R7 ;  /* 0x0000000700007306 */ /* 0x000e300000209400 */
[----:B0-----:R-:W0:Y:S02]  /*06f0*/  MUFU.RCP R0, R0 ;  /* 0x0000000000007308 */ /* 0x001e240000001000 */
[----:B0-----:R-:W-:-:S02]  /*0700*/  VIADD R3, R0, 0xffffffe ;  /* 0x0ffffffe00037836 */ /* 0x001fc40000000000 */
[----:B------:R-:W-:-:S04]  /*0710*/  IMAD.MOV R0, RZ, RZ, -R4 ;  /* 0x000000ffff007224 */ /* 0x000fc800078e0a04 */
[----:B------:R-:W0:Y:S02]  /*0720*/  F2I.FTZ.U32.TRUNC.NTZ R3, R3 ;  /* 0x0000000300037305 */ /* 0x000e24000021f000 */
[----:B0-----:R-:W-:-:S04]  /*0730*/  IMAD.MOV R9, RZ, RZ, -R3 ;  /* 0x000000ffff097224 */ /* 0x001fc800078e0a03 */
[----:B------:R-:W-:Y:S01]  /*0740*/  IMAD.MOV.U32 R2, RZ, RZ, R9 ;  /* 0x000000ffff027224 */ /* 0x000fe200078e0009 */
[----:B------:R-:W-:-:S03]  /*0750*/  IABS R9, R8 ;  /* 0x0000000800097213 */ /* 0x000fc60000000000 */
[----:B------:R-:W-:Y:S02]  /*0760*/  IMAD R5, R2, R7, RZ ;  /* 0x0000000702057224 */ /* 0x000fe400078e02ff */
[----:B------:R-:W-:-:S04]  /*0770*/  IMAD.MOV.U32 R2, RZ, RZ, RZ ;  /* 0x000000ffff027224 */ /* 0x000fc800078e00ff */
[----:B------:R-:W-:Y:S01]  /*0780*/  IMAD.HI.U32 R2, R3, R5, R2 ;  /* 0x0000000503027227 */ /* 0x000fe200078e0002 */
[----:B------:R-:W-:-:S04]  /*0790*/  IABS R5, R34 ;  /* 0x0000002200057213 */ /* 0x000fc80000000000 */
[----:B------:R-:W0:Y:S01]  /*07a0*/  I2F.RP R4, R5 ;  /* 0x0000000500047306 */ /* 0x000e220000209400 */
[----:B------:R-:W-:-:S04]  /*07b0*/  IMAD.HI.U32 R32, R2, R9, RZ ;  /* 0x0000000902207227 */ /* 0x000fc800078e00ff */
[----:B------:R-:W-:-:S05]  /*07c0*/  IMAD R0, R32, R0, R9 ;  /* 0x0000000020007224 */ /* 0x000fca00078e0209 */
[----:B------:R-:W-:Y:S01]  /*07d0*/  ISETP.GT.U32.AND P1, PT, R7, R0, PT ;  /* 0x000000000700720c */ /* 0x000fe20003f24070 */
[----:B0-----:R-:W0:-:S12]  /*07e0*/  MUFU.RCP R4, R4 ;  /* 0x0000000400047308 */ /* 0x001e180000001000 */
[----:B------:R-:W-:Y:S02]  /*07f0*/  @!P1 IMAD.IADD R0, R0, 0x1, -R7 ;  /* 0x0000000100009824 */ /* 0x000fe400078e0a07 */
[----:B------:R-:W-:Y:S01]  /*0800*/  @!P1 VIADD R32, R32, 0x1 ;  /* 0x0000000120209836 */ /* 0x000fe20000000000 */
[----:B------:R-:W-:Y:S02]  /*0810*/  ISETP.NE.AND P1, PT, R11, RZ, PT ;  /* 0x000000ff0b00720c */ /* 0x000fe40003f25270 */
[----:B------:R-:W-:Y:S02]  /*0820*/  ISETP.GE.U32.AND P0, PT, R0, R7, PT ;  /* 0x000000070000720c */ /* 0x000fe40003f06070 */
[----:B------:R-:W-:Y:S01]  /*0830*/  LOP3.LUT R0, R8, R11, RZ, 0x3c, !PT ;  /* 0x0000000b08007212 */ /* 0x000fe200078e3cff */
[----:B0-----:R-:W-:-:S03]  /*0840*/  VIADD R2, R4, 0xffffffe ;  /* 0x0ffffffe04027836 */ /* 0x001fc60000000000 */
[----:B------:R-:W-:Y:S01]  /*0850*/  ISETP.GE.AND P2, PT, R0, RZ, PT ;  /* 0x000000ff0000720c */ /* 0x000fe20003f46270 */
[----:B------:R0:W1:Y:S06]  /*0860*/  F2I.FTZ.U32.TRUNC.NTZ R3, R2 ;  /* 0x0000000200037305 */ /* 0x00006c000021f000 */
[----:B------:R-:W-:Y:S02]  /*0870*/  @P0 VIADD R32, R32, 0x1 ;  /* 0x0000000120200836 */ /* 0x000fe40000000000 */
[----:B0-----:R-:W-:-:S04]  /*0880*/  IMAD.MOV.U32 R2, RZ, RZ, RZ ;  /* 0x000000ffff027224 */ /* 0x001fc800078e00ff */
[----:B------:R-:W-:Y:S01]  /*0890*/  @!P2 IMAD.MOV R32, RZ, RZ, -R32 ;  /* 0x000000ffff20a224 */ /* 0x000fe200078e0a20 */
[----:B------:R-:W-:Y:S01]  /*08a0*/  @!P1 LOP3.LUT R32, RZ, R11, RZ, 0x33, !PT ;  /* 0x0000000bff209212 */ /* 0x000fe200078e33ff */
[----:B-1----:R-:W-:-:S04]  /*08b0*/  IMAD.MOV R4, RZ, RZ, -R3 ;  /* 0x000000ffff047224 */ /* 0x002fc800078e0a03 */
[----:B------:R-:W-:Y:S02]  /*08c0*/  IMAD.MOV R0, RZ, RZ, -R32 ;  /* 0x000000ffff007224 */ /* 0x000fe400078e0a20 */
[----:B------:R-:W-:Y:S02]  /*08d0*/  IMAD R7, R4, R5, RZ ;  /* 0x0000000504077224 */ /* 0x000fe400078e02ff */
[----:B------:R-:W-:Y:S02]  /*08e0*/  IMAD R0, R11, R0, R8 ;  /* 0x000000000b007224 */ /* 0x000fe400078e0208 */
[----:B------:R-:W-:Y:S01]  /*08f0*/  IMAD.HI.U32 R2, R3, R7, R2 ;  /* 0x0000000703027227 */ /* 0x000fe200078e0002 */
[----:B------:R-:W0:Y:S03]  /*0900*/  LDS R11, [UR9] ;  /* 0x00000009ff0b7984 */ /* 0x000e260008000800 */
[----:B------:R-:W-:-:S04]  /*0910*/  IMAD.IADD R0, R6, 0x1, R0 ;  /* 0x0000000106007824 */ /* 0x000fc800078e0200 */
[----:B------:R-:W-:-:S04]  /*0920*/  IMAD R15, R0, 0x200, R51 ;  /* 0x00000200000f7824 */ /* 0x000fc800078e0233 */
[C---:B------:R-:W-:Y:S01]  /*0930*/  VIADD R12, R15.reuse, 0x100 ;  /* 0x000001000f0c7836 */ /* 0x040fe20000000000 */
[----:B------:R-:W-:Y:S01]  /*0940*/  IABS R6, R15 ;  /* 0x0000000f00067213 */ /* 0x000fe20000000000 */
[C---:B------:R-:W-:Y:S01]  /*0950*/  VIADD R14, R15.reuse, 0x80 ;  /* 0x000000800f0e7836 */ /* 0x040fe20000000000 */
[----:B------:R1:W-:Y:S01]  /*0960*/  STL [R1+0xaa8], R15 ;  /* 0x000aa80f01007387 */ /* 0x0003e20000100800 */
[----:B------:R-:W-:Y:S01]  /*0970*/  VIADD R13, R15, 0x180 ;  /* 0x000001800f0d7836 */ /* 0x000fe20000000000 */
[----:B------:R-:W-:Y:S01]  /*0980*/  IABS R9, R12 ;  /* 0x0000000c00097213 */ /* 0x000fe20000000000 */
[C---:B------:R-:W-:Y:S01]  /*0990*/  IMAD.HI.U32 R0, R2.reuse, R6, RZ ;  /* 0x0000000602007227 */ /* 0x040fe200078e00ff */
[----:B------:R-:W-:Y:S01]  /*09a0*/  IABS R7, R14 ;  /* 0x0000000e00077213 */ /* 0x000fe20000000000 */
[----:B------:R-:W-:Y:S01]  /*09b0*/  STL [R1+0xab0], R14 ;  /* 0x000ab00e01007387 */ /* 0x000fe20000100800 */
[----:B------:R-:W-:Y:S01]  /*09c0*/  IABS R10, R13 ;  /* 0x0000000d000a7213 */ /* 0x000fe20000000000 */
[----:B------:R-:W-:Y:S01]  /*09d0*/  IMAD.MOV R0, RZ, RZ, -R0 ;  /* 0x000000ffff007224 */ /* 0x000fe200078e0a00 */
[----:B------:R-:W-:Y:S01]  /*09e0*/  BAR.SYNC.DEFER_BLOCKING 0x0 ;  /* 0x0000000000007b1d */ /* 0x000fe20000010000 */
[----:B------:R-:W-:Y:S01]  /*09f0*/  IMAD.HI.U32 R4, R2, R9, RZ ;  /* 0x0000000902047227 */ /* 0x000fe200078e00ff */
[----:B------:R-:W-:-:S02]  /*0a00*/  ISETP.GE.AND P4, PT, R14, RZ, PT ;  /* 0x000000ff0e00720c */ /* 0x000fc40003f86270 */
[----:B------:R-:W-:Y:S01]  /*0a10*/  ISETP.GE.AND P5, PT, R13, RZ, PT ;  /* 0x000000ff0d00720c */ /* 0x000fe20003fa6270 */
[C---:B------:R-:W-:Y:S02]  /*0a20*/  IMAD R0, R5.reuse, R0, R6 ;  /* 0x0000000005007224 */ /* 0x040fe400078e0206 */
[C---:B------:R-:W-:Y:S01]  /*0a30*/  IMAD.HI.U32 R3, R2.reuse, R7, RZ ;  /* 0x0000000702037227 */ /* 0x040fe200078e00ff */
[----:B------:R-:W-:Y:S02]  /*0a40*/  STL [R1+0xab4], R12 ;  /* 0x000ab40c01007387 */ /* 0x000fe40000100800 */
[----:B------:R-:W-:Y:S01]  /*0a50*/  ISETP.GT.U32.AND P0, PT, R5, R0, PT ;  /* 0x000000000500720c */ /* 0x000fe20003f04070 */
[----:B------:R-:W-:Y:S01]  /*0a60*/  IMAD.HI.U32 R2, R2, R10, RZ ;  /* 0x0000000a02027227 */ /* 0x000fe200078e00ff */
[----:B------:R2:W-:Y:S03]  /*0a70*/  STL [R1+0xab8], R13 ;  /* 0x000ab80d01007387 */ /* 0x0005e60000100800 */
[----:B------:R-:W-:-:S02]  /*0a80*/  IMAD.MOV R4, RZ, RZ, -R4 ;  /* 0x000000ffff047224 */ /* 0x000fc400078e0a04 */
[----:B------:R-:W-:Y:S01]  /*0a90*/  IMAD.MOV R8, RZ, RZ, -R3 ;  /* 0x000000ffff087224 */ /* 0x000fe200078e0a03 */
[----:B0-----:R-:W-:Y:S01]  /*0aa0*/  R2UR UR8, R11 ;  /* 0x000000000b0872ca */ /* 0x001fe200000e0000 */
[----:B------:R-:W-:Y:S02]  /*0ab0*/  IMAD.MOV R6, RZ, RZ, -R2 ;  /* 0x000000ffff067224 */ /* 0x000fe400078e0a02 */
[C---:B------:R-:W-:Y:S01]  /*0ac0*/  IMAD R3, R5.reuse, R4, R9 ;  /* 0x0000000405037224 */ /* 0x040fe200078e0209 */
[----:B------:R-:W-:Y:S01]  /*0ad0*/  SHF.R.U32.HI R4, RZ, 0x5, R16 ;  /* 0x00000005ff047819 */ /* 0x000fe20000011610 */
[C---:B------:R-:W-:Y:S02]  /*0ae0*/  IMAD R2, R5.reuse, R8, R7 ;  /* 0x0000000805027224 */ /* 0x040fe400078e0207 */
[C---:B------:R-:W-:Y:S01]  /*0af0*/  IMAD R6, R5.reuse, R6, R10 ;  /* 0x0000000605067224 */ /* 0x040fe200078e020a */
[C---:B------:R-:W-:Y:S01]  /*0b00*/  ISETP.GT.U32.AND P2, PT, R5.reuse, R3, PT ;  /* 0x000000030500720c */ /* 0x040fe20003f44070 */
[----:B------:R-:W-:Y:S01]  /*0b10*/  @!P0 IMAD.IADD R0, R0, 0x1, -R5 ;  /* 0x0000000100008824 */ /* 0x000fe200078e0a05 */
[----:B------:R-:W-:Y:S01]  /*0b20*/  ISETP.GT.U32.AND P1, PT, R5, R2, PT ;  /* 0x000000020500720c */ /* 0x000fe20003f24070 */
[----:B------:R-:W-:Y:S01]  /*0b30*/  VIADD R8, R49, 0xfffffff7 ;  /* 0xfffffff731087836 */ /* 0x000fe20000000000 */
[----:B------:R-:W-:Y:S01]  /*0b40*/  ISETP.GT.U32.AND P3, PT, R5, R6, PT ;  /* 0x000000060500720c */ /* 0x000fe20003f64070 */
[----:B------:R-:W-:Y:S01]  /*0b50*/  VIADD R7, R49, 0xffffffff ;  /* 0xffffffff31077836 */ /* 0x000fe20000000000 */
[----:B------:R-:W-:-:S02]  /*0b60*/  ISETP.GT.U32.AND P6, PT, R5, R0, PT ;  /* 0x000000000500720c */ /* 0x000fc40003fc4070 */
[----:B------:R-:W-:-:S05]  /*0b70*/  R2UR UR16, R4 ;  /* 0x00000000041072ca */ /* 0x000fca00000e0000 */
[--C-:B------:R-:W-:Y:S02]  /*0b80*/  @!P2 IMAD.IADD R3, R3, 0x1, -R5.reuse ;  /* 0x000000010303a824 */ /* 0x100fe400078e0a05 */
[--C-:B------:R-:W-:Y:S02]  /*0b90*/  @!P1 IMAD.IADD R2, R2, 0x1, -R5.reuse ;  /* 0x0000000102029824 */ /* 0x100fe400078e0a05 */
[--C-:B------:R-:W-:Y:S01]  /*0ba0*/  @!P3 IMAD.IADD R6, R6, 0x1, -R5.reuse ;  /* 0x000000010606b824 */ /* 0x100fe200078e0a05 */
[C---:B------:R-:W-:Y:S01]  /*0bb0*/  ISETP.GT.U32.AND P1, PT, R5.reuse, R3, PT ;  /* 0x000000030500720c */ /* 0x040fe20003f24070 */
[----:B------:R-:W-:Y:S01]  /*0bc0*/  @!P6 IMAD.IADD R0, R0, 0x1, -R5 ;  /* 0x000000010000e824 */ /* 0x000fe200078e0a05 */
[C---:B------:R-:W-:Y:S01]  /*0bd0*/  ISETP.GT.U32.AND P0, PT, R5.reuse, R2, PT ;  /* 0x000000020500720c */ /* 0x040fe20003f04070 */
[----:B------:R-:W-:Y:S01]  /*0be0*/  USHF.L.U32 UR4, UR16, 0x15, URZ ;  /* 0x0000001510047899 */ /* 0x000fe200080006ff */
[----:B------:R-:W-:Y:S02]  /*0bf0*/  ISETP.GT.U32.AND P2, PT, R5, R6, PT ;  /* 0x000000060500720c */ /* 0x000fe40003f44070 */
[----:B------:R-:W-:Y:S01]  /*0c00*/  ISETP.GE.AND P3, PT, R15, RZ, PT ;  /* 0x000000ff0f00720c */ /* 0x000fe20003f66270 */
[----:B------:R-:W-:Y:S01]  /*0c10*/  ULOP3.LUT UR4, UR4, 0x600000, URZ, 0xc0, !UPT ;  /* 0x0060000004047892 */ /* 0x000fe2000f8ec0ff */
[----:B------:R-:W-:-:S03]  /*0c20*/  ISETP.GE.AND P6, PT, R12, RZ, PT ;  /* 0x000000ff0c00720c */ /* 0x000fc60003fc6270 */
[----:B------:R-:W-:Y:S02]  /*0c30*/  UIADD3 UR10, UPT, UPT, UR8, UR4, URZ ;  /* 0x00000004080a7290 */ /* 0x000fe4000fffe0ff */
[--C-:B------:R-:W-:Y:S02]  /*0c40*/  @!P1 IMAD.IADD R3, R3, 0x1, -R5.reuse ;  /* 0x0000000103039824 */ /* 0x100fe400078e0a05 */
[--C-:B------:R-:W-:Y:S01]  /*0c50*/  @!P0 IMAD.IADD R2, R2, 0x1, -R5.reuse ;  /* 0x0000000102028824 */ /* 0x100fe200078e0a05 */
[----:B------:R-:W-:Y:S01]  /*0c60*/  ISETP.NE.AND P0, PT, R34, RZ, PT ;  /* 0x000000ff2200720c */ /* 0x000fe20003f05270 */
[----:B------:R-:W-:Y:S01]  /*0c70*/  @!P2 IMAD.IADD R6, R6, 0x1, -R5 ;  /* 0x000000010606a824 */ /* 0x000fe200078e0a05 */
[----:B------:R-:W-:Y:S01]  /*0c80*/  LOP3.LUT R5, RZ, R34, RZ, 0x33, !PT ;  /* 0x00000022ff057212 */ /* 0x000fe200078e33ff */
[----:B------:R-:W-:Y:S02]  /*0c90*/  IMAD.MOV.U32 R4, RZ, RZ, R3 ;  /* 0x000000ffff047224 */ /* 0x000fe400078e0003 */
[----:B------:R-:W-:Y:S01]  /*0ca0*/  @!P4 IMAD.MOV R2, RZ, RZ, -R2 ;  /* 0x000000ffff02c224 */ /* 0x000fe200078e0a02 */
[----:B------:R-:W-:Y:S01]  /*0cb0*/  ISETP.GE.U32.AND P4, PT, R7, 0x7fffffc0, PT ;  /* 0x7fffffc00700780c */ /* 0x000fe20003f86070 */
[----:B------:R-:W-:-:S02]  /*0cc0*/  @!P3 IMAD.MOV R0, RZ, RZ, -R0 ;  /* 0x000000ffff00b224 */ /* 0x000fc400078e0a00 */
[----:B------:R-:W-:Y:S01]  /*0cd0*/  @!P6 IMAD.MOV R4, RZ, RZ, -R4 ;  /* 0x000000ffff04e224 */ /* 0x000fe200078e0a04 */
[C---:B------:R-:W-:Y:S01]  /*0ce0*/  SEL R3, R5.reuse, R2, !P0 ;  /* 0x0000000205037207 */ /* 0x040fe20004000000 */
[----:B------:R-:W-:Y:S01]  /*0cf0*/  @!P5 IMAD.MOV R6, RZ, RZ, -R6 ;  /* 0x000000ffff06d224 */ /* 0x000fe200078e0a06 */
[----:B------:R-:W-:Y:S01]  /*0d00*/  SEL R0, R5, R0, !P0 ;  /* 0x0000000005007207 */ /* 0x000fe20004000000 */
[----:B------:R-:W-:Y:S01]  /*0d10*/  VIADD R7, R49, 0xffffffef ;  /* 0xffffffef31077836 */ /* 0x000fe20000000000 */
[----:B------:R-:W-:Y:S01]  /*0d20*/  SEL R2, R5, R4, !P0 ;  /* 0x0000000405027207 */ /* 0x000fe20004000000 */
[----:B------:R-:W-:Y:S01]  /*0d30*/  VIADD R4, R49, 0xffffffed ;  /* 0xffffffed31047836 */ /* 0x000fe20000000000 */
[----:B------:R-:W-:Y:S01]  /*0d40*/  SEL R6, R5, R6, !P0 ;  /* 0x0000000605067207 */ /* 0x000fe20004000000 */
[C---:B------:R-:W-:Y:S01]  /*0d50*/  VIADD R5, R49.reuse, 0xffffffec ;  /* 0xffffffec31057836 */ /* 0x040fe20000000000 */
[----:B------:R-:W-:Y:S01]  /*0d60*/  ISETP.GE.U32.AND P6, PT, R8, 0x7fffffb8, PT ;  /* 0x7fffffb80800780c */ /* 0x000fe20003fc6070 */
[C---:B------:R-:W-:Y:S01]  /*0d70*/  VIADD R8, R49.reuse, 0xffffffee ;  /* 0xffffffee31087836 */ /* 0x040fe20000000000 */
[----:B------:R-:W-:Y:S01]  /*0d80*/  ISETP.GE.U32.AND P5, PT, R4, 0x7fffffae, PT ;  /* 0x7fffffae0400780c */ /* 0x000fe20003fa6070 */
[----:B------:R-:W-:Y:S01]  /*0d90*/  VIADD R4, R49, 0xffffffe9 ;  /* 0xffffffe931047836 */ /* 0x000fe20000000000 */
[----:B------:R-:W-:Y:S01]  /*0da0*/  ISETP.GE.U32.AND P3, PT, R5, 0x7fffffad, PT ;  /* 0x7fffffad0500780c */ /* 0x000fe20003f66070 */
[----:B------:R-:W-:Y:S01]  /*0db0*/  VIADD R5, R49, 0xffffffe8 ;  /* 0xffffffe831057836 */ /* 0x000fe20000000000 */
[----:B------:R-:W-:-:S02]  /*0dc0*/  ISETP.GE.U32.AND P0, PT, R8, 0x7fffffaf, PT ;  /* 0x7fffffaf0800780c */ /* 0x000fc40003f06070 */
[----:B------:R-:W-:Y:S02]  /*0dd0*/  SEL R25, RZ, 0x1, P3 ;  /* 0x00000001ff197807 */ /* 0x000fe40001800000 */
[----:B------:R-:W-:Y:S01]  /*0de0*/  ISETP.GE.U32.AND P2, PT, R5, 0x7fffffa9, PT ;  /* 0x7fffffa90500780c */ /* 0x000fe20003f46070 */
[C---:B------:R-:W-:Y:S01]  /*0df0*/  VIADD R5, R49.reuse, 0xffffffea ;  /* 0xffffffea31057836 */ /* 0x040fe20000000000 */
[----:B------:R-:W-:Y:S01]  /*0e00*/  ISETP.GE.U32.AND P3, PT, R4, 0x7fffffaa, PT ;  /* 0x7fffffaa0400780c */ /* 0x000fe20003f66070 */
[----:B------:R-:W-:Y:S01]  /*0e10*/  VIADD R4, R49, 0xffffffeb ;  /* 0xffffffeb31047836 */ /* 0x000fe20000000000 */
[----:B------:R-:W-:Y:S02]  /*0e20*/  SEL R28, RZ, 0x1fffe, P5 ;  /* 0x0001fffeff1c7807 */ /* 0x000fe40002800000 */
[----:B------:R-:W-:Y:S01]  /*0e30*/  ISETP.GE.U32.AND P5, PT, R5, 0x7fffffab, PT ;  /* 0x7fffffab0500780c */ /* 0x000fe20003fa6070 */
[----:B------:R-:W-:Y:S01]  /*0e40*/  VIADD R5, R49, 0xffffffe4 ;  /* 0xffffffe431057836 */ /* 0x000fe20000000000 */
[----:B------:R-:W-:Y:S01]  /*0e50*/  ISETP.GE.U32.AND P1, PT, R7, 0x7fffffb0, PT ;  /* 0x7fffffb00700780c */ /* 0x000fe20003f26070 */
[----:B------:R-:W-:Y:S01]  /*0e60*/  VIADD R7, R49, 0xffffffe6 ;  /* 0xffffffe631077836 */ /* 0x000fe20000000000 */
[----:B-1----:R-:W-:Y:S01]  /*0e70*/  SEL R15, RZ, 0x4, P0 ;  /* 0x00000004ff0f7807 */ /* 0x002fe20000000000 */
[----:B------:R-:W-:Y:S01]  /*0e80*/  IMAD.IADD R28, R25, 0x1, R28 ;  /* 0x00000001191c7824 */ /* 0x000fe200078e021c */
[----:B------:R-:W-:Y:S01]  /*0e90*/  ISETP.GE.U32.AND P0, PT, R4, 0x7fffffac, PT ;  /* 0x7fffffac0400780c */ /* 0x000fe20003f06070 */
[----:B------:R-:W-:Y:S01]  /*0ea0*/  VIADD R4, R49, 0xffffffe5 ;  /* 0xffffffe531047836 */ /* 0x000fe20000000000 */
[----:B------:R-:W-:-:S02]  /*0eb0*/  SEL R20, RZ, 0x7fff8, P1 ;  /* 0x0007fff8ff147807 */ /* 0x000fc40000800000 */
[----:B------:R-:W-:Y:S01]  /*0ec0*/  ISETP.GE.U32.AND P1, PT, R5, 0x7fffffa5, PT ;  /* 0x7fffffa50500780c */ /* 0x000fe20003f26070 */
[C---:B------:R-:W-:Y:S01]  /*0ed0*/  VIADD R5, R49.reuse, 0xffffffe7 ;  /* 0xffffffe731057836 */ /* 0x040fe20000000000 */
[----:B------:R-:W-:Y:S02]  /*0ee0*/  SEL R27, RZ, 0x1, P2 ;  /* 0x00000001ff1b7807 */ /* 0x000fe40001000000 */
[----:B------:R-:W-:Y:S01]  /*0ef0*/  ISETP.GE.U32.AND P2, PT, R4, 0x7fffffa6, PT ;  /* 0x7fffffa60400780c */ /* 0x000fe20003f46070 */
[----:B------:R-:W-:Y:S01]  /*0f00*/  VIADD R4, R49, 0xffffffe1 ;  /* 0xffffffe131047836 */ /* 0x000fe20000000000 */
[----:B------:R-:W-:Y:S02]  /*0f10*/  SEL R19, RZ, 0x4, P5 ;  /* 0x00000004ff137807 */ /* 0x000fe40002800000 */
[----:B------:R-:W-:Y:S01]  /*0f20*/  ISETP.GE.U32.AND P5, PT, R5, 0x7fffffa8, PT ;  /* 0x7fffffa80500780c */ /* 0x000fe20003fa6070 */
[----:B------:R-:W-:Y:S01]  /*0f30*/  VIADD R5, R49, 0xffffffe0 ;  /* 0xffffffe031057836 */ /* 0x000fe20000000000 */
[----:B------:R-:W-:-:S02]  /*0f40*/  SEL R22, RZ, 0x7fff8, P0 ;  /* 0x0007fff8ff167807 */ /* 0x000fc40000000000 */
[----:B------:R-:W-:Y:S02]  /*0f50*/  SEL R30, RZ, 0x1fffe, P3 ;  /* 0x0001fffeff1e7807 */ /* 0x000fe40001800000 */
[----:B------:R-:W-:Y:S01]  /*0f60*/  ISETP.GE.U32.AND P0, PT, R4, 0x7fffffa2, PT ;  /* 0x7fffffa20400780c */ /* 0x000fe20003f06070 */
[----:B------:R-:W-:Y:S01]  /*0f70*/  VIADD R4, R49, 0xffffffe3 ;  /* 0xffffffe331047836 */ /* 0x000fe20000000000 */
[----:B------:R-:W-:Y:S01]  /*0f80*/  ISETP.GE.U32.AND P3, PT, R7, 0x7fffffa7, PT ;  /* 0x7fffffa70700780c */ /* 0x000fe20003f66070 */
[----:B------:R-:W-:Y:S01]  /*0f90*/  VIADD R7, R49, 0xffffffe2 ;  /* 0xffffffe231077836 */ /* 0x000fe20000000000 */
[----:B------:R-:W-:Y:S01]  /*0fa0*/  SEL R29, RZ, 0x1, P1 ;  /* 0x00000001ff1d7807 */ /* 0x000fe20000800000 */
[----:B------:R-:W-:Y:S01]  /*0fb0*/  IMAD.IADD R27, R27, 0x1, R30 ;  /* 0x000000011b1b7824 */ /* 0x000fe200078e021e */
[----:B------:R-:W-:Y:S01]  /*0fc0*/  ISETP.GE.U32.AND P1, PT, R5, 0x7fffffa1, PT ;  /* 0x7fffffa10500780c */ /* 0x000fe20003f26070 */
[----:B------:R-:W-:Y:S01]  /*0fd0*/  VIADD R5, R49, 0xffffffcc ;  /* 0xffffffcc31057836 */ /* 0x000fe20000000000 */
[----:B------:R-:W-:-:S02]  /*0fe0*/  SEL R21, RZ, 0x4, P3 ;  /* 0x00000004ff157807 */ /* 0x000fc40001800000 */
[----:B------:R-:W-:Y:S01]  /*0ff0*/  ISETP.GE.U32.AND P3, PT, R4, 0x7fffffa4, PT ;  /* 0x7fffffa40400780c */ /* 0x000fe20003f66070 */
[----:B------:R-:W-:Y:S01]  /*1000*/  VIADD R4, R49, 0xffffffcd ;  /* 0xffffffcd31047836 */ /* 0x000fe20000000000 */
[----:B------:R-:W-:Y:S02]  /*1010*/  SEL R26, RZ, 0x7fff8, P5 ;  /* 0x0007fff8ff1a7807 */ /* 0x000fe40002800000 */
        /* <DEDUP_REMOVED lines=19> */
[----:B------:R-:W-:Y:S01]  /*1150*/  ISETP.GE.U32.AND P0, PT, R4, 0x7fffff8a, PT ;  /* 0x7fffff8a0400780c */ /* 0x000fe20003f06070 */
[----:B------:R-:W-:Y:S01]  /*1160*/  VIADD R4, R49, 0xffffffcb ;  /* 0xffffffcb31047836 */ /* 0x000fe20000000000 */
[----:B------:R-:W-:Y:S01]  /*1170*/  SEL R17, RZ, 0x4, P2 ;  /* 0x00000004ff117807 */ /* 0x000fe20001000000 */
[----:B------:R-:W-:Y:S01]  /*1180*/  IMAD.IADD R31, R31, 0x1, R34 ;  /* 0x000000011f1f7824 */ /* 0x000fe200078e0222 */
[----:B------:R-:W-:Y:S01]  /*1190*/  ISETP.GE.U32.AND P2, PT, R5, 0x7fffff8b, PT ;  /* 0x7fffff8b0500780c */ /* 0x000fe20003f46070 */
[C---:B------:R-:W-:Y:S01]  /*11a0*/  VIADD R5, R49.reuse, 0xffffffc4 ;  /* 0xffffffc431057836 */ /* 0x040fe20000000000 */
[----:B------:R-:W-:Y:S02]  /*11b0*/  SEL R18, RZ, 0x7fff8, P3 ;  /* 0x0007fff8ff127807 */ /* 0x000fe40001800000 */
        /* <DEDUP_REMOVED lines=8> */
[----:B------:R-:W-:Y:S01]  /*1240*/  SEL R16, RZ, 0x7fff8, P3 ;  /* 0x0007fff8ff107807 */ /* 0x000fe20001800000 */
[----:B------:R-:W-:Y:S01]  /*1250*/  IMAD.IADD R33, R33, 0x1, R36 ;  /* 0x0000000121217824 */ /* 0x000fe200078e0224 */
[----:B------:R-:W-:Y:S01]  /*1260*/  ISETP.GE.U32.AND P3, PT, R5, 0x7fffff88, PT ;  /* 0x7fffff880500780c */ /* 0x000fe20003f66070 */
[----:B------:R-:W-:Y:S01]  /*1270*/  VIADD R5, R49, 0xffffffc0 ;  /* 0xffffffc031057836 */ /* 0x000fe20000000000 */
[----:B------:R-:W-:-:S02]  /*1280*/  SEL R37, RZ, 0x1, P5 ;  /* 0x00000001ff257807 */ /* 0x000fc40002800000 */
[----:B--2---:R-:W-:Y:S02]  /*1290*/  SEL R13, RZ, 0x4, P2 ;  /* 0x00000004ff0d7807 */ /* 0x004fe40001000000 */
[----:B------:R-:W-:Y:S01]  /*12a0*/  ISETP.GE.U32.AND P5, PT, R4, 0x7fffff82, PT ;  /* 0x7fffff820400780c */ /* 0x000fe20003fa6070 */
[----:B------:R-:W-:Y:S01]  /*12b0*/  VIADD R4, R49, 0xffffffc3 ;  /* 0xffffffc331047836 */ /* 0x000fe20000000000 */
[----:B------:R-:W-:Y:S01]  /*12c0*/  ISETP.GE.U32.AND P2, PT, R7, 0x7fffff87, PT ;  /* 0x7fffff870700780c */ /* 0x000fe20003f46070 */
[----:B------:R-:W-:Y:S01]  /*12d0*/  VIADD R7, R49, 0xffffffc2 ;  /* 0xffffffc231077836 */ /* 0x000fe20000000000 */
[----:B------:R-:W-:Y:S02]  /*12e0*/  SEL R38, RZ, 0x1fffe, P0 ;  /* 0x0001fffeff267807 */ /* 0x000fe40000000000 */
[----:B------:R-:W-:Y:S01]  /*12f0*/  ISETP.GE.U32.AND P0, PT, R5, 0x7fffff81, PT ;  /* 0x7fffff810500780c */ /* 0x000fe20003f06070 */
[----:B------:R-:W-:Y:S01]  /*1300*/  VIADD R5, R49, 0xffffffdc ;  /* 0xffffffdc31057836 */ /* 0x000fe20000000000 */
[----:B------:R-:W-:Y:S01]  /*1310*/  SEL R14, RZ, 0x7fff8, P3 ;  /* 0x0007fff8ff0e7807 */ /* 0x000fe20001800000 */
[----:B------:R-:W-:Y:S01]  /*1320*/  IMAD.IADD R37, R37, 0x1, R38 ;  /* 0x0000000125257824 */ /* 0x000fe200078e0226 */
[----:B------:R-:W-:-:S02]  /*1330*/  SEL R11, RZ, 0x4, P2 ;  /* 0x00000004ff0b7807 */ /* 0x000fc40001000000 */
[----:B------:R-:W-:Y:S01]  /*1340*/  ISETP.GE.U32.AND P3, PT, R4, 0x7fffff84, PT ;  /* 0x7fffff840400780c */ /* 0x000fe20003f66070 */
[----:B------:R-:W-:Y:S01]  /*1350*/  VIADD R4, R49, 0xffffffdd ;  /* 0xffffffdd31047836 */ /* 0x000fe20000000000 */
[----:B------:R-:W-:Y:S02]  /*1360*/  ISETP.GE.U32.AND P2, PT, R7, 0x7fffff83, PT ;  /* 0x7fffff830700780c */ /* 0x000fe40003f46070 */
[----:B------:R-:W-:Y:S02]  /*1370*/  SEL R40, RZ, 0x1fffe, P5 ;  /* 0x0001fffeff287807 */ /* 0x000fe40002800000 */
        /* <DEDUP_REMOVED lines=25> */
[----:B------:R-:W-:Y:S02]  /*1510*/  ISETP.GE.U32.AND P3, PT, R5, 0x7fffff95, PT ;  /* 0x7fffff950500780c */ /* 0x000fe40003f66070 */
        /* <DEDUP_REMOVED lines=8> */
[----:B------:R-:W-:Y:S01]  /*15a0*/  VIADD R45, R49, 0xffffffd1 ;  /* 0xffffffd1312d7836 */ /* 0x000fe20000000000 */
[----:B------:R-:W-:Y:S02]  /*15b0*/  SEL R46, RZ, 0x1fffe, P5 ;  /* 0x0001fffeff2e7807 */ /* 0x000fe40002800000 */
[----:B------:R-:W-:-:S02]  /*15c0*/  ISETP.GE.U32.AND P5, PT, R4, 0x7fffff91, PT ;  /* 0x7fffff910400780c */ /* 0x000fc40003fa6070 */
[----:B------:R-:W-:Y:S01]  /*15d0*/  SEL R4, RZ, 0x4, P2 ;  /* 0x00000004ff047807 */ /* 0x000fe20001000000 */
[----:B------:R-:W-:Y:S01]  /*15e0*/  IMAD.IADD R43, R43, 0x1, R46 ;  /* 0x000000012b2b7824 */ /* 0x000fe200078e022e */
[----:B------:R-:W-:Y:S02]  /*15f0*/  ISETP.GE.U32.AND P2, PT, R45, 0x7fffff92, PT ;  /* 0x7fffff922d00780c */ /* 0x000fe40003f46070 */
[----:B------:R-:W-:Y:S02]  /*1600*/  SEL R25, RZ, 0x1, P0 ;  /* 0x00000001ff197807 */ /* 0x000fe40000000000 */
[----:B------:R-:W-:Y:S02]  /*1610*/  SEL R45, RZ, 0x1, P5 ;  /* 0x00000001ff2d7807 */ /* 0x000fe40002800000 */
[----:B------:R-:W-:Y:S01]  /*1620*/  ISETP.GE.U32.AND P5, PT, R48, 0x7fffff93, PT ;  /* 0x7fffff933000780c */ /* 0x000fe20003fa6070 */
[----:B------:R-:W-:Y:S01]  /*1630*/  IMAD.IADD R25, R25, 0x1, R40 ;  /* 0x0000000119197824 */ /* 0x000fe200078e0228 */
[----:B------:R-:W-:-:S02]  /*1640*/  SEL R48, RZ, 0x1fffe, P2 ;  /* 0x0001fffeff307807 */ /* 0x000fc40001000000 */
[----:B------:R-:W-:Y:S02]  /*1650*/  ISETP.GE.U32.AND P2, PT, R47, 0x7fffff94, PT ;  /* 0x7fffff942f00780c */ /* 0x000fe40003f46070 */
[----:B------:R-:W-:Y:S01]  /*1660*/  SEL R47, RZ, 0x1, P1 ;  /* 0x00000001ff2f7807 */ /* 0x000fe20000800000 */
[----:B------:R-:W-:Y:S01]  /*1670*/  IMAD.IADD R45, R45, 0x1, R48 ;  /* 0x000000012d2d7824 */ /* 0x000fe200078e0230 */
[----:B------:R-:W-:Y:S02]  /*1680*/  LOP3.LUT R28, R28, 0x3, RZ, 0xc0, !PT ;  /* 0x000000031c1c7812 */ /* 0x000fe400078ec0ff */
[----:B------:R-:W-:Y:S01]  /*1690*/  LOP3.LUT R27, R27, 0x3, RZ, 0xc0, !PT ;  /* 0x000000031b1b7812 */ /* 0x000fe200078ec0ff */
[----:B------:R-:W-:Y:S01]  /*16a0*/  IMAD.IADD R47, R47, 0x1, R52 ;  /* 0x000000012f2f7824 */ /* 0x000fe200078e0234 */
[----:B------:R-:W-:Y:S02]  /*16b0*/  LOP3.LUT R25, R25, 0x3, RZ, 0xc0, !PT ;  /* 0x0000000319197812 */ /* 0x000fe400078ec0ff */
[----:B------:R-:W-:-:S02]  /*16c0*/  IADD3 R20, PT, PT, R28, R20, R15 ;  /* 0x000000141c147210 */ /* 0x000fc40007ffe00f */
[----:B------:R-:W-:Y:S02]  /*16d0*/  SEL R15, RZ, 0x7fff8, P3 ;  /* 0x0007fff8ff0f7807 */ /* 0x000fe40001800000 */
[----:B------:R-:W-:Y:S02]  /*16e0*/  LOP3.LUT R43, R43, 0x3, RZ, 0xc0, !PT ;  /* 0x000000032b2b7812 */ /* 0x000fe400078ec0ff */
[----:B------:R-:W-:Y:S02]  /*16f0*/  IADD3 R22, PT, PT, R27, R22, R19 ;  /* 0x000000161b167210 */ /* 0x000fe40007ffe013 */
[----:B------:R-:W-:Y:S02]  /*1700*/  LOP3.LUT R37, R37, 0x3, RZ, 0xc0, !PT ;  /* 0x0000000325257812 */ /* 0x000fe400078ec0ff */
[----:B------:R-:W-:Y:S02]  /*1710*/  IADD3 R9, PT, PT, R25, R12, R9 ;  /* 0x0000000c19097210 */ /* 0x000fe40007ffe009 */
[----:B------:R-:W-:-:S02]  /*1720*/  LOP3.LUT R47, R47, 0x3, RZ, 0xc0, !PT ;  /* 0x000000032f2f7812 */ /* 0x000fc400078ec0ff */
[----:B------:R-:W-:Y:S02]  /*1730*/  LOP3.LUT R33, R33, 0x3, RZ, 0xc0, !PT ;  /* 0x0000000321217812 */ /* 0x000fe400078ec0ff */
[----:B------:R-:W-:Y:S02]  /*1740*/  SEL R12, RZ, 0x4, P5 ;  /* 0x00000004ff0c7807 */ /* 0x000fe40002800000 */
[----:B------:R-:W-:Y:S02]  /*1750*/  SEL R19, RZ, 0x7fff8, P2 ;  /* 0x0007fff8ff137807 */ /* 0x000fe40001000000 */
[----:B------:R-:W-:Y:S02]  /*1760*/  LOP3.LUT R41, R41, 0x3, RZ, 0xc0, !PT ;  /* 0x0000000329297812 */ /* 0x000fe400078ec0ff */
[----:B------:R-:W-:Y:S02]  /*1770*/  LOP3.LUT R45, R45, 0x3, RZ, 0xc0, !PT ;  /* 0x000000032d2d7812 */ /* 0x000fe400078ec0ff */
[----:B------:R-:W-:-:S02]  /*1780*/  IADD3 R15, PT, PT, R43, R15, R4 ;  /* 0x0000000f2b0f7210 */ /* 0x000fc40007ffe004 */
[----:B------:R-:W-:Y:S02]  /*1790*/  IADD3 R11, PT, PT, R37, R14, R11 ;  /* 0x0000000e250b7210 */ /* 0x000fe40007ffe00b */
[----:B------:R-:W-:Y:S01]  /*17a0*/  LOP3.LUT R4, R9, 0xf, RZ, 0xc0, !PT ;  /* 0x0000000f09047812 */ /* 0x000fe200078ec0ff */
[----:B------:R-:W-:Y:S01]  /*17b0*/  IMAD.SHL.U32 R9, R22, 0x100, RZ ;  /* 0x0000010016097824 */ /* 0x000fe200078e00ff */
[----:B------:R-:W-:Y:S02]  /*17c0*/  LOP3.LUT R29, R29, 0x3, RZ, 0xc0, !PT ;  /* 0x000000031d1d7812 */ /* 0x000fe400078ec0ff */
[----:B------:R-:W-:Y:S01]  /*17d0*/  IADD3 R23, PT, PT, R47, R23, R24 ;  /* 0x000000172f177210 */ /* 0x000fe20007ffe018 */
[----:B------:R-:W-:Y:S01]  /*17e0*/  IMAD R11, R11, 0x10, R4 ;  /* 0x000000100b0b7824 */ /* 0x000fe200078e0204 */
[----:B------:R-:W-:Y:S02]  /*17f0*/  IADD3 R13, PT, PT, R33, R16, R13 ;  /* 0x00000010210d7210 */ /* 0x000fe40007ffe00d */
[----:B------:R-:W-:-:S02]  /*1800*/  IADD3 R5, PT, PT, R41, R5, R8 ;  /* 0x0000000529057210 */ /* 0x000fc40007ffe008 */
[----:B------:R-:W-:Y:S01]  /*1810*/  IADD3 R12, PT, PT, R45, R19, R12 ;  /* 0x000000132d0c7210 */ /* 0x000fe20007ffe00c */
[----:B------:R-:W-:Y:S01]  /*1820*/  IMAD.SHL.U32 R4, R13, 0x100, RZ ;  /* 0x000001000d047824 */ /* 0x000fe200078e00ff */
[----:B------:R-:W-:Y:S01]  /*1830*/  IADD3 R21, PT, PT, R29, R26, R21 ;  /* 0x0000001a1d157210 */ /* 0x000fe20007ffe015 */
[----:B------:R-:W-:Y:S01]  /*1840*/  IMAD.SHL.U32 R5, R5, 0x100, RZ ;  /* 0x0000010005057824 */ /* 0x000fe200078e00ff */
[----:B------:R-:W-:Y:S02]  /*1850*/  LOP3.LUT R8, R23, 0xf, RZ, 0xc0, !PT ;  /* 0x0000000f17087812 */ /* 0x000fe400078ec0ff */
[----:B------:R-:W-:Y:S02]  /*1860*/  LOP3.LUT R12, R12, 0xf, RZ, 0xc0, !PT ;  /* 0x0000000f0c0c7812 */ /* 0x000fe400078ec0ff */
[----:B------:R-:W-:Y:S01]  /*1870*/  LOP3.LUT R31, R31, 0x3, RZ, 0xc0, !PT ;  /* 0x000000031f1f7812 */ /* 0x000fe200078ec0ff */
[----:B------:R-:W-:Y:S01]  /*1880*/  IMAD R21, R21, 0x10, R8 ;  /* 0x0000001015157824 */ /* 0x000fe200078e0208 */
[----:B------:R-:W-:Y:S01]  /*1890*/  LOP3.LUT R39, R39, 0x3, RZ, 0xc0, !PT ;  /* 0x0000000327277812 */ /* 0x000fe200078ec0ff */
[----:B------:R-:W-:Y:S01]  /*18a0*/  IMAD R12, R15, 0x10, R12 ;  /* 0x000000100f0c7824 */ /* 0x000fe200078e020c */
[----:B------:R-:W-:-:S02]  /*18b0*/  IADD3 R17, PT, PT, R31, R18, R17 ;  /* 0x000000121f117210 */ /* 0x000fc40007ffe011 */
[----:B------:R-:W-:Y:S01]  /*18c0*/  IADD3 R7, PT, PT, R39, R7, R10 ;  /* 0x0000000727077210 */ /* 0x000fe20007ffe00a */
[----:B------:R-:W-:Y:S01]  /*18d0*/  VIADD R10, R49, 0xfffffffe ;  /* 0xfffffffe310a7836 */ /* 0x000fe20000000000 */
[----:B------:R-:W-:Y:S02]  /*18e0*/  LOP3.LUT R4, R4, 0xf00, RZ, 0xe2, !PT ;  /* 0x00000f0004047812 */ /* 0x000fe400078ee2ff */
[----:B------:R-:W-:Y:S02]  /*18f0*/  LOP3.LUT R8, R5, 0xf00, RZ, 0xe2, !PT ;  /* 0x00000f0005087812 */ /* 0x000fe400078ee2ff */
[----:B------:R-:W-:Y:S01]  /*1900*/  LOP3.LUT R9, R9, 0xf00, RZ, 0xe2, !PT ;  /* 0x00000f0009097812 */ /* 0x000fe200078ee2ff */
[----:B------:R-:W-:Y:S01]  /*1910*/  IMAD R4, R17, 0x1000, R4 ;  /* 0x0000100011047824 */ /* 0x000fe200078e0204 */
[----:B------:R-:W-:Y:S01]  /*1920*/  LOP3.LUT R11, R11, 0xff, RZ, 0xc0, !PT ;  /* 0x000000ff0b0b7812 */ /* 0x000fe200078ec0ff */
[----:B------:R-:W-:Y:S01]  /*1930*/  IMAD R7, R7, 0x1000, R8 ;  /* 0x0000100007077824 */ /* 0x000fe200078e0208 */
[----:B------:R-:W-:Y:S01]  /*1940*/  LOP3.LUT R12, R12, 0xff, RZ, 0xc0, !PT ;  /* 0x000000ff0c0c7812 */ /* 0x000fe200078ec0ff */
[----:B------:R-:W-:Y:S01]  /*1950*/  IMAD R9, R20, 0x1000, R9 ;  /* 0x0000100014097824 */ /* 0x000fe200078e0209 */
[----:B------:R-:W-:Y:S01]  /*1960*/  ISETP.NE.U32.AND P3, PT, R51, RZ, PT ;  /* 0x000000ff3300720c */ /* 0x000fe20003f65070 */
[----:B------:R-:W-:Y:S01]  /*1970*/  IMAD.IADD R4, R4, 0x1, R11 ;  /* 0x0000000104047824 */ /* 0x000fe200078e020b */
[----:B------:R-:W-:Y:S01]  /*1980*/  LOP3.LUT R8, R21, 0xff, RZ, 0xc0, !PT ;  /* 0x000000ff15087812 */ /* 0x000fe200078ec0ff */
[----:B------:R-:W-:Y:S01]  /*1990*/  IMAD.IADD R7, R7, 0x1, R12 ;  /* 0x0000000107077824 */ /* 0x000fe200078e020c */
[----:B---3--:R-:W-:Y:S09]  /*19a0*/  BRA.U UP0, `(.L_x_5) ;  /* 0x0000000100187547 */ /* 0x008ff2000b800000 */
[----:B------:R-:W-:Y:S01]  /*19b0*/  ELECT P2, URZ, PT ;  /* 0x0000000000ff782f */ /* 0x000fe20003840000 */
[----:B------:R-:W-:Y:S01]  /*19c0*/  IMAD.MOV.U32 R5, RZ, RZ, 0x1 ;  /* 0x00000001ff057424 */ /* 0x000fe200078e00ff */
[----:B------:R-:W-:Y:S01]  /*19d0*/  UMOV UR4, 0x40 ;  /* 0x0000004000047882 */ /* 0x000fe20000000000 */
[----:B------:R-:W-:Y:S01]  /*19e0*/  UVIRTCOUNT.DEALLOC.SMPOOL 0x80 ;  /* 0x000000800000784c */ /* 0x000fe20000000000 */
[----:B------:R-:W-:-:S09]  /*19f0*/  ULEA UR4, UR5, UR4, 0x18 ;  /* 0x0000000405047291 */ /* 0x000fd2000f8ec0ff */
[----:B------:R0:W-:Y:S03]  /*1a00*/  @P2 STS.U8 [UR4], R5 ;  /* 0x00000005ff002988 */ /* 0x0001e60008000004 */
.L_x_5:
[----:B------:R-:W-:Y:S01]  /*1a10*/  STL [R1+0xc90], R23 ;  /* 0x000c901701007387 */ /* 0x000fe20000100800 */
[----:B------:R-:W-:Y:S01]  /*1a20*/  VOTEU.ALL UP1, P3 ;  /* 0x0000000000ff7886 */ /* 0x000fe20001820000 */
[----:B------:R-:W-:Y:S01]  /*1a30*/  VOTEU.ALL UP2, P3 ;  /* 0x0000000000ff7886 */ /* 0x000fe20001840000 */
[----:B------:R-:W-:Y:S01]  /*1a40*/  PRMT R28, R4, 0x5410, R7 ;  /* 0x00005410041c7816 */ /* 0x000fe20000000007 */
[----:B------:R-:W-:Y:S01]  /*1a50*/  STL [R1+0xc9c], R23 ;  /* 0x000c9c1701007387 */ /* 0x000fe20000100800 */
[----:B------:R-:W-:Y:S01]  /*1a60*/  IMAD R4, R0, UR7, RZ ;  /* 0x0000000700047c24 */ /* 0x000fe2000f8e02ff */
[----:B------:R-:W-:-:S04]  /*1a70*/  @!UP1 UIADD3 UR18, UPT, UPT, -UR6, 0x100000, URZ ;  /* 0x0010000006129890 */ /* 0x000fc8000fffe1ff */
[----:B------:R-:W-:Y:S02]  /*1a80*/  @!UP1 USHF.L.U32 UR19, UR18, 0xb, URZ ;  /* 0x0000000b12139899 */ /* 0x000fe400080006ff */
[----:B------:R-:W-:Y:S01]  /*1a90*/  @!UP1 USHF.L.U32 UR18, UR18, 0x1, URZ ;  /* 0x0000000112129899 */ /* 0x000fe200080006ff */
[----:B0-----:R-:W-:Y:S01]  /*1aa0*/  IMAD R5, R3, UR7, RZ ;  /* 0x0000000703057c24 */ /* 0x001fe2000f8e02ff */
[----:B------:R-:W-:Y:S01]  /*1ab0*/  STL [R1+0xca0], R23 ;  /* 0x000ca01701007387 */ /* 0x000fe20000100800 */
[----:B------:R-:W0:Y:S01]  /*1ac0*/  LDCU.64 UR22, c[0x0][0x358] ;  /* 0x00006b00ff1677ac */ /* 0x000e220008000a00 */
[----:B------:R-:W-:Y:S01]  /*1ad0*/  IADD3 R0, P2, PT, R4, UR12, RZ ;  /* 0x0000000c04007c10 */ /* 0x000fe2000ff5e0ff */
[----:B------:R-:W-:Y:S01]  /*1ae0*/  IMAD R7, R2, UR7, RZ ;  /* 0x0000000702077c24 */ /* 0x000fe2000f8e02ff */
[----:B------:R-:W-:Y:S01]  /*1af0*/  STL [R1+0xcb8], R23 ;  /* 0x000cb81701007387 */ /* 0x000fe20000100800 */
[----:B------:R-:W1:Y:S01]  /*1b00*/  LDCU.64 UR4, c[0x0][0x3a8] ;  /* 0x00007500ff0477ac */ /* 0x000e620008000a00 */
[----:B------:R-:W-:Y:S01]  /*1b10*/  LEA.HI.X.SX32 R2, R4, UR13, 0x1, P2 ;  /* 0x0000000d04027c11 */ /* 0x000fe200090f0eff */
[----:B------:R-:W-:Y:S01]  /*1b20*/  IMAD.IADD R29, R9, 0x1, R8 ;  /* 0x00000001091d7824 */ /* 0x000fe200078e0208 */
[----:B------:R-:W-:Y:S01]  /*1b30*/  STL [R1+0xcbc], R23 ;  /* 0x000cbc1701007387 */ /* 0x000fe20000100800 */
[----:B------:R-:W-:-:S02]  /*1b40*/  IADD3 R3, P2, PT, R5, UR12, RZ ;  /* 0x0000000c05037c10 */ /* 0x000fc4000ff5e0ff */
[----:B------:R-:W-:Y:S01]  /*1b50*/  ISETP.GE.U32.AND P5, PT, R10, 0x7fffffbf, PT ;  /* 0x7fffffbf0a00780c */ /* 0x000fe20003fa6070 */
[----:B------:R-:W-:Y:S01]  /*1b60*/  STL [R1+0xcc8], R23 ;  /* 0x000cc81701007387 */ /* 0x000fe20000100800 */
[----:B------:R-:W-:Y:S02]  /*1b70*/  LEA.HI.X.SX32 R4, R5, UR13, 0x1, P2 ;  /* 0x0000000d05047c11 */ /* 0x000fe400090f0eff */
[----:B------:R-:W-:Y:S01]  /*1b80*/  PRMT R70, RZ, 0x7610, R70 ;  /* 0x00007610ff467816 */ /* 0x000fe20000000046 */
[----:B------:R-:W-:Y:S01]  /*1b90*/  STL [R1+0xc7c], R22 ;  /* 0x000c7c1601007387 */ /* 0x000fe20000100800 */
[----:B------:R-:W-:Y:S01]  /*1ba0*/  IADD3 R5, P2, PT, R7, UR12, RZ ;  /* 0x0000000c07057c10 */ /* 0x000fe2000ff5e0ff */
[----:B------:R-:W-:Y:S02]  /*1bb0*/  STTM.x64 tmem[UR10], RZ ;  /* 0x000000ff000079ed */ /* 0x000fe4000834000a */
[----:B------:R-:W-:Y:S01]  /*1bc0*/  STL [R1+0xc8c], R22 ;  /* 0x000c8c1601007387 */ /* 0x000fe20000100800 */
[----:B------:R-:W-:Y:S01]  /*1bd0*/  IMAD R12, R6, UR7, RZ ;  /* 0x00000007060c7c24 */ /* 0x000fe2000f8e02ff */
[----:B------:R-:W-:Y:S01]  /*1be0*/  PRMT R76, RZ, 0x7610, R76 ;  /* 0x00007610ff4c7816 */ /* 0x000fe2000000004c */
[----:B------:R-:W-:Y:S01]  /*1bf0*/  @!P4 IMAD.MOV.U32 R8, RZ, RZ, R0 ;  /* 0x000000ffff08c224 */ /* 0x000fe200078e0000 */
[----:B------:R-:W-:Y:S01]  /*1c00*/  STL [R1+0xc94], R22 ;  /* 0x000c941601007387 */ /* 0x000fe20000100800 */
[----:B------:R-:W-:-:S03]  /*1c10*/  @!P4 IMAD.MOV.U32 R9, RZ, RZ, R2 ;  /* 0x000000ffff09c224 */ /* 0x000fc600078e0002 */
[----:B------:R-:W-:Y:S04]  /*1c20*/  STL [R1+0xca8], R22 ;  /* 0x000ca81601007387 */ /* 0x000fe80000100800 */
        /* <DEDUP_REMOVED lines=17> */
[----:B------:R-:W-:Y:S01]  /*1d40*/  STL [R1+0xc68], R93 ;  /* 0x000c685d01007387 */ /* 0x000fe20000100800 */
[----:B------:R-:W2:Y:S03]  /*1d50*/  FENCE.VIEW.ASYNC.T ;  /* 0x00000000000073c6 */ /* 0x000ea60000000200 */
[----:B------:R-:W-:Y:S01]  /*1d60*/  STL [R1+0xc44], R92 ;  /* 0x000c445c01007387 */ /* 0x000fe20000100800 */
[----:B--2---:R-:W-:Y:S06]  /*1d70*/  BAR.SYNC.DEFER_BLOCKING 0x0 ;  /* 0x0000000000007b1d */ /* 0x004fec0000010000 */
[----:B------:R-:W-:Y:S04]  /*1d80*/  STL [R1+0xc50], R92 ;  /* 0x000c505c01007387 */ /* 0x000fe80000100800 */
[----:B------:R-:W-:Y:S04]  /*1d90*/  STL [R1+0xc40], R91 ;  /* 0x000c405b01007387 */ /* 0x000fe80000100800 */
[----:B------:R-:W-:Y:S04]  /*1da0*/  STL [R1+0xc54], R91 ;  /* 0x000c545b01007387 */ /* 0x000fe80000100800 */
[----:B------:R-:W-:Y:S04]  /*1db0*/  STL [R1+0xc6c], R91 ;  /* 0x000c6c5b01007387 */ /* 0x000fe80000100800 */
[----:B------:R-:W-:Y:S04]  /*1dc0*/  STL [R1+0xc3c], R90 ;  /* 0x000c3c5a01007387 */ /* 0x000fe80000100800 */
[----:B------:R-:W2:Y:S02]  /*1dd0*/  FENCE.VIEW.ASYNC.S ;  /* 0x00000000000073c6 */ /* 0x000ea40000000000 */
[----:B--2---:R2:W3:Y:S02]  /*1de0*/  @!UP2 SYNCS.EXCH.64 URZ, [UR11], UR18 ;  /* 0x000000120bffa5b2 */ /* 0x0044e40008000100 */
        /* <DEDUP_REMOVED lines=20> */
[----:B---3--:R-:W-:Y:S06]  /*1f30*/  BAR.SYNC.DEFER_BLOCKING 0x0 ;  /* 0x0000000000007b1d */ /* 0x008fec0000010000 */
        /* <DEDUP_REMOVED lines=15> */
[----:B------:R-:W-:-:S03]  /*2030*/  @!P4 IMAD.MOV.U32 R10, RZ, RZ, R3 ;  /* 0x000000ffff0ac224 */ /* 0x000fc600078e0003 */
[----:B------:R-:W-:Y:S01]  /*2040*/  STL [R1+0xbb4], R57 ;  /* 0x000bb43901007387 */ /* 0x000fe20000100800 */
[----:B------:R-:W-:-:S03]  /*2050*/  @!P4 IMAD.MOV.U32 R11, RZ, RZ, R4 ;  /* 0x000000ffff0bc224 */ /* 0x000fc600078e0004 */
[----:B------:R-:W-:Y:S01]  /*2060*/  STL [R1+0xbb0], R53 ;  /* 0x000bb03501007387 */ /* 0x000fe20000100800 */
[----:B------:R-:W-:-:S03]  /*2070*/  LEA.HI.X.SX32 R6, R7, UR13, 0x1, P2 ;  /* 0x0000000d07067c11 */ /* 0x000fc600090f0eff */
[----:B------:R-:W-:Y:S01]  /*2080*/  STL [R1+0xbac], R56 ;  /* 0x000bac3801007387 */ /* 0x000fe20000100800 */
[----:B------:R-:W-:-:S03]  /*2090*/  IADD3 R7, P2, PT, R12, UR12, RZ ;  /* 0x0000000c0c077c10 */ /* 0x000fc6000ff5e0ff */
[----:B------:R-:W-:Y:S04]  /*20a0*/  STL [R1+0xba8], R55 ;  /* 0x000ba83701007387 */ /* 0x000fe80000100800 */
[----:B------:R-:W-:Y:S01]  /*20b0*/  STL [R1+0xba4], R54 ;  /* 0x000ba43601007387 */ /* 0x000fe20000100800 */
[----:B------:R-:W-:-:S03]  /*20c0*/  PRMT R75, RZ, 0x7610, R75 ;  /* 0x00007610ff4b7816 */ /* 0x000fc6000000004b */
[----:B------:R-:W-:Y:S04]  /*20d0*/  STL [R1+0xba0], R49 ;  /* 0x000ba03101007387 */ /* 0x000fe80000100800 */
[----:B------:R-:W-:Y:S01]  /*20e0*/  STL [R1+0xb9c], R45 ;  /* 0x000b9c2d01007387 */ /* 0x000fe20000100800 */
[----:B-1----:R-:W-:-:S03]  /*20f0*/  USHF.L.U32 UR7, UR4, 0x3, URZ ;  /* 0x0000000304077899 */ /* 0x002fc600080006ff */
[----:B------:R-:W-:Y:S04]  /*2100*/  STL [R1+0xb98], R73 ;  /* 0x000b984901007387 */ /* 0x000fe80000100800 */
[----:B------:R-:W-:Y:S04]  /*2110*/  STL [R1+0xb94], R52 ;  /* 0x000b943401007387 */ /* 0x000fe80000100800 */
[----:B0-----:R0:W3:Y:S04]  /*2120*/  @!P4 LDG.E.U8 R76, desc[UR22][R10.64] ;  /* 0x000000160a4cc981 */ /* 0x0010e8000c1e1100 */
[----:B------:R-:W-:Y:S04]  /*2130*/  STL [R1+0xb90], R51 ;  /* 0x000b903301007387 */ /* 0x000fe80000100800 */
[----:B------:R1:W4:Y:S01]  /*2140*/  @!P4 LDG.E.U8 R70, desc[UR22][R8.64] ;  /* 0x000000160846c981 */ /* 0x000322000c1e1100 */
[----:B0-----:R-:W-:-:S02]  /*2150*/  @!P4 IMAD.MOV.U32 R10, RZ, RZ, R5 ;  /* 0x000000ffff0ac224 */ /* 0x001fc400078e0005 */
[----:B------:R-:W-:Y:S01]  /*2160*/  @!P4 IMAD.MOV.U32 R11, RZ, RZ, R6 ;  /* 0x000000ffff0bc224 */ /* 0x000fe200078e0006 */
[----:B------:R-:W-:Y:S01]  /*2170*/  STL [R1+0xb8c], R50 ;  /* 0x000b8c3201007387 */ /* 0x000fe20000100800 */
[----:B------:R-:W-:-:S03]  /*2180*/  PRMT R74, RZ, 0x7610, R74 ;  /* 0x00007610ff4a7816 */ /* 0x000fc6000000004a */
[----:B------:R-:W-:Y:S01]  /*2190*/  STL [R1+0xb88], R48 ;  /* 0x000b883001007387 */ /* 0x000fe20000100800 */
[----:B-1----:R-:W-:-:S03]  /*21a0*/  LEA.HI.X.SX32 R8, R12, UR13, 0x1, P2 ;  /* 0x0000000d0c087c11 */ /* 0x002fc600090f0eff */
[----:B------:R-:W-:Y:S01]  /*21b0*/  STL [R1+0xb84], R47 ;  /* 0x000b842f01007387 */ /* 0x000fe20000100800 */
[----:B------:R-:W-:-:S03]  /*21c0*/  USHF.R.S32.HI UR12, URZ, 0x1f, UR7 ;  /* 0x0000001fff0c7899 */ /* 0x000fc60008011407 */
[----:B------:R-:W-:Y:S01]  /*21d0*/  STL [R1+0xb80], R46 ;  /* 0x000b802e01007387 */ /* 0x000fe20000100800 */
[----:B------:R-:W-:-:S03]  /*21e0*/  IADD3 R16, P2, PT, R0, UR7, RZ ;  /* 0x0000000700107c10 */ /* 0x000fc6000ff5e0ff */
[----:B------:R-:W-:Y:S04]  /*21f0*/  STL [R1+0xb7c], R44 ;  /* 0x000b7c2c01007387 */ /* 0x000fe80000100800 */
[----:B------:R0:W2:Y:S04]  /*2200*/  @!P4 LDG.E.U8 R75, desc[UR22][R10.64] ;  /* 0x000000160a4bc981 */ /* 0x0000a8000c1e1100 */
[----:B------:R-:W-:Y:S04]  /*2210*/  STL [R1+0xb78], R43 ;  /* 0x000b782b01007387 */ /* 0x000fe80000100800 */
[----:B------:R-:W-:Y:S01]  /*2220*/  STL [R1+0xb74], R42 ;  /* 0x000b742a01007387 */ /* 0x000fe20000100800 */
[----:B0-----:R-:W-:-:S02]  /*2230*/  @!P4 IMAD.MOV.U32 R10, RZ, RZ, R7 ;  /* 0x000000ffff0ac224 */ /* 0x001fc400078e0007 */
[----:B------:R-:W-:Y:S01]  /*2240*/  @!P4 IMAD.MOV.U32 R11, RZ, RZ, R8 ;  /* 0x000000ffff0bc224 */ /* 0x000fe200078e0008 */
[----:B------:R-:W-:Y:S04]  /*2250*/  STL [R1+0xb70], R72 ;  /* 0x000b704801007387 */ /* 0x000fe80000100800 */
[----:B------:R-:W-:Y:S04]  /*2260*/  STL [R1+0xb6c], R71 ;  /* 0x000b6c4701007387 */ /* 0x000fe80000100800 */
[----:B------:R-:W-:Y:S04]  /*2270*/  STL [R1+0xb68], R78 ;  /* 0x000b684e01007387 */ /* 0x000fe80000100800 */
[----:B------:R-:W-:Y:S04]  /*2280*/  STL [R1+0xac0], R35 ;  /* 0x000ac02301007387 */ /* 0x000fe80000100800 */
[----:B------:R0:W2:Y:S04]  /*2290*/  @!P4 LDG.E.U8 R74, desc[UR22][R10.64] ;  /* 0x000000160a4ac981 */ /* 0x0000a8000c1e1100 */
[----:B------:R-:W-:Y:S04]  /*22a0*/  STL [R1+0xabc], R32 ;  /* 0x000abc2001007387 */ /* 0x000fe80000100800 */
[----:B------:R1:W-:Y:S01]  /*22b0*/  STL [R1+0x2ec], R16 ;  /* 0x0002ec1001007387 */ /* 0x0003e20000100800 */
[----:B0-----:R-:W-:Y:S01]  /*22c0*/  IMAD.MOV.U32 R11, RZ, RZ, R16 ;  /* 0x000000ffff0b7224 */ /* 0x001fe200078e0010 */
[----:B------:R-:W-:-:S04]  /*22d0*/  IADD3.X R10, PT, PT, R2, UR12, RZ, P2, !PT ;  /* 0x0000000c020a7c10 */ /* 0x000fc800097fe4ff */
[----:B------:R-:W-:Y:S02]  /*22e0*/  @!P6 LOP3.LUT R11, R11, R10, RZ, 0x3c, !PT ;  /* 0x0000000a0b0be212 */ /* 0x000fe400078e3cff */
[----:B-1----:R-:W-:-:S05]  /*22f0*/  IADD3 R16, P4, PT, R3, UR7, RZ ;  /* 0x0000000703107c10 */ /* 0x002fca000ff9e0ff */
[----:B------:R-:W-:Y:S04]  /*2300*/  STL [R1+0x2f4], R16 ;  /* 0x0002f41001007387 */ /* 0x000fe80000100800 */
[----:B------:R0:W-:Y:S01]  /*2310*/  STL [R1+0x2e8], R10 ;  /* 0x0002e80a01007387 */ /* 0x0001e20000100800 */
[----:B------:R-:W-:Y:S02]  /*2320*/  PRMT R80, RZ, 0x7610, R80 ;  /* 0x00007610ff507816 */ /* 0x000fe40000000050 */
[----:B------:R-:W-:Y:S02]  /*2330*/  LOP3.LUT R29, R29, 0xffff, RZ, 0xc0, !PT ;  /* 0x0000ffff1d1d7812 */ /* 0x000fe400078ec0ff */
[----:B------:R-:W-:Y:S02]  /*2340*/  IADD3.X R27, PT, PT, R4, UR12, RZ, P4, !PT ;  /* 0x0000000c041b7c10 */ /* 0x000fe4000a7fe4ff */
[----:B0-----:R-:W-:-:S04]  /*2350*/  @!P6 LOP3.LUT R10, R11, R10, RZ, 0x3c, !PT ;  /* 0x0000000a0b0ae212 */ /* 0x001fc800078e3cff */
[----:B------:R-:W-:Y:S02]  /*2360*/  @!P6 LOP3.LUT R11, R11, R10, RZ, 0x3c, !PT ;  /* 0x0000000a0b0be212 */ /* 0x000fe400078e3cff */
[----:B------:R-:W-:Y:S02]  /*2370*/  IADD3 R17, P4, PT, R5, UR7, RZ ;  /* 0x0000000705117c10 */ /* 0x000fe4000ff9e0ff */
[----:B------:R-:W-:Y:S01]  /*2380*/  SHF.R.U32.HI R9, RZ, 0xf, R29 ;  /* 0x0000000fff097819 */ /* 0x000fe2000001161d */
[----:B------:R0:W2:Y:S01]  /*2390*/  @!P6 LDG.E.U8 R80, desc[UR22][R10.64] ;  /* 0x000000160a50e981 */ /* 0x0000a2000c1e1100 */
[----:B------:R-:W-:-:S03]  /*23a0*/  PRMT R79, RZ, 0x7610, R79 ;  /* 0x00007610ff4f7816 */ /* 0x000fc6000000004f */
[----:B------:R1:W-:Y:S01]  /*23b0*/  STL [R1+0x2f0], R27 ;  /* 0x0002f01b01007387 */ /* 0x0003e20000100800 */
[----:B------:R-:W-:Y:S01]  /*23c0*/  LOP3.LUT P2, RZ, R9, 0x1, RZ, 0xc0, !PT ;  /* 0x0000000109ff7812 */ /* 0x000fe2000784c0ff */
[----:B0-----:R-:W-:Y:S02]  /*23d0*/  @!P6 IMAD.MOV.U32 R10, RZ, RZ, R16 ;  /* 0x000000ffff0ae224 */ /* 0x001fe400078e0010 */
[----:B------:R-:W-:Y:S01]  /*23e0*/  @!P6 IMAD.MOV.U32 R11, RZ, RZ, R27 ;  /* 0x000000ffff0be224 */ /* 0x000fe200078e001b */
[----:B-1----:R-:W-:Y:S02]  /*23f0*/  IADD3.X R27, PT, PT, R6, UR12, RZ, P4, !PT ;  /* 0x0000000c061b7c10 */ /* 0x002fe4000a7fe4ff */
[----:B------:R-:W-:Y:S02]  /*2400*/  IADD3 R9, P4, PT, R7, UR7, RZ ;  /* 0x0000000707097c10 */ /* 0x000fe4000ff9e0ff */
[----:B------:R0:W2:Y:S01]  /*2410*/  @!P6 LDG.E.U8 R79, desc[UR22][R10.64] ;  /* 0x000000160a4fe981 */ /* 0x0000a2000c1e1100 */
[----:B------:R-:W-:-:S02]  /*2420*/  PRMT R77, RZ, 0x7610, R77 ;  /* 0x00007610ff4d7816 */ /* 0x000fc4000000004d */
[----:B------:R-:W-:Y:S01]  /*2430*/  IADD3.X R16, PT, PT, R8, UR12, RZ, P4, !PT ;  /* 0x0000000c08107c10 */ /* 0x000fe2000a7fe4ff */
[----:B------:R-:W-:Y:S01]  /*2440*/  USHF.L.U32 UR7, UR4, 0x4, URZ ;  /* 0x0000000404077899 */ /* 0x000fe200080006ff */
[----:B------:R-:W-:Y:S01]  /*2450*/  PRMT R44, RZ, 0x7610, R44 ;  /* 0x00007610ff2c7816 */ /* 0x000fe2000000002c */
[----:B0-----:R-:W-:Y:S02]  /*2460*/  @!P6 IMAD.MOV.U32 R10, RZ, RZ, R17 ;  /* 0x000000ffff0ae224 */ /* 0x001fe400078e0011 */
[----:B------:R-:W-:Y:S01]  /*2470*/  @!P6 IMAD.MOV.U32 R11, RZ, RZ, R27 ;  /* 0x000000ffff0be224 */ /* 0x000fe200078e001b */
[----:B------:R-:W-:Y:S04]  /*2480*/  STL [R1+0x2fc], R17 ;  /* 0x0002fc1101007387 */ /* 0x000fe80000100800 */
[----:B------:R0:W2:Y:S01]  /*2490*/  @!P6 LDG.E.U8 R77, desc[UR22][R10.64] ;  /* 0x000000160a4de981 */ /* 0x0000a2000c1e1100 */
[----:B------:R-:W-:-:S03]  /*24a0*/  USHF.R.S32.HI UR13, URZ, 0x1f, UR7 ;  /* 0x0000001fff0d7899 */ /* 0x000fc60008011407 */
[----:B------:R1:W-:Y:S01]  /*24b0*/  STL [R1+0x2f8], R27 ;  /* 0x0002f81b01007387 */ /* 0x0003e20000100800 */
[----:B0-----:R-:W-:Y:S02]  /*24c0*/  @!P6 IMAD.MOV.U32 R10, RZ, RZ, R9 ;  /* 0x000000ffff0ae224 */ /* 0x001fe400078e0009 */
[----:B------:R-:W-:Y:S01]  /*24d0*/  @!P6 IMAD.MOV.U32 R11, RZ, RZ, R16 ;  /* 0x000000ffff0be224 */ /* 0x000fe200078e0010 */
[----:B------:R-:W-:Y:S01]  /*24e0*/  STL [R1+0x304], R9 ;  /* 0x0003040901007387 */ /* 0x000fe20000100800 */
[----:B-1----:R-:W-:-:S03]  /*24f0*/  IADD3 R27, P4, PT, R0, UR7, RZ ;  /* 0x00000007001b7c10 */ /* 0x002fc6000ff9e0ff */
[----:B------:R0:W-:Y:S01]  /*2500*/  STL [R1+0x300], R16 ;  /* 0x0003001001007387 */ /* 0x0001e20000100800 */
[----:B------:R-:W-:-:S03]  /*2510*/  PRMT R43, RZ, 0x7610, R43 ;  /* 0x00007610ff2b7816 */ /* 0x000fc6000000002b */
[----:B------:R1:W2:Y:S01]  /*2520*/  @!P6 LDG.E.U8 R44, desc[UR22][R10.64] ;  /* 0x000000160a2ce981 */ /* 0x0002a2000c1e1100 */
[----:B0-----:R-:W-:-:S03]  /*2530*/  IADD3 R16, P6, PT, R3, UR7, RZ ;  /* 0x0000000703107c10 */ /* 0x001fc6000ffde0ff */
[----:B------:R-:W-:Y:S01]  /*2540*/  STL [R1+0x470], R27 ;  /* 0x0004701b01007387 */ /* 0x000fe20000100800 */
[----:B-1----:R-:W-:Y:S01]  /*2550*/  IADD3.X R11, PT, PT, R2, UR13, RZ, P4, !PT ;  /* 0x0000000d020b7c10 */ /* 0x002fe2000a7fe4ff */
[----:B------:R-:W-:Y:S01]  /*2560*/  @P2 IMAD.MOV.U32 R10, RZ, RZ, R27 ;  /* 0x000000ffff0a2224 */ /* 0x000fe200078e001b */
[----:B------:R-:W-:Y:S01]  /*2570*/  IADD3.X R17, PT, PT, R4, UR13, RZ, P6, !PT ;  /* 0x0000000d04117c10 */ /* 0x000fe2000b7fe4ff */
[----:B------:R-:W-:Y:S01]  /*2580*/  STL [R1+0x478], R16 ;  /* 0x0004781001007387 */ /* 0x000fe20000100800 */
[----:B------:R-:W-:-:S03]  /*2590*/  PRMT R15, RZ, 0x7610, R15 ;  /* 0x00007610ff0f7816 */ /* 0x000fc6000000000f */
[----:B------:R0:W-:Y:S04]  /*25a0*/  STL [R1+0x46c], R11 ;  /* 0x00046c0b01007387 */ /* 0x0001e80000100800 */
[----:B------:R1:W2:Y:S02]  /*25b0*/  @P2 LDG.E.U8 R43, desc[UR22][R10.64] ;  /* 0x000000160a2b2981 */ /* 0x0002a4000c1e1100 */
[----:B-1----:R-:W-:Y:S02]  /*25c0*/  @P2 IMAD.MOV.U32 R10, RZ, RZ, R16 ;  /* 0x000000ffff0a2224 */ /* 0x002fe400078e0010 */
[----:B0-----:R-:W-:-:S05]  /*25d0*/  @P2 IMAD.MOV.U32 R11, RZ, RZ, R17 ;  /* 0x000000ffff0b2224 */ /* 0x001fca00078e0011 */
[----:B------:R0:W2:Y:S01]  /*25e0*/  @P2 LDG.E.U8 R15, desc[UR22][R10.64] ;  /* 0x000000160a0f2981 */ /* 0x0000a2000c1e1100 */
[----:B------:R-:W-:-:S04]  /*25f0*/  SHF.R.U32.HI R9, RZ, 0x7, R29 ;  /* 0x00000007ff097819 */ /* 0x000fc8000001161d */
[----:B------:R-:W-:Y:S02]  /*2600*/  LOP3.LUT P4, RZ, R9, 0x1, RZ, 0xc0, !PT ;  /* 0x0000000109ff7812 */ /* 0x000fe4000788c0ff */
[----:B------:R-:W-:Y:S01]  /*2610*/  IADD3 R9, P6, PT, R5, UR7, RZ ;  /* 0x0000000705097c10 */ /* 0x000fe2000ffde0ff */
[----:B------:R1:W-:Y:S04]  /*2620*/  STL [R1+0x474], R17 ;  /* 0x0004741101007387 */ /* 0x0003e80000100800 */
[----:B------:R0:W-:Y:S01]  /*2630*/  STL [R1+0x480], R9 ;  /* 0x0004800901007387 */ /* 0x0001e20000100800 */
[----:B------:R-:W-:Y:S02]  /*2640*/  PRMT R50, RZ, 0x7610, R50 ;  /* 0x00007610ff327816 */ /* 0x000fe40000000032 */
[----:B-1----:R-:W-:Y:S01]  /*2650*/  IADD3.X R17, PT, PT, R6, UR13, RZ, P6, !PT ;  /* 0x0000000d06117c10 */ /* 0x002fe2000b7fe4ff */
[----:B0-----:R-:W-:-:S04]  /*2660*/  @P2 IMAD.MOV.U32 R10, RZ, RZ, R9 ;  /* 0x000000ffff0a2224 */ /* 0x001fc800078e0009 */
[----:B------:R-:W-:Y:S01]  /*2670*/  @P2 IMAD.MOV.U32 R11, RZ, RZ, R17 ;  /* 0x000000ffff0b2224 */ /* 0x000fe200078e0011 */
[----:B------:R-:W-:Y:S01]  /*2680*/  UIMAD UR12, UR4, 0x18, URZ ;  /* 0x00000018040c78a4 */ /* 0x000fe2000f8e02ff */
[----:B------:R-:W-:-:S03]  /*2690*/  PRMT R42, RZ, 0x7610, R42 ;  /* 0x00007610ff2a7816 */ /* 0x000fc6000000002a */
[----:B------:R0:W3:Y:S01]  /*26a0*/  @P2 LDG.E.U8 R50, desc[UR22][R10.64] ;  /* 0x000000160a322981 */ /* 0x0000e2000c1e1100 */
[----:B------:R-:W-:Y:S01]  /*26b0*/  USHF.R.S32.HI UR17, URZ, 0x1f, UR12 ;  /* 0x0000001fff117899 */ /* 0x000fe2000801140c */
[----:B------:R-:W-:Y:S02]  /*26c0*/  PRMT R22, RZ, 0x7610, R22 ;  /* 0x00007610ff167816 */ /* 0x000fe40000000016 */
[----:B------:R-:W-:Y:S02]  /*26d0*/  SHF.R.U64 R9, R28, 0x1f, RZ ;  /* 0x0000001f1c097819 */ /* 0x000fe400000012ff */
[----:B------:R-:W-:Y:S02]  /*26e0*/  PRMT R47, RZ, 0x7610, R47 ;  /* 0x00007610ff2f7816 */ /* 0x000fe4000000002f */
[----:B------:R-:W-:Y:S02]  /*26f0*/  PRMT R58, RZ, 0x7610, R58 ;  /* 0x00007610ff3a7816 */ /* 0x000fe4000000003a */
[----:B------:R-:W-:Y:S01]  /*2700*/  PRMT R12, RZ, 0x7610, R12 ;  /* 0x00007610ff0c7816 */ /* 0x000fe2000000000c */
[----:B--2---:R1:W-:Y:S02]  /*2710*/  STL [R1+0x1a8], R15 ;  /* 0x0001a80f01007387 */ /* 0x0043e40000100800 */
[----:B-1----:R-:W-:-:S04]  /*2720*/  IADD3 R15, P6, PT, R7, UR7, RZ ;  /* 0x00000007070f7c10 */ /* 0x002fc8000ffde0ff */
[----:B------:R-:W-:Y:S01]  /*2730*/  IADD3.X R16, PT, PT, R8, UR13, RZ, P6, !PT ;  /* 0x0000000d08107c10 */ /* 0x000fe2000b7fe4ff */
[----:B0-----:R-:W-:-:S04]  /*2740*/  @P2 IMAD.MOV.U32 R10, RZ, RZ, R15 ;  /* 0x000000ffff0a2224 */ /* 0x001fc800078e000f */
[----:B------:R-:W-:Y:S01]  /*2750*/  @P2 IMAD.MOV.U32 R11, RZ, RZ, R16 ;  /* 0x000000ffff0b2224 */ /* 0x000fe200078e0010 */
[----:B------:R-:W-:Y:S01]  /*2760*/  STL [R1+0x47c], R17 ;  /* 0x00047c1101007387 */ /* 0x000fe20000100800 */
[----:B------:R-:W-:-:S03]  /*2770*/  IADD3 R27, P6, PT, R0, UR12, RZ ;  /* 0x0000000c001b7c10 */ /* 0x000fc6000ffde0ff */
[----:B------:R0:W-:Y:S04]  /*2780*/  STL [R1+0x488], R15 ;  /* 0x0004880f01007387 */ /* 0x0001e80000100800 */
[----:B------:R1:W2:Y:S01]  /*2790*/  @P2 LDG.E.U8 R42, desc[UR22][R10.64] ;  /* 0x000000160a2a2981 */ /* 0x0002a2000c1e1100 */
[----:B0-----:R-:W-:-:S03]  /*27a0*/  IADD3 R15, P2, PT, R3, UR12, RZ ;  /* 0x0000000c030f7c10 */ /* 0x001fc6000ff5e0ff */
[----:B------:R0:W-:Y:S01]  /*27b0*/  STL [R1+0x484], R16 ;  /* 0x0004841001007387 */ /* 0x0001e20000100800 */
[----:B-1----:R-:W-:Y:S01]  /*27c0*/  IADD3.X R11, PT, PT, R2, UR17, RZ, P6, !PT ;  /* 0x00000011020b7c10 */ /* 0x002fe2000b7fe4ff */
[----:B------:R-:W-:Y:S01]  /*27d0*/  @P4 IMAD.MOV.U32 R10, RZ, RZ, R27 ;  /* 0x000000ffff0a4224 */ /* 0x000fe200078e001b */
[----:B------:R-:W-:Y:S01]  /*27e0*/  IADD3.X R17, PT, PT, R4, UR17, RZ, P2, !PT ;  /* 0x0000001104117c10 */ /* 0x000fe200097fe4ff */
[----:B------:R1:W-:Y:S01]  /*27f0*/  STL [R1+0x570], R27 ;  /* 0x0005701b01007387 */ /* 0x0003e20000100800 */
[----:B------:R-:W-:Y:S02]  /*2800*/  LOP3.LUT P6, RZ, R9, 0x1, RZ, 0xc0, !PT ;  /* 0x0000000109ff7812 */ /* 0x000fe400078cc0ff */
[----:B0-----:R-:W-:Y:S01]  /*2810*/  IADD3 R16, P2, PT, R5, UR12, RZ ;  /* 0x0000000c05107c10 */ /* 0x001fe2000ff5e0ff */
[----:B------:R0:W-:Y:S04]  /*2820*/  STL [R1+0x56c], R11 ;  /* 0x00056c0b01007387 */ /* 0x0001e80000100800 */
[----:B------:R0:W2:Y:S01]  /*2830*/  @P4 LDG.E.U8 R22, desc[UR22][R10.64] ;  /* 0x000000160a164981 */ /* 0x0000a2000c1e1100 */
[----:B------:R-:W-:Y:S01]  /*2840*/  IADD3.X R9, PT, PT, R6, UR17, RZ, P2, !PT ;  /* 0x0000001106097c10 */ /* 0x000fe200097fe4ff */
[----:B------:R-:W-:Y:S01]  /*2850*/  USHF.L.U32 UR7, UR4, 0x5, URZ ;  /* 0x0000000504077899 */ /* 0x000fe200080006ff */
[----:B------:R-:W-:Y:S01]  /*2860*/  PRMT R51, RZ, 0x7610, R51 ;  /* 0x00007610ff337816 */ /* 0x000fe20000000033 */
[----:B------:R3:W-:Y:S01]  /*2870*/  STL [R1+0x578], R15 ;  /* 0x0005780f01007387 */ /* 0x0007e20000100800 */
[----:B------:R-:W-:Y:S01]  /*2880*/  PRMT R52, RZ, 0x7610, R52 ;  /* 0x00007610ff347816 */ /* 0x000fe20000000034 */
[----:B-1----:R-:W1:Y:S01]  /*2890*/  LDC R27, c[0x0][0x3a0] ;  /* 0x0000e800ff1b7b82 */ /* 0x002e620000000800 */
[----:B0-----:R-:W-:-:S02]  /*28a0*/  @P4 IMAD.MOV.U32 R10, RZ, RZ, R15 ;  /* 0x000000ffff0a4224 */ /* 0x001fc400078e000f */
[----:B------:R-:W-:Y:S01]  /*28b0*/  @P4 IMAD.MOV.U32 R11, RZ, RZ, R17 ;  /* 0x000000ffff0b4224 */ /* 0x000fe200078e0011 */
[----:B---3--:R-:W-:Y:S01]  /*28c0*/  IADD3 R15, P2, PT, R7, UR12, RZ ;  /* 0x0000000c070f7c10 */ /* 0x008fe2000ff5e0ff */
[----:B------:R-:W-:Y:S04]  /*28d0*/  STL [R1+0x574], R17 ;  /* 0x0005741101007387 */ /* 0x000fe80000100800 */
[----:B------:R0:W3:Y:S04]  /*28e0*/  @P4 LDG.E.U8 R47, desc[UR22][R10.64] ;  /* 0x000000160a2f4981 */ /* 0x0000e8000c1e1100 */
[----:B------:R4:W-:Y:S01]  /*28f0*/  STL [R1+0x580], R16 ;  /* 0x0005801001007387 */ /* 0x0009e20000100800 */
[----:B0-----:R-:W-:-:S02]  /*2900*/  @P4 IMAD.MOV.U32 R10, RZ, RZ, R16 ;  /* 0x000000ffff0a4224 */ /* 0x001fc400078e0010 */
[----:B------:R-:W-:Y:S01]  /*2910*/  @P4 IMAD.MOV.U32 R11, RZ, RZ, R9 ;  /* 0x000000ffff0b4224 */ /* 0x000fe200078e0009 */
[----:B----4-:R-:W-:-:S04]  /*2920*/  IADD3.X R16, PT, PT, R8, UR17, RZ, P2, !PT ;  /* 0x0000001108107c10 */ /* 0x010fc800097fe4ff */
[----:B------:R0:W4:Y:S02]  /*2930*/  @P4 LDG.E.U8 R58, desc[UR22][R10.64] ;  /* 0x000000160a3a4981 */ /* 0x000124000c1e1100 */
[----:B0-----:R-:W-:Y:S02]  /*2940*/  @P4 IMAD.MOV.U32 R10, RZ, RZ, R15 ;  /* 0x000000ffff0a4224 */ /* 0x001fe400078e000f */
[----:B------:R-:W-:-:S05]  /*2950*/  @P4 IMAD.MOV.U32 R11, RZ, RZ, R16 ;  /* 0x000000ffff0b4224 */ /* 0x000fca00078e0010 */
[----:B------:R0:W2:Y:S01]  /*2960*/  @P4 LDG.E.U8 R12, desc[UR22][R10.64] ;  /* 0x000000160a0c4981 */ /* 0x0000a2000c1e1100 */
[----:B------:R-:W-:Y:S01]  /*2970*/  IADD3 R17, P2, PT, R0, UR7, RZ ;  /* 0x0000000700117c10 */ /* 0x000fe2000ff5e0ff */
[----:B------:R-:W-:Y:S02]  /*2980*/  USHF.R.S32.HI UR12, URZ, 0x1f, UR7 ;  /* 0x0000001fff0c7899 */ /* 0x000fe40008011407 */
[----:B------:R-:W-:Y:S04]  /*2990*/  STL [R1+0x57c], R9 ;  /* 0x00057c0901007387 */ /* 0x000fe80000100800 */
[----:B------:R-:W-:Y:S04]  /*29a0*/  STL [R1+0x588], R15 ;  /* 0x0005880f01007387 */ /* 0x000fe80000100800 */
[----:B------:R-:W-:Y:S01]  /*29b0*/  STL [R1+0x584], R16 ;  /* 0x0005841001007387 */ /* 0x000fe20000100800 */
[----:B0-----:R-:W-:Y:S01]  /*29c0*/  @P6 IMAD.MOV.U32 R10, RZ, RZ, R17 ;  /* 0x000000ffff0a6224 */ /* 0x001fe200078e0011 */
[----:B------:R-:W-:-:S02]  /*29d0*/  PRMT R14, RZ, 0x7610, R14 ;  /* 0x00007610ff0e7816 */ /* 0x000fc4000000000e */
[----:B--2---:R0:W-:Y:S04]  /*29e0*/  STL [R1+0x1c8], R12 ;  /* 0x0001c80c01007387 */ /* 0x0041e80000100800 */
[----:B------:R-:W-:Y:S04]  /*29f0*/  STL [R1+0x670], R17 ;  /* 0x0006701101007387 */ /* 0x000fe80000100800 */
[----:B------:R2:W-:Y:S01]  /*2a00*/  STL [R1+0x1d4], R22 ;  /* 0x0001d41601007387 */ /* 0x0005e20000100800 */
[----:B0-----:R-:W-:Y:S02]  /*2a10*/  IADD3 R12, P4, PT, R3, UR7, RZ ;  /* 0x00000007030c7c10 */ /* 0x001fe4000ff9e0ff */
[----:B--2---:R-:W-:-:S02]  /*2a20*/  IADD3.X R22, PT, PT, R2, UR12, RZ, P2, !PT ;  /* 0x0000000c02167c10 */ /* 0x004fc400097fe4ff */
[----:B------:R-:W-:-:S03]  /*2a30*/  IADD3.X R16, PT, PT, R4, UR12, RZ, P4, !PT ;  /* 0x0000000c04107c10 */ /* 0x000fc6000a7fe4ff */
[----:B------:R-:W-:Y:S01]  /*2a40*/  @P6 IMAD.MOV.U32 R11, RZ, RZ, R22 ;  /* 0x000000ffff0b6224 */ /* 0x000fe200078e0016 */
[----:B------:R-:W-:Y:S01]  /*2a50*/  IADD3 R15, P4, PT, R5, UR7, RZ ;  /* 0x00000007050f7c10 */ /* 0x000fe2000ff9e0ff */
[----:B------:R-:W-:Y:S04]  /*2a60*/  STL [R1+0x678], R12 ;  /* 0x0006780c01007387 */ /* 0x000fe80000100800 */
[----:B------:R-:W-:Y:S04]  /*2a70*/  STL [R1+0x66c], R22 ;  /* 0x00066c1601007387 */ /* 0x000fe80000100800 */
[----:B------:R0:W2:Y:S04]  /*2a80*/  @P6 LDG.E.U8 R51, desc[UR22][R10.64] ;  /* 0x000000160a336981 */ /* 0x0000a8000c1e1100 */
[----:B------:R1:W-:Y:S01]  /*2a90*/  STL [R1+0x674], R16 ;  /* 0x0006741001007387 */ /* 0x0003e20000100800 */
[----:B0-----:R-:W-:-:S02]  /*2aa0*/  @P6 IMAD.MOV.U32 R10, RZ, RZ, R12 ;  /* 0x000000ffff0a6224 */ /* 0x001fc400078e000c */
[----:B------:R-:W-:Y:S01]  /*2ab0*/  @P6 IMAD.MOV.U32 R11, RZ, RZ, R16 ;  /* 0x000000ffff0b6224 */ /* 0x000fe200078e0010 */
[----:B-1----:R-:W-:-:S04]  /*2ac0*/  IADD3.X R16, PT, PT, R6, UR12, RZ, P4, !PT ;  /* 0x0000000c06107c10 */ /* 0x002fc8000a7fe4ff */
[----:B------:R0:W2:Y:S02]  /*2ad0*/  @P6 LDG.E.U8 R52, desc[UR22][R10.64] ;  /* 0x000000160a346981 */ /* 0x0000a4000c1e1100 */
[----:B0-----:R-:W-:Y:S02]  /*2ae0*/  @P6 IMAD.MOV.U32 R10, RZ, RZ, R15 ;  /* 0x000000ffff0a6224 */ /* 0x001fe400078e000f */
[----:B------:R-:W-:-:S05]  /*2af0*/  @P6 IMAD.MOV.U32 R11, RZ, RZ, R16 ;  /* 0x000000ffff0b6224 */ /* 0x000fca00078e0010 */
[----:B------:R0:W2:Y:S01]  /*2b00*/  @P6 LDG.E.U8 R14, desc[UR22][R10.64] ;  /* 0x000000160a0e6981 */ /* 0x0000a2000c1e1100 */
[----:B------:R-:W-:-:S04]  /*2b10*/  SHF.R.U64 R9, R28, 0x17, RZ ;  /* 0x000000171c097819 */ /* 0x000fc800000012ff */
[----:B------:R-:W-:Y:S02]  /*2b20*/  LOP3.LUT P2, RZ, R9, 0x1, RZ, 0xc0, !PT ;  /* 0x0000000109ff7812 */ /* 0x000fe4000784c0ff */
[----:B------:R-:W-:Y:S01]  /*2b30*/  IADD3 R9, P4, PT, R7, UR7, RZ ;  /* 0x0000000707097c10 */ /* 0x000fe2000ff9e0ff */
[----:B------:R-:W-:-:S03]  /*2b40*/  UIMAD UR7, UR4, 0x28, URZ ;  /* 0x00000028040778a4 */ /* 0x000fc6000f8e02ff */
[----:B------:R-:W-:Y:S01]  /*2b50*/  IADD3.X R12, PT, PT, R8, UR12, RZ, P4, !PT ;  /* 0x0000000c080c7c10 */ /* 0x000fe2000a7fe4ff */
[----:B0-----:R-:W-:Y:S01]  /*2b60*/  @P6 IMAD.MOV.U32 R10, RZ, RZ, R9 ;  /* 0x000000ffff0a6224 */ /* 0x001fe200078e0009 */
[----:B------:R-:W-:Y:S01]  /*2b70*/  PRMT R45, RZ, 0x7610, R45 ;  /* 0x00007610ff2d7816 */ /* 0x000fe2000000002d */
[----:B------:R-:W-:Y:S02]  /*2b80*/  USHF.R.S32.HI UR13, URZ, 0x1f, UR7 ;  /* 0x0000001fff0d7899 */ /* 0x000fe40008011407 */
[----:B------:R-:W-:Y:S01]  /*2b90*/  @P6 IMAD.MOV.U32 R11, RZ, RZ, R12 ;  /* 0x000000ffff0b6224 */ /* 0x000fe200078e000c */
[----:B------:R0:W-:Y:S04]  /*2ba0*/  STL [R1+0x680], R15 ;  /* 0x0006800f01007387 */ /* 0x0001e80000100800 */
[----:B------:R1:W-:Y:S04]  /*2bb0*/  STL [R1+0x67c], R16 ;  /* 0x00067c1001007387 */ /* 0x0003e80000100800 */
[----:B------:R-:W-:Y:S01]  /*2bc0*/  STL [R1+0x688], R9 ;  /* 0x0006880901007387 */ /* 0x000fe20000100800 */
[----:B0-----:R-:W-:-:S03]  /*2bd0*/  IADD3 R15, P4, PT, R0, UR7, RZ ;  /* 0x00000007000f7c10 */ /* 0x001fc6000ff9e0ff */
[----:B------:R0:W-:Y:S01]  /*2be0*/  STL [R1+0x684], R12 ;  /* 0x0006840c01007387 */ /* 0x0001e20000100800 */
[----:B-1----:R-:W-:-:S03]  /*2bf0*/  IADD3.X R16, PT, PT, R2, UR13, RZ, P4, !PT ;  /* 0x0000000d02107c10 */ /* 0x002fc6000a7fe4ff */
[----:B------:R1:W3:Y:S01]  /*2c00*/  @P6 LDG.E.U8 R45, desc[UR22][R10.64] ;  /* 0x000000160a2d6981 */ /* 0x0002e2000c1e1100 */
[----:B0-----:R-:W-:-:S03]  /*2c10*/  IADD3 R12, P6, PT, R3, UR7, RZ ;  /* 0x00000007030c7c10 */ /* 0x001fc6000ffde0ff */
[----:B------:R-:W-:Y:S01]  /*2c20*/  STL [R1+0x770], R15 ;  /* 0x0007700f01007387 */ /* 0x000fe20000100800 */
[----:B------:R-:W-:Y:S02]  /*2c30*/  SHF.R.U64 R9, R28, 0xf, RZ ;  /* 0x0000000f1c097819 */ /* 0x000fe400000012ff */
[----:B------:R-:W-:Y:S01]  /*2c40*/  PRMT R48, RZ, 0x7610, R48 ;  /* 0x00007610ff307816 */ /* 0x000fe20000000030 */
[----:B------:R-:W-:Y:S01]  /*2c50*/  STL [R1+0x778], R12 ;  /* 0x0007780c01007387 */ /* 0x000fe20000100800 */
[----:B-1----:R-:W-:Y:S02]  /*2c60*/  @P2 IMAD.MOV.U32 R10, RZ, RZ, R15 ;  /* 0x000000ffff0a2224 */ /* 0x002fe400078e000f */
[----:B------:R-:W-:Y:S01]  /*2c70*/  @P2 IMAD.MOV.U32 R11, RZ, RZ, R16 ;  /* 0x000000ffff0b2224 */ /* 0x000fe200078e0010 */
[----:B------:R-:W-:Y:S01]  /*2c80*/  STL [R1+0x76c], R16 ;  /* 0x00076c1001007387 */ /* 0x000fe20000100800 */
[----:B------:R-:W-:Y:S02]  /*2c90*/  LOP3.LUT P4, RZ, R9, 0x1, RZ, 0xc0, !PT ;  /* 0x0000000109ff7812 */ /* 0x000fe4000788c0ff */
[----:B------:R-:W-:Y:S01]  /*2ca0*/  PRMT R49, RZ, 0x7610, R49 ;  /* 0x00007610ff317816 */ /* 0x000fe20000000031 */
[----:B------:R0:W3:Y:S01]  /*2cb0*/  @P2 LDG.E.U8 R48, desc[UR22][R10.64] ;  /* 0x000000160a302981 */ /* 0x0000e2000c1e1100 */
[----:B------:R-:W-:Y:S01]  /*2cc0*/  UIMAD UR12, UR4, 0x30, URZ ;  /* 0x00000030040c78a4 */ /* 0x000fe2000f8e02ff */
[----:B------:R-:W-:Y:S01]  /*2cd0*/  PRMT R73, RZ, 0x7610, R73 ;  /* 0x00007610ff497816 */ /* 0x000fe20000000049 */
[----:B0-----:R-:W-:-:S02]  /*2ce0*/  @P2 IMAD.MOV.U32 R10, RZ, RZ, R12 ;  /* 0x000000ffff0a2224 */ /* 0x001fc400078e000c */
[----:B------:R-:W-:Y:S01]  /*2cf0*/  USHF.R.S32.HI UR17, URZ, 0x1f, UR12 ;  /* 0x0000001fff117899 */ /* 0x000fe2000801140c */
[----:B------:R-:W-:Y:S02]  /*2d00*/  PRMT R56, RZ, 0x7610, R56 ;  /* 0x00007610ff387816 */ /* 0x000fe40000000038 */
[----:B------:R-:W-:Y:S02]  /*2d10*/  PRMT R46, RZ, 0x7610, R46 ;  /* 0x00007610ff2e7816 */ /* 0x000fe4000000002e */
[----:B------:R-:W-:Y:S02]  /*2d20*/  PRMT R54, RZ, 0x7610, R54 ;  /* 0x00007610ff367816 */ /* 0x000fe40000000036 */
[----:B------:R-:W-:Y:S02]  /*2d30*/  PRMT R53, RZ, 0x7610, R53 ;  /* 0x00007610ff357816 */ /* 0x000fe40000000035 */
[----:B------:R-:W-:Y:S02]  /*2d40*/  PRMT R78, RZ, 0x7610, R78 ;  /* 0x00007610ff4e7816 */ /* 0x000fe4000000004e */
[----:B------:R-:W-:-:S02]  /*2d50*/  PRMT R71, RZ, 0x7610, R71 ;  /* 0x00007610ff477816 */ /* 0x000fc40000000047 */
[----:B------:R-:W-:Y:S02]  /*2d60*/  PRMT R55, RZ, 0x7610, R55 ;  /* 0x00007610ff377816 */ /* 0x000fe40000000037 */
[----:B------:R-:W-:Y:S01]  /*2d70*/  PRMT R13, RZ, 0x7610, R13 ;  /* 0x00007610ff0d7816 */ /* 0x000fe2000000000d */
[----:B--2---:R0:W-:Y:S02]  /*2d80*/  STL [R1+0x1bc], R14 ;  /* 0x0001bc0e01007387 */ /* 0x0041e40000100800 */
[----:B0-----:R-:W-:Y:S02]  /*2d90*/  IADD3.X R14, PT, PT, R4, UR13, RZ, P6, !PT ;  /* 0x0000000d040e7c10 */ /* 0x001fe4000b7fe4ff */
[----:B------:R-:W-:-:S03]  /*2da0*/  IADD3 R9, P6, PT, R5, UR7, RZ ;  /* 0x0000000705097c10 */ /* 0x000fc6000ffde0ff */
[----:B------:R-:W-:Y:S01]  /*2db0*/  @P2 IMAD.MOV.U32 R11, RZ, RZ, R14 ;  /* 0x000000ffff0b2224 */ /* 0x000fe200078e000e */
[----:B------:R-:W-:Y:S02]  /*2dc0*/  IADD3.X R15, PT, PT, R6, UR13, RZ, P6, !PT ;  /* 0x0000000d060f7c10 */ /* 0x000fe4000b7fe4ff */
[----:B------:R-:W-:Y:S01]  /*2dd0*/  IADD3 R12, P6, PT, R7, UR7, RZ ;  /* 0x00000007070c7c10 */ /* 0x000fe2000ffde0ff */
[----:B------:R0:W-:Y:S04]  /*2de0*/  STL [R1+0x774], R14 ;  /* 0x0007740e01007387 */ /* 0x0001e80000100800 */
[----:B------:R1:W2:Y:S01]  /*2df0*/  @P2 LDG.E.U8 R49, desc[UR22][R10.64] ;  /* 0x000000160a312981 */ /* 0x0002a2000c1e1100 */
[----:B0-----:R-:W-:Y:S01]  /*2e00*/  IADD3.X R14, PT, PT, R8, UR13, RZ, P6, !PT ;  /* 0x0000000d080e7c10 */ /* 0x001fe2000b7fe4ff */
[----:B-1----:R-:W-:-:S02]  /*2e10*/  @P2 IMAD.MOV.U32 R10, RZ, RZ, R9 ;  /* 0x000000ffff0a2224 */ /* 0x002fc400078e0009 */
[----:B------:R-:W-:Y:S01]  /*2e20*/  @P2 IMAD.MOV.U32 R11, RZ, RZ, R15 ;  /* 0x000000ffff0b2224 */ /* 0x000fe200078e000f */
[----:B------:R-:W-:Y:S01]  /*2e30*/  IADD3 R16, P6, PT, R0, UR12, RZ ;  /* 0x0000000c00107c10 */ /* 0x000fe2000ffde0ff */
[----:B------:R0:W-:Y:S04]  /*2e40*/  STL [R1+0xa30], R9 ;  /* 0x000a300901007387 */ /* 0x0001e80000100800 */
[----:B------:R1:W2:Y:S01]  /*2e50*/  @P2 LDG.E.U8 R73, desc[UR22][R10.64] ;  /* 0x000000160a492981 */ /* 0x0002a2000c1e1100 */
[----:B------:R-:W-:-:S03]  /*2e60*/  IADD3.X R17, PT, PT, R2, UR17, RZ, P6, !PT ;  /* 0x0000001102117c10 */ /* 0x000fc6000b7fe4ff */
[----:B------:R-:W-:Y:S04]  /*2e70*/  STL [R1+0xa20], R15 ;  /* 0x000a200f01007387 */ /* 0x000fe80000100800 */
[----:B------:R3:W-:Y:S01]  /*2e80*/  STL [R1+0xa28], R12 ;  /* 0x000a280c01007387 */ /* 0x0007e20000100800 */
[----:B-1----:R-:W-:Y:S02]  /*2e90*/  @P2 IMAD.MOV.U32 R10, RZ, RZ, R12 ;  /* 0x000000ffff0a2224 */ /* 0x002fe400078e000c */
[----:B------:R-:W-:Y:S01]  /*2ea0*/  @P2 IMAD.MOV.U32 R11, RZ, RZ, R14 ;  /* 0x000000ffff0b2224 */ /* 0x000fe200078e000e */
[----:B------:R1:W-:Y:S01]  /*2eb0*/  STL [R1+0xa24], R14 ;  /* 0x000a240e01007387 */ /* 0x0003e20000100800 */
[----:B0-----:R-:W-:-:S03]  /*2ec0*/  SHF.R.U64 R9, R28, 0x7, RZ ;  /* 0x000000071c097819 */ /* 0x001fc600000012ff */
[----:B------:R0:W2:Y:S01]  /*2ed0*/  @P2 LDG.E.U8 R56, desc[UR22][R10.64] ;  /* 0x000000160a382981 */ /* 0x0000a2000c1e1100 */
[----:B---3--:R-:W-:-:S04]  /*2ee0*/  IADD3 R12, P6, PT, R3, UR12, RZ ;  /* 0x0000000c030c7c10 */ /* 0x008fc8000ffde0ff */
[----:B------:R-:W-:Y:S02]  /*2ef0*/  IADD3.X R15, PT, PT, R4, UR17, RZ, P6, !PT ;  /* 0x00000011040f7c10 */ /* 0x000fe4000b7fe4ff */
[----:B-1----:R-:W-:Y:S01]  /*2f00*/  IADD3 R14, P6, PT, R5, UR12, RZ ;  /* 0x0000000c050e7c10 */ /* 0x002fe2000ffde0ff */
[----:B0-----:R-:W-:Y:S02]  /*2f10*/  @P4 IMAD.MOV.U32 R10, RZ, RZ, R16 ;  /* 0x000000ffff0a4224 */ /* 0x001fe400078e0010 */
[----:B------:R-:W-:Y:S01]  /*2f20*/  @P4 IMAD.MOV.U32 R11, RZ, RZ, R17 ;  /* 0x000000ffff0b4224 */ /* 0x000fe200078e0011 */
[----:B------:R-:W-:Y:S01]  /*2f30*/  STL [R1+0xa1c], R16 ;  /* 0x000a1c1001007387 */ /* 0x000fe20000100800 */
[----:B------:R-:W-:-:S03]  /*2f40*/  LOP3.LUT P2, RZ, R9, 0x1, RZ, 0xc0, !PT ;  /* 0x0000000109ff7812 */ /* 0x000fc6000784c0ff */
[----:B------:R0:W3:Y:S01]  /*2f50*/  @P4 LDG.E.U8 R46, desc[UR22][R10.64] ;  /* 0x000000160a2e4981 */ /* 0x0000e2000c1e1100 */
[----:B------:R-:W-:-:S03]  /*2f60*/  IADD3.X R9, PT, PT, R6, UR17, RZ, P6, !PT ;  /* 0x0000001106097c10 */ /* 0x000fc6000b7fe4ff */
[----:B------:R-:W-:Y:S04]  /*2f70*/  STL [R1+0x85c], R17 ;  /* 0x00085c1101007387 */ /* 0x000fe80000100800 */
[----:B------:R1:W-:Y:S01]  /*2f80*/  STL [R1+0x864], R12 ;  /* 0x0008640c01007387 */ /* 0x0003e20000100800 */
[----:B0-----:R-:W-:Y:S02]  /*2f90*/  @P4 IMAD.MOV.U32 R10, RZ, RZ, R12 ;  /* 0x000000ffff0a4224 */ /* 0x001fe400078e000c */
[----:B------:R-:W-:Y:S01]  /*2fa0*/  @P4 IMAD.MOV.U32 R11, RZ, RZ, R15 ;  /* 0x000000ffff0b4224 */ /* 0x000fe200078e000f */
[----:B------:R-:W-:Y:S01]  /*2fb0*/  STL [R1+0x860], R15 ;  /* 0x0008600f01007387 */ /* 0x000fe20000100800 */
[----:B------:R-:W-:-:S03]  /*2fc0*/  UIMAD UR7, UR4, 0x38, URZ ;  /* 0x00000038040778a4 */ /* 0x000fc6000f8e02ff */
[----:B------:R0:W2:Y:S01]  /*2fd0*/  @P4 LDG.E.U8 R54, desc[UR22][R10.64] ;  /* 0x000000160a364981 */ /* 0x0000a2000c1e1100 */
[----:B-1----:R-:W-:-:S03]  /*2fe0*/  IADD3 R12, P6, PT, R7, UR12, RZ ;  /* 0x0000000c070c7c10 */ /* 0x002fc6000ffde0ff */
[----:B------:R1:W-:Y:S01]  /*2ff0*/  STL [R1+0x86c], R14 ;  /* 0x00086c0e01007387 */ /* 0x0003e20000100800 */
[----:B------:R-:W-:Y:S01]  /*3000*/  USHF.R.S32.HI UR13, URZ, 0x1f, UR7 ;  /* 0x0000001fff0d7899 */ /* 0x000fe20008011407 */
[----:B0-----:R-:W-:Y:S02]  /*3010*/  @P4 IMAD.MOV.U32 R10, RZ, RZ, R14 ;  /* 0x000000ffff0a4224 */ /* 0x001fe400078e000e */
[----:B------:R-:W-:Y:S01]  /*3020*/  @P4 IMAD.MOV.U32 R11, RZ, RZ, R9 ;  /* 0x000000ffff0b4224 */ /* 0x000fe200078e0009 */
[----:B-1----:R-:W-:Y:S02]  /*3030*/  IADD3.X R14, PT, PT, R8, UR17, RZ, P6, !PT ;  /* 0x00000011080e7c10 */ /* 0x002fe4000b7fe4ff */
[----:B------:R-:W-:Y:S02]  /*3040*/  IADD3 R16, P6, PT, R0, UR7, RZ ;  /* 0x0000000700107c10 */ /* 0x000fe4000ffde0ff */
[----:B------:R0:W2:Y:S02]  /*3050*/  @P4 LDG.E.U8 R53, desc[UR22][R10.64] ;  /* 0x000000160a354981 */ /* 0x0000a4000c1e1100 */
[----:B------:R-:W-:-:S02]  /*3060*/  IADD3.X R17, PT, PT, R2, UR13, RZ, P6, !PT ;  /* 0x0000000d02117c10 */ /* 0x000fc4000b7fe4ff */
[----:B------:R-:W-:Y:S01]  /*3070*/  STL [R1+0x868], R9 ;  /* 0x0008680901007387 */ /* 0x000fe20000100800 */
[----:B0-----:R-:W-:Y:S02]  /*3080*/  @P4 IMAD.MOV.U32 R10, RZ, RZ, R12 ;  /* 0x000000ffff0a4224 */ /* 0x001fe400078e000c */
[----:B------:R-:W-:Y:S01]  /*3090*/  @P4 IMAD.MOV.U32 R11, RZ, RZ, R14 ;  /* 0x000000ffff0b4224 */ /* 0x000fe200078e000e */
[----:B------:R-:W-:Y:S04]  /*30a0*/  STL [R1+0x874], R12 ;  /* 0x0008740c01007387 */ /* 0x000fe80000100800 */
[----:B------:R0:W-:Y:S04]  /*30b0*/  STL [R1+0x870], R14 ;  /* 0x0008700e01007387 */ /* 0x0001e80000100800 */
[----:B------:R1:W2:Y:S01]  /*30c0*/  @P4 LDG.E.U8 R78, desc[UR22][R10.64] ;  /* 0x000000160a4e4981 */ /* 0x0002a2000c1e1100 */
[----:B0-----:R-:W-:Y:S01]  /*30d0*/  IADD3 R14, P4, PT, R3, UR7, RZ ;  /* 0x00000007030e7c10 */ /* 0x001fe2000ff9e0ff */
[----:B-1----:R-:W-:-:S03]  /*30e0*/  @P2 IMAD.MOV.U32 R10, RZ, RZ, R16 ;  /* 0x000000ffff0a2224 */ /* 0x002fc600078e0010 */
[----:B------:R-:W-:Y:S01]  /*30f0*/  IADD3.X R15, PT, PT, R4, UR13, RZ, P4, !PT ;  /* 0x0000000d040f7c10 */ /* 0x000fe2000a7fe4ff */
[----:B------:R-:W-:Y:S01]  /*3100*/  @P2 IMAD.MOV.U32 R11, RZ, RZ, R17 ;  /* 0x000000ffff0b2224 */ /* 0x000fe200078e0011 */
[----:B------:R-:W-:Y:S01]  /*3110*/  IADD3 R12, P4, PT, R5, UR7, RZ ;  /* 0x00000007050c7c10 */ /* 0x000fe2000ff9e0ff */
[----:B------:R-:W-:Y:S01]  /*3120*/  VIADD R9, R27, 0xfffffff6 ;  /* 0xfffffff61b097836 */ /* 0x000fe20000000000 */
[----:B------:R0:W-:Y:S04]  /*3130*/  STL [R1+0x95c], R16 ;  /* 0x00095c1001007387 */ /* 0x0001e80000100800 */
[----:B------:R1:W2:Y:S01]  /*3140*/  @P2 LDG.E.U8 R71, desc[UR22][R10.64] ;  /* 0x000000160a472981 */ /* 0x0002a2000c1e1100 */
[----:B------:R-:W-:Y:S02]  /*3150*/  ISETP.GE.U32.AND P6, PT, R9, 0x7fffffb7, PT ;  /* 0x7fffffb70900780c */ /* 0x000fe40003fc6070 */
[----:B0-----:R-:W-:Y:S01]  /*3160*/  IADD3.X R16, PT, PT, R6, UR13, RZ, P4, !PT ;  /* 0x0000000d06107c10 */ /* 0x001fe2000a7fe4ff */
[----:B-1----:R-:W-:-:S02]  /*3170*/  @P2 IMAD.MOV.U32 R10, RZ, RZ, R14 ;  /* 0x000000ffff0a2224 */ /* 0x002fc400078e000e */
[----:B------:R-:W-:Y:S01]  /*3180*/  @P2 IMAD.MOV.U32 R11, RZ, RZ, R15 ;  /* 0x000000ffff0b2224 */ /* 0x000fe200078e000f */
[----:B------:R-:W-:Y:S01]  /*3190*/  PRMT R9, RZ, 0x7610, R9 ;  /* 0x00007610ff097816 */ /* 0x000fe20000000009 */
[----:B------:R0:W-:Y:S04]  /*31a0*/  STL [R1+0x964], R14 ;  /* 0x0009640e01007387 */ /* 0x0001e80000100800 */
[----:B------:R1:W2:Y:S04]  /*31b0*/  @P2 LDG.E.U8 R55, desc[UR22][R10.64] ;  /* 0x000000160a372981 */ /* 0x0002a8000c1e1100 */
[----:B------:R-:W-:Y:S01]  /*31c0*/  STL [R1+0x958], R17 ;  /* 0x0009581101007387 */ /* 0x000fe20000100800 */
[----:B0-----:R-:W-:Y:S01]  /*31d0*/  IADD3 R14, P4, PT, R7, UR7, RZ ;  /* 0x00000007070e7c10 */ /* 0x001fe2000ff9e0ff */
[----:B-1----:R-:W-:-:S02]  /*31e0*/  @P2 IMAD.MOV.U32 R10, RZ, RZ, R12 ;  /* 0x000000ffff0a2224 */ /* 0x002fc400078e000c */
[----:B------:R-:W-:Y:S01]  /*31f0*/  @P2 IMAD.MOV.U32 R11, RZ, RZ, R16 ;  /* 0x000000ffff0b2224 */ /* 0x000fe200078e0010 */
[----:B------:R0:W-:Y:S04]  /*3200*/  STL [R1+0x960], R15 ;  /* 0x0009600f01007387 */ /* 0x0001e80000100800 */
[----:B------:R1:W2:Y:S01]  /*3210*/  @P2 LDG.E.U8 R9, desc[UR22][R10.64] ;  /* 0x000000160a092981 */ /* 0x0002a2000c1e1100 */
[----:B0-----:R-:W-:Y:S01]  /*3220*/  IADD3.X R15, PT, PT, R8, UR13, RZ, P4, !PT ;  /* 0x0000000d080f7c10 */ /* 0x001fe2000a7fe4ff */
[----:B-1----:R-:W-:-:S04]  /*3230*/  @P2 IMAD.MOV.U32 R10, RZ, RZ, R14 ;  /* 0x000000ffff0a2224 */ /* 0x002fc800078e000e */
[----:B------:R-:W-:-:S05]  /*3240*/  @P2 IMAD.MOV.U32 R11, RZ, RZ, R15 ;  /* 0x000000ffff0b2224 */ /* 0x000fca00078e000f */
[----:B------:R0:W3:Y:S01]  /*3250*/  @P2 LDG.E.U8 R13, desc[UR22][R10.64] ;  /* 0x000000160a0d2981 */ /* 0x0000e2000c1e1100 */
[----:B------:R-:W-:-:S03]  /*3260*/  USHF.R.S32.HI UR12, URZ, 0x1f, UR4 ;  /* 0x0000001fff0c7899 */ /* 0x000fc60008011404 */
[----:B------:R1:W-:Y:S04]  /*3270*/  STL [R1+0x96c], R12 ;  /* 0x00096c0c01007387 */ /* 0x0003e80000100800 */
[----:B------:R-:W-:Y:S04]  /*3280*/  STL [R1+0x968], R16 ;  /* 0x0009681001007387 */ /* 0x000fe80000100800 */
[----:B------:R-:W-:Y:S01]  /*3290*/  STL [R1+0x974], R14 ;  /* 0x0009740e01007387 */ /* 0x000fe20000100800 */
[----:B-1----:R-:W-:Y:S01]  /*32a0*/  VIADD R12, R27, 0xfffffffd ;  /* 0xfffffffd1b0c7836 */ /* 0x002fe20000000000 */
[----:B------:R-:W-:-:S04]  /*32b0*/  PRMT R72, RZ, 0x7610, R72 ;  /* 0x00007610ff487816 */ /* 0x000fc80000000048 */
[----:B------:R-:W-:Y:S02]  /*32c0*/  ISETP.GE.U32.AND P2, PT, R12, 0x7fffffbe, PT ;  /* 0x7fffffbe0c00780c */ /* 0x000fe40003f46070 */
[----:B------:R-:W-:Y:S02]  /*32d0*/  PRMT R19, RZ, 0x7610, R19 ;  /* 0x00007610ff137816 */ /* 0x000fe40000000013 */
[----:B------:R-:W-:Y:S01]  /*32e0*/  PRMT R18, RZ, 0x7610, R18 ;  /* 0x00007610ff127816 */ /* 0x000fe20000000012 */
[----:B--2---:R1:W-:Y:S02]  /*32f0*/  STL [R1+0x19c], R9 ;  /* 0x00019c0901007387 */ /* 0x0043e40000100800 */
[----:B-1----:R-:W-:-:S04]  /*3300*/  IADD3 R9, P4, PT, R0, UR4, RZ ;  /* 0x0000000400097c10 */ /* 0x002fc8000ff9e0ff */
[----:B0-----:R-:W-:Y:S02]  /*3310*/  IADD3.X R10, PT, PT, R2, UR12, RZ, P4, !PT ;  /* 0x0000000c020a7c10 */ /* 0x001fe4000a7fe4ff */
[----:B------:R-:W-:Y:S01]  /*3320*/  IADD3 R11, P4, PT, R3, UR4, RZ ;  /* 0x00000004030b7c10 */ /* 0x000fe2000ff9e0ff */
[----:B------:R0:W-:Y:S01]  /*3330*/  STL [R1+0x970], R15 ;  /* 0x0009700f01007387 */ /* 0x0001e20000100800 */
[----:B------:R-:W-:Y:S02]  /*3340*/  @!P5 IMAD.MOV.U32 R14, RZ, RZ, R9 ;  /* 0x000000ffff0ed224 */ /* 0x000fe400078e0009 */
[----:B------:R-:W-:Y:S01]  /*3350*/  IADD3.X R12, PT, PT, R4, UR12, RZ, P4, !PT ;  /* 0x0000000c040c7c10 */ /* 0x000fe2000a7fe4ff */
[----:B---3--:R1:W-:Y:S01]  /*3360*/  STL [R1+0x198], R13 ;  /* 0x0001980d01007387 */ /* 0x0083e20000100800 */
[----:B------:R-:W-:Y:S02]  /*3370*/  @!P5 IMAD.MOV.U32 R16, RZ, RZ, R11 ;  /* 0x000000ffff10d224 */ /* 0x000fe400078e000b */
[----:B0-----:R-:W-:Y:S01]  /*3380*/  @!P5 IMAD.MOV.U32 R15, RZ, RZ, R10 ;  /* 0x000000ffff0fd224 */ /* 0x001fe200078e000a */
[----:B-1----:R-:W-:-:S04]  /*3390*/  IADD3 R13, P4, PT, R5, UR4, RZ ;  /* 0x00000004050d7c10 */ /* 0x002fc8000ff9e0ff */
[----:B------:R0:W2:Y:S01]  /*33a0*/  @!P5 LDG.E.U8 R72, desc[UR22][R14.64] ;  /* 0x000000160e48d981 */ /* 0x0000a2000c1e1100 */
[----:B------:R-:W-:-:S05]  /*33b0*/  @!P5 IMAD.MOV.U32 R17, RZ, RZ, R12 ;  /* 0x000000ffff11d224 */ /* 0x000fca00078e000c */
[----:B------:R1:W3:Y:S01]  /*33c0*/  @!P5 LDG.E.U8 R19, desc[UR22][R16.64] ;  /* 0x000000161013d981 */ /* 0x0002e2000c1e1100 */
[----:B0-----:R-:W-:Y:S01]  /*33d0*/  IADD3.X R14, PT, PT, R6, UR12, RZ, P4, !PT ;  /* 0x0000000c060e7c10 */ /* 0x001fe2000a7fe4ff */
[----:B-1----:R-:W-:-:S04]  /*33e0*/  @!P5 IMAD.MOV.U32 R16, RZ, RZ, R13 ;  /* 0x000000ffff10d224 */ /* 0x002fc800078e000d */
[----:B------:R-:W-:-:S05]  /*33f0*/  @!P5 IMAD.MOV.U32 R17, RZ, RZ, R14 ;  /* 0x000000ffff11d224 */ /* 0x000fca00078e000e */
[----:B------:R0:W2:Y:S01]  /*3400*/  @!P5 LDG.E.U8 R18, desc[UR22][R16.64] ;  /* 0x000000161012d981 */ /* 0x0000a2000c1e1100 */
[----:B------:R-:W-:-:S03]  /*3410*/  IADD3 R15, P4, PT, R7, UR4, RZ ;  /* 0x00000004070f7c10 */ /* 0x000fc6000ff9e0ff */
[----:B------:R-:W-:Y:S01]  /*3420*/  STL [R1+0xac8], R9 ;  /* 0x000ac80901007387 */ /* 0x000fe20000100800 */
[----:B------:R-:W-:-:S03]  /*3430*/  UIMAD UR7, UR4, 0x9, URZ ;  /* 0x00000009040778a4 */ /* 0x000fc6000f8e02ff */
[----:B------:R-:W-:Y:S01]  /*3440*/  STL [R1+0xac4], R10 ;  /* 0x000ac40a01007387 */ /* 0x000fe20000100800 */
[----:B0-----:R-:W-:-:S03]  /*3450*/  IADD3.X R16, PT, PT, R8, UR12, RZ, P4, !PT ;  /* 0x0000000c08107c10 */ /* 0x001fc6000a7fe4ff */
[----:B------:R-:W-:Y:S04]  /*3460*/  STL [R1+0xad0], R11 ;  /* 0x000ad00b01007387 */ /* 0x000fe80000100800 */
[----:B------:R-:W-:Y:S01]  /*3470*/  STL [R1+0xacc], R12 ;  /* 0x000acc0c01007387 */ /* 0x000fe20000100800 */
[----:B------:R-:W-:-:S03]  /*3480*/  PRMT R24, RZ, 0x7610, R24 ;  /* 0x00007610ff187816 */ /* 0x000fc60000000018 */
[----:B------:R-:W-:Y:S04]  /*3490*/  STL [R1+0xad8], R13 ;  /* 0x000ad80d01007387 */ /* 0x000fe80000100800 */
[----:B------:R-:W-:Y:S01]  /*34a0*/  STL [R1+0xad4], R14 ;  /* 0x000ad40e01007387 */ /* 0x000fe20000100800 */
[----:B------:R-:W-:Y:S02]  /*34b0*/  USHF.R.S32.HI UR12, URZ, 0x1f, UR7 ;  /* 0x0000001fff0c7899 */ /* 0x000fe40008011407 */
[----:B------:R-:W-:Y:S02]  /*34c0*/  IADD3 R22, P4, PT, R0, UR7, RZ ;  /* 0x0000000700167c10 */ /* 0x000fe4000ff9e0ff */
[----:B------:R-:W-:Y:S01]  /*34d0*/  PRMT R23, RZ, 0x7610, R23 ;  /* 0x00007610ff177816 */ /* 0x000fe20000000017 */
[----:B--2---:R0:W-:Y:S04]  /*34e0*/  STL [R1+0x18c], R18 ;  /* 0x00018c1201007387 */ /* 0x0041e80000100800 */
[----:B---3--:R1:W-:Y:S01]  /*34f0*/  STL [R1+0x190], R19 ;  /* 0x0001901301007387 */ /* 0x0083e20000100800 */
[----:B0-----:R-:W-:-:S02]  /*3500*/  @!P5 IMAD.MOV.U32 R18, RZ, RZ, R15 ;  /* 0x000000ffff12d224 */ /* 0x001fc400078e000f */
[----:B-1----:R-:W-:Y:S01]  /*3510*/  @!P5 IMAD.MOV.U32 R19, RZ, RZ, R16 ;  /* 0x000000ffff13d224 */ /* 0x002fe200078e0010 */
        /* <DEDUP_REMOVED lines=9> */
[----:B------:R0:W-:Y:S02]  /*35b0*/  STL [R1+0x308], R18 ;  /* 0x0003081201007387 */ /* 0x0001e40000100800 */
[----:B0-----:R-:W-:-:S04]  /*35c0*/  @!P6 LOP3.LUT R18, R19, R18, RZ, 0x3c, !PT ;  /* 0x000000121312e212 */ /* 0x001fc800078e3cff */
[----:B------:R-:W-:-:S05]  /*35d0*/  @!P6 LOP3.LUT R19, R19, R18, RZ, 0x3c, !PT ;  /* 0x000000121313e212 */ /* 0x000fca00078e3cff */
[----:B------:R-:W3:Y:S04]  /*35e0*/  @!P6 LDG.E.U8 R23, desc[UR22][R18.64] ;  /* 0x000000161217e981 */ /* 0x000ee8000c1e1100 */
[----:B--2---:R0:W-:Y:S02]  /*35f0*/  STL [R1+0x188], R24 ;  /* 0x0001881801007387 */ /* 0x0041e40000100800 */
[----:B0-----:R-:W-:-:S05]  /*3600*/  IADD3.X R24, PT, PT, R4, UR12, RZ, P5, !PT ;  /* 0x0000000c04187c10 */ /* 0x001fca000affe4ff */
[----:B------:R-:W-:Y:S04]  /*3610*/  STL [R1+0x310], R24 ;  /* 0x0003101801007387 */ /* 0x000fe80000100800 */
[----:B---3--:R0:W-:Y:S04]  /*3620*/  STL [R1+0x184], R23 ;  /* 0x0001841701007387 */ /* 0x0081e80000100800 */
[----:B0-----:R-:W2:Y:S01]  /*3630*/  LDL.LU R23, [R1+0xcc8] ;  /* 0x000cc80001177983 */ /* 0x001ea20000300800 */
[----:B------:R-:W-:-:S04]  /*3640*/  SHF.R.U32.HI R17, RZ, 0xe, R29 ;  /* 0x0000000eff117819 */ /* 0x000fc8000001161d */
[----:B------:R-:W-:Y:S01]  /*3650*/  LOP3.LUT P4, RZ, R17, 0x1, RZ, 0xc0, !PT ;  /* 0x0000000111ff7812 */ /* 0x000fe2000788c0ff */
[----:B------:R-:W-:Y:S01]  /*3660*/  IMAD.MOV.U32 R17, RZ, RZ, R22 ;  /* 0x000000ffff117224 */ /* 0x000fe200078e0016 */
[----:B------:R-:W-:Y:S01]  /*3670*/  PRMT R21, RZ, 0x7610, R21 ;  /* 0x00007610ff157816 */ /* 0x000fe20000000015 */
[----:B------:R-:W-:Y:S02]  /*3680*/  IMAD.MOV.U32 R19, RZ, RZ, R24 ;  /* 0x000000ffff137224 */ /* 0x000fe400078e0018 */
[----:B------:R-:W-:Y:S01]  /*3690*/  @!P6 IMAD.MOV.U32 R18, RZ, RZ, R17 ;  /* 0x000000ffff12e224 */ /* 0x000fe200078e0011 */
[----:B------:R-:W-:Y:S01]  /*36a0*/  IADD3 R22, P5, PT, R5, UR7, RZ ;  /* 0x0000000705167c10 */ /* 0x000fe2000ffbe0ff */
[----:B------:R-:W3:Y:S04]  /*36b0*/  LDL.LU R24, [R1+0xcc4] ;  /* 0x000cc40001187983 */ /* 0x000ee80000300800 */
[----:B------:R0:W3:Y:S02]  /*36c0*/  @!P6 LDG.E.U8 R21, desc[UR22][R18.64] ;  /* 0x000000161215e981 */ /* 0x0000e4000c1e1100 */
[----:B0-----:R-:W-:Y:S01]  /*36d0*/  IADD3.X R19, PT, PT, R6, UR12, RZ, P5, !PT ;  /* 0x0000000c06137c10 */ /* 0x001fe2000affe4ff */
[----:B------:R-:W-:Y:S01]  /*36e0*/  @!P6 IMAD.MOV.U32 R18, RZ, RZ, R22 ;  /* 0x000000ffff12e224 */ /* 0x000fe200078e0016 */
[----:B--2---:R-:W-:-:S06]  /*36f0*/  PRMT R23, RZ, 0x7610, R23 ;  /* 0x00007610ff177816 */ /* 0x004fcc0000000017 */
[----:B------:R0:W2:Y:S04]  /*3700*/  @!P6 LDG.E.U8 R23, desc[UR22][R18.64] ;  /* 0x000000161217e981 */ /* 0x0000a8000c1e1100 */
[----:B------:R-:W-:Y:S04]  /*3710*/  STL [R1+0x31c], R22 ;  /* 0x00031c1601007387 */ /* 0x000fe80000100800 */
[----:B---3--:R1:W-:Y:S01]  /*3720*/  STL [R1+0x180], R21 ;  /* 0x0001801501007387 */ /* 0x0083e20000100800 */
[----:B------:R-:W-:Y:S02]  /*3730*/  PRMT R20, RZ, 0x7610, R20 ;  /* 0x00007610ff147816 */ /* 0x000fe40000000014 */
[----:B-1----:R-:W-:-:S04]  /*3740*/  IADD3 R21, P5, PT, R7, UR7, RZ ;  /* 0x0000000707157c10 */ /* 0x002fc8000ffbe0ff */
[----:B------:R-:W-:Y:S01]  /*3750*/  IADD3.X R17, PT, PT, R8, UR12, RZ, P5, !PT ;  /* 0x0000000c08117c10 */ /* 0x000fe2000affe4ff */
[----:B------:R1:W-:Y:S01]  /*3760*/  STL [R1+0x318], R19 ;  /* 0x0003181301007387 */ /* 0x0003e20000100800 */
[----:B0-----:R-:W-:-:S03]  /*3770*/  @!P6 IMAD.MOV.U32 R18, RZ, RZ, R21 ;  /* 0x000000ffff12e224 */ /* 0x001fc600078e0015 */
[----:B-1----:R-:W-:-:S05]  /*3780*/  IMAD.MOV.U32 R19, RZ, RZ, R17 ;  /* 0x000000ffff137224 */ /* 0x002fca00078e0011 */
[----:B------:R0:W3:Y:S04]  /*3790*/  @!P6 LDG.E.U8 R20, desc[UR22][R18.64] ;  /* 0x000000161214e981 */ /* 0x0000e8000c1e1100 */
[----:B------:R-:W-:Y:S04]  /*37a0*/  STL [R1+0x324], R21 ;  /* 0x0003241501007387 */ /* 0x000fe80000100800 */
[----:B------:R-:W4:Y:S04]  /*37b0*/  LDL.LU R22, [R1+0xcc0] ;  /* 0x000cc00001167983 */ /* 0x000f280000300800 */
[----:B--2---:R1:W-:Y:S04]  /*37c0*/  STL [R1+0x17c], R23 ;  /* 0x00017c1701007387 */ /* 0x0043e80000100800 */
[----:B-1----:R-:W2:Y:S01]  /*37d0*/  LDL.LU R23, [R1+0xcbc] ;  /* 0x000cbc0001177983 */ /* 0x002ea20000300800 */
[----:B------:R-:W-:-:S03]  /*37e0*/  UIMAD UR7, UR4, 0x11, URZ ;  /* 0x00000011040778a4 */ /* 0x000fc6000f8e02ff */
[----:B------:R1:W-:Y:S01]  /*37f0*/  STL [R1+0x320], R17 ;  /* 0x0003201101007387 */ /* 0x0003e20000100800 */
[----:B------:R-:W-:Y:S02]  /*3800*/  USHF.R.S32.HI UR13, URZ, 0x1f, UR7 ;  /* 0x0000001fff0d7899 */ /* 0x000fe40008011407 */
[----:B-1----:R-:W-:-:S04]  /*3810*/  IADD3 R17, P5, PT, R0, UR7, RZ ;  /* 0x0000000700117c10 */ /* 0x002fc8000ffbe0ff */
[----:B0-----:R-:W-:Y:S01]  /*3820*/  IADD3.X R18, PT, PT, R2, UR13, RZ, P5, !PT ;  /* 0x0000000d02127c10 */ /* 0x001fe2000affe4ff */
[----:B------:R-:W-:Y:S01]  /*3830*/  STL [R1+0x490], R17 ;  /* 0x0004901101007387 */ /* 0x000fe20000100800 */
[----:B------:R-:W-:-:S05]  /*3840*/  IMAD.MOV.U32 R19, RZ, RZ, R17 ;  /* 0x000000ffff137224 */ /* 0x000fca00078e0011 */
[----:B------:R-:W-:Y:S01]  /*3850*/  @P4 LOP3.LUT R19, R19, R18, RZ, 0x3c, !PT ;  /* 0x0000001213134212 */ /* 0x000fe200078e3cff */
[----:B---3--:R0:W-:Y:S02]  /*3860*/  STL [R1+0x178], R20 ;  /* 0x0001781401007387 */ /* 0x0081e40000100800 */
[----:B0-----:R-:W-:-:S05]  /*3870*/  IADD3 R20, P6, PT, R3, UR7, RZ ;  /* 0x0000000703147c10 */ /* 0x001fca000ffde0ff */
[----:B------:R-:W-:Y:S04]  /*3880*/  STL [R1+0x498], R20 ;  /* 0x0004981401007387 */ /* 0x000fe80000100800 */
[----:B------:R0:W-:Y:S01]  /*3890*/  STL [R1+0x48c], R18 ;  /* 0x00048c1201007387 */ /* 0x0001e20000100800 */
[----:B------:R-:W-:Y:S02]  /*38a0*/  IADD3.X R21, PT, PT, R4, UR13, RZ, P6, !PT ;  /* 0x0000000d04157c10 */ /* 0x000fe4000b7fe4ff */
[----:B0-----:R-:W-:-:S04]  /*38b0*/  @P4 LOP3.LUT R18, R19, R18, RZ, 0x3c, !PT ;  /* 0x0000001213124212 */ /* 0x001fc800078e3cff */
[----:B------:R-:W-:Y:S02]  /*38c0*/  @P4 LOP3.LUT R19, R19, R18, RZ, 0x3c, !PT ;  /* 0x0000001213134212 */ /* 0x000fe400078e3cff */
[----:B------:R-:W-:Y:S02]  /*38d0*/  PRMT R24, RZ, 0x7610, R24 ;  /* 0x00007610ff187816 */ /* 0x000fe40000000018 */
[----:B--2---:R-:W-:-:S06]  /*38e0*/  PRMT R23, RZ, 0x7610, R23 ;  /* 0x00007610ff177816 */ /* 0x004fcc0000000017 */
[----:B------:R0:W2:Y:S02]  /*38f0*/  @P4 LDG.E.U8 R23, desc[UR22][R18.64] ;  /* 0x0000001612174981 */ /* 0x0000a4000c1e1100 */
[----:B0-----:R-:W-:Y:S02]  /*3900*/  @P4 IMAD.MOV.U32 R18, RZ, RZ, R20 ;  /* 0x000000ffff124224 */ /* 0x001fe400078e0014 */
[----:B------:R-:W-:-:S05]  /*3910*/  @P4 IMAD.MOV.U32 R19, RZ, RZ, R21 ;  /* 0x000000ffff134224 */ /* 0x000fca00078e0015 */
[----:B------:R0:W3:Y:S01]  /*3920*/  @P4 LDG.E.U8 R24, desc[UR22][R18.64] ;  /* 0x0000001612184981 */ /* 0x0000e2000c1e1100 */
[----:B------:R-:W-:-:S04]  /*3930*/  SHF.R.U32.HI R17, RZ, 0x6, R29 ;  /* 0x00000006ff117819 */ /* 0x000fc8000001161d */
[----:B------:R-:W-:Y:S02]  /*3940*/  LOP3.LUT P5, RZ, R17, 0x1, RZ, 0xc0, !PT ;  /* 0x0000000111ff7812 */ /* 0x000fe400078ac0ff */
[----:B------:R-:W-:-:S04]  /*3950*/  IADD3 R17, P6, PT, R5, UR7, RZ ;  /* 0x0000000705117c10 */ /* 0x000fc8000ffde0ff */
[----:B0-----:R-:W-:Y:S01]  /*3960*/  IADD3.X R18, PT, PT, R6, UR13, RZ, P6, !PT ;  /* 0x0000000d06127c10 */ /* 0x001fe2000b7fe4ff */
[----:B------:R-:W-:-:S05]  /*3970*/  IMAD.MOV.U32 R19, RZ, RZ, R17 ;  /* 0x000000ffff137224 */ /* 0x000fca00078e0011 */
[-C--:B------:R-:W-:Y:S02]  /*3980*/  @P4 LOP3.LUT R19, R19, R18.reuse, RZ, 0x3c, !PT ;  /* 0x0000001213134212 */ /* 0x080fe400078e3cff */
[----:B----4-:R-:W-:Y:S01]  /*3990*/  PRMT R22, RZ, 0x7610, R22 ;  /* 0x00007610ff167816 */ /* 0x010fe20000000016 */
[----:B--2---:R0:W-:Y:S04]  /*39a0*/  STL [R1+0x174], R23 ;  /* 0x0001741701007387 */ /* 0x0041e80000100800 */
[----:B0-----:R-:W2:Y:S04]  /*39b0*/  LDL.LU R23, [R1+0xcb8] ;  /* 0x000cb80001177983 */ /* 0x001ea80000300800 */
[----:B------:R0:W-:Y:S04]  /*39c0*/  STL [R1+0x494], R21 ;  /* 0x0004941501007387 */ /* 0x0001e80000100800 */
[----:B0-----:R-:W4:Y:S04]  /*39d0*/  LDL.LU R21, [R1+0xcb4] ;  /* 0x000cb40001157983 */ /* 0x001f280000300800 */
[----:B------:R-:W4:Y:S04]  /*39e0*/  LDL.LU R20, [R1+0xcb0] ;  /* 0x000cb00001147983 */ /* 0x000f280000300800 */
[----:B------:R-:W-:Y:S04]  /*39f0*/  STL [R1+0x4a0], R17 ;  /* 0x0004a01101007387 */ /* 0x000fe80000100800 */
[----:B---3--:R-:W-:Y:S04]  /*3a00*/  STL [R1+0x170], R24 ;  /* 0x0001701801007387 */ /* 0x008fe80000100800 */
[----:B------:R0:W-:Y:S02]  /*3a10*/  STL [R1+0x49c], R18 ;  /* 0x00049c1201007387 */ /* 0x0001e40000100800 */
[----:B0-----:R-:W-:-:S04]  /*3a20*/  @P4 LOP3.LUT R18, R19, R18, RZ, 0x3c, !PT ;  /* 0x0000001213124212 */ /* 0x001fc800078e3cff */
[----:B------:R-:W-:-:S05]  /*3a30*/  @P4 LOP3.LUT R19, R19, R18, RZ, 0x3c, !PT ;  /* 0x0000001213134212 */ /* 0x000fca00078e3cff */
[----:B------:R0:W3:Y:S01]  /*3a40*/  @P4 LDG.E.U8 R22, desc[UR22][R18.64] ;  /* 0x0000001612164981 */ /* 0x0000e2000c1e1100 */
[----:B------:R-:W-:Y:S01]  /*3a50*/  IADD3 R24, P6, PT, R7, UR7, RZ ;  /* 0x0000000707187c10 */ /* 0x000fe2000ffde0ff */
[----:B------:R-:W-:-:S03]  /*3a60*/  UIMAD UR12, UR4, 0x19, URZ ;  /* 0x00000019040c78a4 */ /* 0x000fc6000f8e02ff */
[----:B------:R-:W-:Y:S01]  /*3a70*/  IADD3.X R17, PT, PT, R8, UR13, RZ, P6, !PT ;  /* 0x0000000d08117c10 */ /* 0x000fe2000b7fe4ff */
[----:B------:R-:W-:Y:S01]  /*3a80*/  STL [R1+0x4a8], R24 ;  /* 0x0004a81801007387 */ /* 0x000fe20000100800 */
[----:B------:R-:W-:-:S03]  /*3a90*/  USHF.R.S32.HI UR17, URZ, 0x1f, UR12 ;  /* 0x0000001fff117899 */ /* 0x000fc6000801140c */
[----:B------:R1:W-:Y:S01]  /*3aa0*/  STL [R1+0x4a4], R17 ;  /* 0x0004a41101007387 */ /* 0x0003e20000100800 */
[----:B0-----:R-:W-:Y:S02]  /*3ab0*/  IMAD.MOV.U32 R19, RZ, RZ, R17 ;  /* 0x000000ffff137224 */ /* 0x001fe400078e0011 */
[----:B------:R-:W-:Y:S01]  /*3ac0*/  @P4 IMAD.MOV.U32 R18, RZ, RZ, R24 ;  /* 0x000000ffff124224 */ /* 0x000fe200078e0018 */
[----:B-1----:R-:W-:Y:S02]  /*3ad0*/  SHF.R.U64 R17, R28, 0x1e, RZ ;  /* 0x0000001e1c117819 */ /* 0x002fe400000012ff */
[----:B--2---:R-:W-:-:S06]  /*3ae0*/  PRMT R23, RZ, 0x7610, R23 ;  /* 0x00007610ff177816 */ /* 0x004fcc0000000017 */
[----:B------:R0:W2:Y:S01]  /*3af0*/  @P4 LDG.E.U8 R23, desc[UR22][R18.64] ;  /* 0x0000001612174981 */ /* 0x0000a2000c1e1100 */
[----:B----4-:R-:W-:-:S03]  /*3b00*/  PRMT R20, RZ, 0x7610, R20 ;  /* 0x00007610ff147816 */ /* 0x010fc60000000014 */
[----:B---3--:R1:W-:Y:S02]  /*3b10*/  STL [R1+0x16c], R22 ;  /* 0x00016c1601007387 */ /* 0x0083e40000100800 */
[----:B-1----:R-:W-:-:S04]  /*3b20*/  IADD3 R22, P6, PT, R0, UR12, RZ ;  /* 0x0000000c00167c10 */ /* 0x002fc8000ffde0ff */
[----:B0-----:R-:W-:Y:S01]  /*3b30*/  IADD3.X R18, PT, PT, R2, UR17, RZ, P6, !PT ;  /* 0x0000001102127c10 */ /* 0x001fe2000b7fe4ff */
[----:B------:R-:W-:Y:S01]  /*3b40*/  IMAD.MOV.U32 R19, RZ, RZ, R22 ;  /* 0x000000ffff137224 */ /* 0x000fe200078e0016 */
[----:B------:R-:W-:Y:S04]  /*3b50*/  STL [R1+0x590], R22 ;  /* 0x0005901601007387 */ /* 0x000fe80000100800 */
[-C--:B------:R-:W-:Y:S01]  /*3b60*/  @P5 LOP3.LUT R19, R19, R18.reuse, RZ, 0x3c, !PT ;  /* 0x0000001213135212 */ /* 0x080fe200078e3cff */
[----:B------:R0:W-:Y:S03]  /*3b70*/  STL [R1+0x58c], R18 ;  /* 0x00058c1201007387 */ /* 0x0001e60000100800 */
[----:B0-----:R-:W-:-:S04]  /*3b80*/  @P5 LOP3.LUT R18, R19, R18, RZ, 0x3c, !PT ;  /* 0x0000001213125212 */ /* 0x001fc800078e3cff */
[----:B------:R-:W-:-:S05]  /*3b90*/  @P5 LOP3.LUT R19, R19, R18, RZ, 0x3c, !PT ;  /* 0x0000001213135212 */ /* 0x000fca00078e3cff */
[----:B------:R0:W3:Y:S01]  /*3ba0*/  @P5 LDG.E.U8 R20, desc[UR22][R18.64] ;  /* 0x0000001612145981 */ /* 0x0000e2000c1e1100 */
[----:B------:R-:W-:-:S04]  /*3bb0*/  IADD3 R22, P4, PT, R3, UR12, RZ ;  /* 0x0000000c03167c10 */ /* 0x000fc8000ff9e0ff */
[----:B------:R-:W-:Y:S02]  /*3bc0*/  IADD3.X R24, PT, PT, R4, UR17, RZ, P4, !PT ;  /* 0x0000001104187c10 */ /* 0x000fe4000a7fe4ff */
[----:B------:R-:W-:Y:S02]  /*3bd0*/  LOP3.LUT P6, RZ, R17, 0x1, RZ, 0xc0, !PT ;  /* 0x0000000111ff7812 */ /* 0x000fe400078cc0ff */
[----:B------:R-:W-:Y:S01]  /*3be0*/  PRMT R17, RZ, 0x7610, R17 ;  /* 0x00007610ff117816 */ /* 0x000fe20000000011 */
[----:B0-----:R-:W-:Y:S02]  /*3bf0*/  @P5 IMAD.MOV.U32 R18, RZ, RZ, R22 ;  /* 0x000000ffff125224 */ /* 0x001fe400078e0016 */
[----:B------:R-:W-:-:S05]  /*3c00*/  @P5 IMAD.MOV.U32 R19, RZ, RZ, R24 ;  /* 0x000000ffff135224 */ /* 0x000fca00078e0018 */
[----:B------:R0:W4:Y:S04]  /*3c10*/  @P5 LDG.E.U8 R17, desc[UR22][R18.64] ;  /* 0x0000001612115981 */ /* 0x000128000c1e1100 */
[----:B------:R-:W-:Y:S01]  /*3c20*/  STL [R1+0x598], R22 ;  /* 0x0005981601007387 */ /* 0x000fe20000100800 */
[----:B------:R-:W-:-:S03]  /*3c30*/  PRMT R21, RZ, 0x7610, R21 ;  /* 0x00007610ff157816 */ /* 0x000fc60000000015 */
[----:B--2---:R1:W-:Y:S04]  /*3c40*/  STL [R1+0x168], R23 ;  /* 0x0001681701007387 */ /* 0x0043e80000100800 */
[----:B------:R2:W-:Y:S01]  /*3c50*/  STL [R1+0x594], R24 ;  /* 0x0005941801007387 */ /* 0x0005e20000100800 */
[----:B-1----:R-:W-:-:S05]  /*3c60*/  IADD3 R23, P4, PT, R5, UR12, RZ ;  /* 0x0000000c05177c10 */ /* 0x002fca000ff9e0ff */
[----:B------:R-:W-:Y:S01]  /*3c70*/  STL [R1+0x5a0], R23 ;  /* 0x0005a01701007387 */ /* 0x000fe20000100800 */
[----:B0-----:R-:W-:-:S03]  /*3c80*/  @P5 IMAD.MOV.U32 R18, RZ, RZ, R23 ;  /* 0x000000ffff125224 */ /* 0x001fc600078e0017 */
[----:B---3--:R0:W-:Y:S04]  /*3c90*/  STL [R1+0x164], R20 ;  /* 0x0001641401007387 */ /* 0x0081e80000100800 */
[----:B--2---:R-:W2:Y:S04]  /*3ca0*/  LDL.LU R24, [R1+0xcac] ;  /* 0x000cac0001187983 */ /* 0x004ea80000300800 */
[----:B------:R-:W3:Y:S01]  /*3cb0*/  LDL.LU R22, [R1+0xca8] ;  /* 0x000ca80001167983 */ /* 0x000ee20000300800 */
[----:B0-----:R-:W-:-:S05]  /*3cc0*/  IADD3.X R20, PT, PT, R6, UR17, RZ, P4, !PT ;  /* 0x0000001106147c10 */ /* 0x001fca000a7fe4ff */
[----:B------:R-:W-:-:S05]  /*3cd0*/  @P5 IMAD.MOV.U32 R19, RZ, RZ, R20 ;  /* 0x000000ffff135224 */ /* 0x000fca00078e0014 */
[----:B------:R0:W2:Y:S04]  /*3ce0*/  @P5 LDG.E.U8 R21, desc[UR22][R18.64] ;  /* 0x0000001612155981 */ /* 0x0000a8000c1e1100 */
[----:B----4-:R-:W-:Y:S04]  /*3cf0*/  STL [R1+0x160], R17 ;  /* 0x0001601101007387 */ /* 0x010fe80000100800 */
[----:B------:R1:W-:Y:S04]  /*3d00*/  STL [R1+0x59c], R20 ;  /* 0x00059c1401007387 */ /* 0x0003e80000100800 */
[----:B-1----:R-:W4:Y:S04]  /*3d10*/  LDL.LU R20, [R1+0xca4] ;  /* 0x000ca40001147983 */ /* 0x002f280000300800 */
[----:B------:R-:W4:Y:S01]  /*3d20*/  LDL.LU R23, [R1+0xca0] ;  /* 0x000ca00001177983 */ /* 0x000f220000300800 */
[----:B------:R-:W-:-:S04]  /*3d30*/  IADD3 R17, P4, PT, R7, UR12, RZ ;  /* 0x0000000c07117c10 */ /* 0x000fc8000ff9e0ff */
[----:B0-----:R-:W-:Y:S01]  /*3d40*/  IADD3.X R18, PT, PT, R8, UR17, RZ, P4, !PT ;  /* 0x0000001108127c10 */ /* 0x001fe2000a7fe4ff */
[----:B------:R-:W-:Y:S01]  /*3d50*/  IMAD.MOV.U32 R19, RZ, RZ, R17 ;  /* 0x000000ffff137224 */ /* 0x000fe200078e0011 */
[----:B------:R-:W-:Y:S01]  /*3d60*/  STL [R1+0x5a8], R17 ;  /* 0x0005a81101007387 */ /* 0x000fe20000100800 */
[----:B------:R-:W-:-:S03]  /*3d70*/  UIMAD UR7, UR4, 0x21, URZ ;  /* 0x00000021040778a4 */ /* 0x000fc6000f8e02ff */
[-C--:B------:R-:W-:Y:S01]  /*3d80*/  @P5 LOP3.LUT R19, R19, R18.reuse, RZ, 0x3c, !PT ;  /* 0x0000001213135212 */ /* 0x080fe200078e3cff */
[----:B------:R0:W-:Y:S01]  /*3d90*/  STL [R1+0x5a4], R18 ;  /* 0x0005a41201007387 */ /* 0x0001e20000100800 */
[----:B------:R-:W-:Y:S02]  /*3da0*/  USHF.R.S32.HI UR12, URZ, 0x1f, UR7 ;  /* 0x0000001fff0c7899 */ /* 0x000fe40008011407 */
[----:B0-----:R-:W-:-:S04]  /*3db0*/  @P5 LOP3.LUT R18, R19, R18, RZ, 0x3c, !PT ;  /* 0x0000001213125212 */ /* 0x001fc800078e3cff */
[----:B------:R-:W-:Y:S02]  /*3dc0*/  @P5 LOP3.LUT R19, R19, R18, RZ, 0x3c, !PT ;  /* 0x0000001213135212 */ /* 0x000fe400078e3cff */
[----:B---3--:R-:W-:-:S06]  /*3dd0*/  PRMT R22, RZ, 0x7610, R22 ;  /* 0x00007610ff167816 */ /* 0x008fcc0000000016 */
[----:B------:R0:W3:Y:S04]  /*3de0*/  @P5 LDG.E.U8 R22, desc[UR22][R18.64] ;  /* 0x0000001612165981 */ /* 0x0000e8000c1e1100 */
[----:B--2---:R1:W-:Y:S02]  /*3df0*/  STL [R1+0x15c], R21 ;  /* 0x00015c1501007387 */ /* 0x0043e40000100800 */
[----:B-1----:R-:W-:-:S04]  /*3e00*/  IADD3 R21, P4, PT, R0, UR7, RZ ;  /* 0x0000000700157c10 */ /* 0x002fc8000ff9e0ff */
[----:B0-----:R-:W-:Y:S01]  /*3e10*/  IADD3.X R18, PT, PT, R2, UR12, RZ, P4, !PT ;  /* 0x0000000c02127c10 */ /* 0x001fe2000a7fe4ff */
[----:B------:R-:W-:Y:S01]  /*3e20*/  IMAD.MOV.U32 R19, RZ, RZ, R21 ;  /* 0x000000ffff137224 */ /* 0x000fe200078e0015 */
[----:B------:R0:W-:Y:S04]  /*3e30*/  STL [R1+0x690], R21 ;  /* 0x0006901501007387 */ /* 0x0001e80000100800 */
[----:B------:R-:W-:Y:S02]  /*3e40*/  @P6 LOP3.LUT R19, R19, R18, RZ, 0x3c, !PT ;  /* 0x0000001213136212 */ /* 0x000fe400078e3cff */
[----:B0-----:R-:W-:-:S05]  /*3e50*/  IADD3 R21, P5, PT, R3, UR7, RZ ;  /* 0x0000000703157c10 */ /* 0x001fca000ffbe0ff */
[----:B------:R-:W-:Y:S04]  /*3e60*/  STL [R1+0x698], R21 ;  /* 0x0006981501007387 */ /* 0x000fe80000100800 */
[----:B------:R0:W-:Y:S01]  /*3e70*/  STL [R1+0x68c], R18 ;  /* 0x00068c1201007387 */ /* 0x0001e20000100800 */
[----:B----4-:R-:W-:Y:S02]  /*3e80*/  PRMT R23, RZ, 0x7610, R23 ;  /* 0x00007610ff177816 */ /* 0x010fe40000000017 */
[----:B0-----:R-:W-:-:S04]  /*3e90*/  @P6 LOP3.LUT R18, R19, R18, RZ, 0x3c, !PT ;  /* 0x0000001213126212 */ /* 0x001fc800078e3cff */
[----:B------:R-:W-:-:S05]  /*3ea0*/  @P6 LOP3.LUT R19, R19, R18, RZ, 0x3c, !PT ;  /* 0x0000001213136212 */ /* 0x000fca00078e3cff */
[----:B------:R0:W2:Y:S01]  /*3eb0*/  @P6 LDG.E.U8 R23, desc[UR22][R18.64] ;  /* 0x0000001612176981 */ /* 0x0000a2000c1e1100 */
[----:B------:R-:W-:-:S04]  /*3ec0*/  SHF.R.U64 R17, R28, 0x16, RZ ;  /* 0x000000161c117819 */ /* 0x000fc800000012ff */
[----:B------:R-:W-:Y:S01]  /*3ed0*/  LOP3.LUT P4, RZ, R17, 0x1, RZ, 0xc0, !PT ;  /* 0x0000000111ff7812 */ /* 0x000fe2000788c0ff */
[----:B------:R-:W-:Y:S01]  /*3ee0*/  IMAD.MOV.U32 R17, RZ, RZ, R21 ;  /* 0x000000ffff117224 */ /* 0x000fe200078e0015 */
[----:B------:R-:W-:Y:S02]  /*3ef0*/  IADD3.X R21, PT, PT, R4, UR12, RZ, P5, !PT ;  /* 0x0000000c04157c10 */ /* 0x000fe4000affe4ff */
[----:B------:R-:W-:Y:S01]  /*3f00*/  PRMT R24, RZ, 0x7610, R24 ;  /* 0x00007610ff187816 */ /* 0x000fe20000000018 */
[----:B0-----:R-:W-:Y:S02]  /*3f10*/  @P6 IMAD.MOV.U32 R18, RZ, RZ, R17 ;  /* 0x000000ffff126224 */ /* 0x001fe400078e0011 */
[----:B------:R-:W-:-:S05]  /*3f20*/  IMAD.MOV.U32 R19, RZ, RZ, R21 ;  /* 0x000000ffff137224 */ /* 0x000fca00078e0015 */
[----:B------:R0:W4:Y:S04]  /*3f30*/  @P6 LDG.E.U8 R24, desc[UR22][R18.64] ;  /* 0x0000001612186981 */ /* 0x000128000c1e1100 */
[----:B---3--:R-:W-:Y:S04]  /*3f40*/  STL [R1+0x158], R22 ;  /* 0x0001581601007387 */ /* 0x008fe80000100800 */
[----:B------:R-:W-:Y:S04]  /*3f50*/  STL [R1+0x694], R21 ;  /* 0x0006941501007387 */ /* 0x000fe80000100800 */
[----:B--2---:R1:W-:Y:S04]  /*3f60*/  STL [R1+0x154], R23 ;  /* 0x0001541701007387 */ /* 0x0043e80000100800 */
[----:B-1----:R-:W2:Y:S01]  /*3f70*/  LDL.LU R23, [R1+0xc9c] ;  /* 0x000c9c0001177983 */ /* 0x002ea20000300800 */
[----:B------:R-:W-:-:S03]  /*3f80*/  IADD3 R22, P5, PT, R5, UR7, RZ ;  /* 0x0000000705167c10 */ /* 0x000fc6000ffbe0ff */
[----:B------:R-:W3:Y:S01]  /*3f90*/  LDL.LU R21, [R1+0xc98] ;  /* 0x000c980001157983 */ /* 0x000ee20000300800 */
[----:B0-----:R-:W-:Y:S01]  /*3fa0*/  IADD3.X R19, PT, PT, R6, UR12, RZ, P5, !PT ;  /* 0x0000000c06137c10 */ /* 0x001fe2000affe4ff */
[----:B------:R-:W-:Y:S02]  /*3fb0*/  @P6 IMAD.MOV.U32 R18, RZ, RZ, R22 ;  /* 0x000000ffff126224 */ /* 0x000fe400078e0016 */
[----:B------:R-:W-:Y:S04]  /*3fc0*/  STL [R1+0x6a0], R22 ;  /* 0x0006a01601007387 */ /* 0x000fe80000100800 */
[----:B----4-:R0:W-:Y:S01]  /*3fd0*/  STL [R1+0x150], R24 ;  /* 0x0001501801007387 */ /* 0x0101e20000100800 */
[----:B------:R-:W-:Y:S02]  /*3fe0*/  PRMT R20, RZ, 0x7610, R20 ;  /* 0x00007610ff147816 */ /* 0x000fe40000000014 */
[----:B0-----:R-:W-:-:S04]  /*3ff0*/  IADD3 R24, P5, PT, R7, UR7, RZ ;  /* 0x0000000707187c10 */ /* 0x001fc8000ffbe0ff */
[----:B------:R-:W-:Y:S01]  /*4000*/  IADD3.X R17, PT, PT, R8, UR12, RZ, P5, !PT ;  /* 0x0000000c08117c10 */ /* 0x000fe2000affe4ff */
[----:B------:R0:W-:Y:S04]  /*4010*/  STL [R1+0x69c], R19 ;  /* 0x00069c1301007387 */ /* 0x0001e80000100800 */
[----:B------:R-:W-:Y:S04]  /*4020*/  STL [R1+0x6a8], R24 ;  /* 0x0006a81801007387 */ /* 0x000fe80000100800 */
[----:B------:R-:W4:Y:S01]  /*4030*/  LDL.LU R22, [R1+0xc94] ;  /* 0x000c940001167983 */ /* 0x000f220000300800 */
[----:B--2---:R-:W-:-:S06]  /*4040*/  PRMT R23, RZ, 0x7610, R23 ;  /* 0x00007610ff177816 */ /* 0x004fcc0000000017 */
[----:B------:R0:W2:Y:S02]  /*4050*/  @P6 LDG.E.U8 R23, desc[UR22][R18.64] ;  /* 0x0000001612176981 */ /* 0x0000a4000c1e1100 */
[----:B0-----:R-:W-:Y:S02]  /*4060*/  IMAD.MOV.U32 R19, RZ, RZ, R17 ;  /* 0x000000ffff137224 */ /* 0x001fe400078e0011 */
[----:B------:R-:W-:-:S05]  /*4070*/  @P6 IMAD.MOV.U32 R18, RZ, RZ, R24 ;  /* 0x000000ffff126224 */ /* 0x000fca00078e0018 */
[----:B------:R0:W3:Y:S01]  /*4080*/  @P6 LDG.E.U8 R20, desc[UR22][R18.64] ;  /* 0x0000001612146981 */ /* 0x0000e2000c1e1100 */
[----:B------:R-:W-:-:S04]  /*4090*/  UIMAD UR7, UR4, 0x29, URZ ;  /* 0x00000029040778a4 */ /* 0x000fc8000f8e02ff */
[----:B------:R-:W-:Y:S01]  /*40a0*/  USHF.R.S32.HI UR13, URZ, 0x1f, UR7 ;  /* 0x0000001fff0d7899 */ /* 0x000fe20008011407 */
[----:B----4-:R-:W-:Y:S01]  /*40b0*/  PRMT R22, RZ, 0x7610, R22 ;  /* 0x00007610ff167816 */ /* 0x010fe20000000016 */
[----:B--2---:R1:W-:Y:S04]  /*40c0*/  STL [R1+0x14c], R23 ;  /* 0x00014c1701007387 */ /* 0x0043e80000100800 */
[----:B-1----:R-:W2:Y:S04]  /*40d0*/  LDL.LU R23, [R1+0xc90] ;  /* 0x000c900001177983 */ /* 0x002ea80000300800 */
[----:B------:R1:W-:Y:S02]  /*40e0*/  STL [R1+0x6a4], R17 ;  /* 0x0006a41101007387 */ /* 0x0003e40000100800 */
[----:B-1----:R-:W-:-:S04]  /*40f0*/  IADD3 R17, P5, PT, R0, UR7, RZ ;  /* 0x0000000700117c10 */ /* 0x002fc8000ffbe0ff */
[----:B0-----:R-:W-:Y:S01]  /*4100*/  IADD3.X R18, PT, PT, R2, UR13, RZ, P5, !PT ;  /* 0x0000000d02127c10 */ /* 0x001fe2000affe4ff */
[----:B------:R-:W-:Y:S01]  /*4110*/  STL [R1+0x780], R17 ;  /* 0x0007801101007387 */ /* 0x000fe20000100800 */
[----:B------:R-:W-:-:S03]  /*4120*/  IMAD.MOV.U32 R19, RZ, RZ, R17 ;  /* 0x000000ffff137224 */ /* 0x000fc600078e0011 */
[----:B---3--:R0:W-:Y:S02]  /*4130*/  STL [R1+0x148], R20 ;  /* 0x0001481401007387 */ /* 0x0081e40000100800 */
[----:B------:R-:W-:Y:S02]  /*4140*/  @P4 LOP3.LUT R19, R19, R18, RZ, 0x3c, !PT ;  /* 0x0000001213134212 */ /* 0x000fe400078e3cff */
[----:B0-----:R-:W-:-:S05]  /*4150*/  IADD3 R20, P6, PT, R3, UR7, RZ ;  /* 0x0000000703147c10 */ /* 0x001fca000ffde0ff */
[----:B------:R-:W-:Y:S04]  /*4160*/  STL [R1+0x788], R20 ;  /* 0x0007881401007387 */ /* 0x000fe80000100800 */
[----:B------:R0:W-:Y:S02]  /*4170*/  STL [R1+0x77c], R18 ;  /* 0x00077c1201007387 */ /* 0x0001e40000100800 */
[----:B0-----:R-:W-:-:S04]  /*4180*/  @P4 LOP3.LUT R18, R19, R18, RZ, 0x3c, !PT ;  /* 0x0000001213124212 */ /* 0x001fc800078e3cff */
[----:B------:R-:W-:-:S05]  /*4190*/  @P4 LOP3.LUT R19, R19, R18, RZ, 0x3c, !PT ;  /* 0x0000001213134212 */ /* 0x000fca00078e3cff */
[----:B------:R0:W3:Y:S01]  /*41a0*/  @P4 LDG.E.U8 R22, desc[UR22][R18.64] ;  /* 0x0000001612164981 */ /* 0x0000e2000c1e1100 */
[----:B------:R-:W-:Y:S01]  /*41b0*/  IADD3.X R24, PT, PT, R4, UR13, RZ, P6, !PT ;  /* 0x0000000d04187c10 */ /* 0x000fe2000b7fe4ff */
[----:B0-----:R-:W-:-:S04]  /*41c0*/  @P4 IMAD.MOV.U32 R18, RZ, RZ, R20 ;  /* 0x000000ffff124224 */ /* 0x001fc800078e0014 */
[----:B------:R-:W-:Y:S01]  /*41d0*/  @P4 IMAD.MOV.U32 R19, RZ, RZ, R24 ;  /* 0x000000ffff134224 */ /* 0x000fe200078e0018 */
[----:B--2---:R-:W-:-:S06]  /*41e0*/  PRMT R23, RZ, 0x7610, R23 ;  /* 0x00007610ff177816 */ /* 0x004fcc0000000017 */
[----:B------:R0:W2:Y:S04]  /*41f0*/  @P4 LDG.E.U8 R23, desc[UR22][R18.64] ;  /* 0x0000001612174981 */ /* 0x0000a8000c1e1100 */
[----:B---3--:R1:W-:Y:S04]  /*4200*/  STL [R1+0x144], R22 ;  /* 0x0001441601007387 */ /* 0x0083e80000100800 */
[----:B-1----:R-:W3:Y:S01]  /*4210*/  LDL.LU R22, [R1+0xc8c] ;  /* 0x000c8c0001167983 */ /* 0x002ee20000300800 */
[----:B------:R-:W-:-:S04]  /*4220*/  SHF.R.U64 R17, R28, 0xe, RZ ;  /* 0x0000000e1c117819 */ /* 0x000fc800000012ff */
[----:B------:R-:W-:Y:S02]  /*4230*/  LOP3.LUT P5, RZ, R17, 0x1, RZ, 0xc0, !PT ;  /* 0x0000000111ff7812 */ /* 0x000fe400078ac0ff */
[----:B------:R-:W-:Y:S01]  /*4240*/  IADD3 R17, P6, PT, R5, UR7, RZ ;  /* 0x0000000705117c10 */ /* 0x000fe2000ffde0ff */
[----:B------:R1:W-:Y:S03]  /*4250*/  STL [R1+0x784], R24 ;  /* 0x0007841801007387 */ /* 0x0003e60000100800 */
[----:B0-----:R-:W-:Y:S01]  /*4260*/  IADD3.X R18, PT, PT, R6, UR13, RZ, P6, !PT ;  /* 0x0000000d06127c10 */ /* 0x001fe2000b7fe4ff */
[----:B------:R-:W-:-:S05]  /*4270*/  IMAD.MOV.U32 R19, RZ, RZ, R17 ;  /* 0x000000ffff137224 */ /* 0x000fca00078e0011 */
[----:B------:R-:W-:Y:S01]  /*4280*/  @P4 LOP3.LUT R19, R19, R18, RZ, 0x3c, !PT ;  /* 0x0000001213134212 */ /* 0x000fe200078e3cff */
[----:B-1----:R-:W4:Y:S04]  /*4290*/  LDL.LU R24, [R1+0xc88] ;  /* 0x000c880001187983 */ /* 0x002f280000300800 */
[----:B------:R-:W4:Y:S04]  /*42a0*/  LDL.LU R20, [R1+0xc84] ;  /* 0x000c840001147983 */ /* 0x000f280000300800 */
[----:B------:R-:W-:Y:S01]  /*42b0*/  STL [R1+0x790], R17 ;  /* 0x0007901101007387 */ /* 0x000fe20000100800 */
[----:B------:R-:W-:-:S03]  /*42c0*/  PRMT R21, RZ, 0x7610, R21 ;  /* 0x00007610ff157816 */ /* 0x000fc60000000015 */
[----:B--2---:R-:W-:Y:S04]  /*42d0*/  STL [R1+0x140], R23 ;  /* 0x0001401701007387 */ /* 0x004fe80000100800 */
[----:B------:R0:W-:Y:S02]  /*42e0*/  STL [R1+0x78c], R18 ;  /* 0x00078c1201007387 */ /* 0x0001e40000100800 */
[----:B0-----:R-:W-:-:S04]  /*42f0*/  @P4 LOP3.LUT R18, R19, R18, RZ, 0x3c, !PT ;  /* 0x0000001213124212 */ /* 0x001fc800078e3cff */
[----:B------:R-:W-:Y:S02]  /*4300*/  @P4 LOP3.LUT R19, R19, R18, RZ, 0x3c, !PT ;  /* 0x0000001213134212 */ /* 0x000fe400078e3cff */
[----:B------:R-:W-:-:S03]  /*4310*/  IADD3 R23, P6, PT, R7, UR7, RZ ;  /* 0x0000000707177c10 */ /* 0x000fc6000ffde0ff */
[----:B------:R0:W2:Y:S01]  /*4320*/  @P4 LDG.E.U8 R21, desc[UR22][R18.64] ;  /* 0x0000001612154981 */ /* 0x0000a2000c1e1100 */
[----:B------:R-:W-:-:S05]  /*4330*/  IADD3.X R17, PT, PT, R8, UR13, RZ, P6, !PT ;  /* 0x0000000d08117c10 */ /* 0x000fca000b7fe4ff */
[----:B0-----:R-:W-:Y:S02]  /*4340*/  IMAD.MOV.U32 R19, RZ, RZ, R17 ;  /* 0x000000ffff137224 */ /* 0x001fe400078e0011 */
[----:B------:R-:W-:Y:S01]  /*4350*/  @P4 IMAD.MOV.U32 R18, RZ, RZ, R23 ;  /* 0x000000ffff124224 */ /* 0x000fe200078e0017 */
[----:B---3--:R-:W-:-:S06]  /*4360*/  PRMT R22, RZ, 0x7610, R22 ;  /* 0x00007610ff167816 */ /* 0x008fcc0000000016 */
[----:B------:R0:W3:Y:S01]  /*4370*/  @P4 LDG.E.U8 R22, desc[UR22][R18.64] ;  /* 0x0000001612164981 */ /* 0x0000e2000c1e1100 */
[----:B------:R-:W-:-:S03]  /*4380*/  UIMAD UR12, UR4, 0x31, URZ ;  /* 0x00000031040c78a4 */ /* 0x000fc6000f8e02ff */
[----:B------:R-:W-:Y:S01]  /*4390*/  STL [R1+0x798], R23 ;  /* 0x0007981701007387 */ /* 0x000fe20000100800 */
[----:B------:R-:W-:-:S03]  /*43a0*/  USHF.R.S32.HI UR17, URZ, 0x1f, UR12 ;  /* 0x0000001fff117899 */ /* 0x000fc6000801140c */
[----:B------:R-:W-:Y:S01]  /*43b0*/  STL [R1+0x794], R17 ;  /* 0x0007941101007387 */ /* 0x000fe20000100800 */
[----:B------:R-:W-:-:S03]  /*43c0*/  PRMT R93, RZ, 0x7610, R93 ;  /* 0x00007610ff5d7816 */ /* 0x000fc6000000005d */
[----:B--2---:R1:W-:Y:S02]  /*43d0*/  STL [R1+0x13c], R21 ;  /* 0x00013c1501007387 */ /* 0x0043e40000100800 */
[----:B-1----:R-:W-:-:S04]  /*43e0*/  IADD3 R21, P6, PT, R0, UR12, RZ ;  /* 0x0000000c00157c10 */ /* 0x002fc8000ffde0ff */
[----:B0-----:R-:W-:Y:S01]  /*43f0*/  IADD3.X R18, PT, PT, R2, UR17, RZ, P6, !PT ;  /* 0x0000001102127c10 */ /* 0x001fe2000b7fe4ff */
[----:B------:R-:W-:Y:S01]  /*4400*/  IMAD.MOV.U32 R19, RZ, RZ, R21 ;  /* 0x000000ffff137224 */ /* 0x000fe200078e0015 */
[----:B------:R-:W-:Y:S04]  /*4410*/  STL [R1+0x87c], R21 ;  /* 0x00087c1501007387 */ /* 0x000fe80000100800 */
[-C--:B------:R-:W-:Y:S01]  /*4420*/  @P5 LOP3.LUT R19, R19, R18.reuse, RZ, 0x3c, !PT ;  /* 0x0000001213135212 */ /* 0x080fe200078e3cff */
[----:B---3--:R-:W-:Y:S04]  /*4430*/  STL [R1+0x138], R22 ;  /* 0x0001381601007387 */ /* 0x008fe80000100800 */
[----:B------:R0:W-:Y:S02]  /*4440*/  STL [R1+0x878], R18 ;  /* 0x0008781201007387 */ /* 0x0001e40000100800 */
[----:B0-----:R-:W-:-:S04]  /*4450*/  @P5 LOP3.LUT R18, R19, R18, RZ, 0x3c, !PT ;  /* 0x0000001213125212 */ /* 0x001fc800078e3cff */
[----:B------:R-:W-:-:S05]  /*4460*/  @P5 LOP3.LUT R19, R19, R18, RZ, 0x3c, !PT ;  /* 0x0000001213135212 */ /* 0x000fca00078e3cff */
[----:B------:R0:W2:Y:S01]  /*4470*/  @P5 LDG.E.U8 R93, desc[UR22][R18.64] ;  /* 0x00000016125d5981 */ /* 0x0000a2000c1e1100 */
[----:B------:R-:W-:-:S04]  /*4480*/  IADD3 R22, P4, PT, R3, UR12, RZ ;  /* 0x0000000c03167c10 */ /* 0x000fc8000ff9e0ff */
[----:B------:R-:W-:Y:S02]  /*4490*/  IADD3.X R21, PT, PT, R4, UR17, RZ, P4, !PT ;  /* 0x0000001104157c10 */ /* 0x000fe4000a7fe4ff */
[----:B----4-:R-:W-:Y:S01]  /*44a0*/  PRMT R20, RZ, 0x7610, R20 ;  /* 0x00007610ff147816 */ /* 0x010fe20000000014 */
[----:B0-----:R-:W-:Y:S02]  /*44b0*/  @P5 IMAD.MOV.U32 R18, RZ, RZ, R22 ;  /* 0x000000ffff125224 */ /* 0x001fe400078e0016 */
[----:B------:R-:W-:-:S05]  /*44c0*/  @P5 IMAD.MOV.U32 R19, RZ, RZ, R21 ;  /* 0x000000ffff135224 */ /* 0x000fca00078e0015 */
[----:B------:R0:W3:Y:S01]  /*44d0*/  @P5 LDG.E.U8 R20, desc[UR22][R18.64] ;  /* 0x0000001612145981 */ /* 0x0000e2000c1e1100 */
[----:B------:R-:W-:-:S03]  /*44e0*/  IADD3 R23, P4, PT, R5, UR12, RZ ;  /* 0x0000000c05177c10 */ /* 0x000fc6000ff9e0ff */
[----:B------:R-:W-:Y:S01]  /*44f0*/  STL [R1+0x884], R22 ;  /* 0x0008841601007387 */ /* 0x000fe20000100800 */
[----:B------:R-:W-:-:S03]  /*4500*/  SHF.R.U64 R17, R28, 0x6, RZ ;  /* 0x000000061c117819 */ /* 0x000fc600000012ff */
[----:B------:R1:W-:Y:S04]  /*4510*/  STL [R1+0x880], R21 ;  /* 0x0008801501007387 */ /* 0x0003e80000100800 */
[----:B------:R-:W-:Y:S01]  /*4520*/  STL [R1+0x88c], R23 ;  /* 0x00088c1701007387 */ /* 0x000fe20000100800 */
[----:B------:R-:W-:Y:S01]  /*4530*/  LOP3.LUT P6, RZ, R17, 0x1, RZ, 0xc0, !PT ;  /* 0x0000000111ff7812 */ /* 0x000fe200078cc0ff */
[----:B0-----:R-:W-:Y:S01]  /*4540*/  @P5 IMAD.MOV.U32 R18, RZ, RZ, R23 ;  /* 0x000000ffff125224 */ /* 0x001fe200078e0017 */
[----:B------:R-:W-:Y:S01]  /*4550*/  PRMT R17, RZ, 0x7610, R17 ;  /* 0x00007610ff117816 */ /* 0x000fe20000000011 */
[----:B--2---:R0:W-:Y:S04]  /*4560*/  STL [R1+0x134], R93 ;  /* 0x0001345d01007387 */ /* 0x0041e80000100800 */
[----:B-1----:R-:W2:Y:S04]  /*4570*/  LDL.LU R21, [R1+0xc80] ;  /* 0x000c800001157983 */ /* 0x002ea80000300800 */
[----:B------:R-:W4:Y:S01]  /*4580*/  LDL.LU R22, [R1+0xc7c] ;  /* 0x000c7c0001167983 */ /* 0x000f220000300800 */
[----:B0-----:R-:W-:-:S05]  /*4590*/  IADD3.X R93, PT, PT, R6, UR17, RZ, P4, !PT ;  /* 0x00000011065d7c10 */ /* 0x001fca000a7fe4ff */
[----:B------:R-:W-:-:S05]  /*45a0*/  IMAD.MOV.U32 R19, RZ, RZ, R93 ;  /* 0x000000ffff137224 */ /* 0x000fca00078e005d */
[----:B------:R0:W4:Y:S04]  /*45b0*/  @P5 LDG.E.U8 R17, desc[UR22][R18.64] ;  /* 0x0000001612115981 */ /* 0x000128000c1e1100 */
[----:B---3--:R1:W-:Y:S01]  /*45c0*/  STL [R1+0x130], R20 ;  /* 0x0001301401007387 */ /* 0x0083e20000100800 */
[----:B------:R-:W-:-:S03]  /*45d0*/  PRMT R24, RZ, 0x7610, R24 ;  /* 0x00007610ff187816 */ /* 0x000fc60000000018 */
[----:B-1----:R-:W3:Y:S04]  /*45e0*/  LDL.LU R20, [R1+0xc78] ;  /* 0x000c780001147983 */ /* 0x002ee80000300800 */
[----:B------:R1:W-:Y:S02]  /*45f0*/  STL [R1+0x888], R93 ;  /* 0x0008885d01007387 */ /* 0x0003e40000100800 */
[----:B-1----:R-:W-:-:S04]  /*4600*/  IADD3 R93, P4, PT, R7, UR12, RZ ;  /* 0x0000000c075d7c10 */ /* 0x002fc8000ff9e0ff */
[----:B0-----:R-:W-:Y:S01]  /*4610*/  IADD3.X R19, PT, PT, R8, UR17, RZ, P4, !PT ;  /* 0x0000001108137c10 */ /* 0x001fe2000a7fe4ff */
[----:B------:R-:W-:Y:S01]  /*4620*/  @P5 IMAD.MOV.U32 R18, RZ, RZ, R93 ;  /* 0x000000ffff125224 */ /* 0x000fe200078e005d */
[----:B------:R-:W-:-:S04]  /*4630*/  UIMAD UR7, UR4, 0x39, URZ ;  /* 0x00000039040778a4 */ /* 0x000fc8000f8e02ff */
[----:B------:R0:W3:Y:S01]  /*4640*/  @P5 LDG.E.U8 R24, desc[UR22][R18.64] ;  /* 0x0000001612185981 */ /* 0x0000e2000c1e1100 */
[----:B------:R-:W-:Y:S02]  /*4650*/  USHF.R.S32.HI UR12, URZ, 0x1f, UR7 ;  /* 0x0000001fff0c7899 */ /* 0x000fe40008011407 */
[----:B------:R-:W-:Y:S01]  /*4660*/  IADD3 R23, P4, PT, R0, UR7, RZ ;  /* 0x0000000700177c10 */ /* 0x000fe2000ff9e0ff */
[----:B------:R-:W-:Y:S03]  /*4670*/  STL [R1+0x894], R93 ;  /* 0x0008945d01007387 */ /* 0x000fe60000100800 */
[----:B0-----:R-:W-:Y:S02]  /*4680*/  IADD3.X R18, PT, PT, R2, UR12, RZ, P4, !PT ;  /* 0x0000000c02127c10 */ /* 0x001fe4000a7fe4ff */
[----:B--2---:R-:W-:Y:S01]  /*4690*/  PRMT R21, RZ, 0x7610, R21 ;  /* 0x00007610ff157816 */ /* 0x004fe20000000015 */
[----:B----4-:R-:W-:Y:S04]  /*46a0*/  STL [R1+0x12c], R17 ;  /* 0x00012c1101007387 */ /* 0x010fe80000100800 */
[----:B------:R0:W-:Y:S04]  /*46b0*/  STL [R1+0x890], R19 ;  /* 0x0008901301007387 */ /* 0x0001e80000100800 */
[----:B------:R1:W-:Y:S01]  /*46c0*/  STL [R1+0x97c], R23 ;  /* 0x00097c1701007387 */ /* 0x0003e20000100800 */
[----:B0-----:R-:W-:Y:S01]  /*46d0*/  IMAD.MOV.U32 R19, RZ, RZ, R23 ;  /* 0x000000ffff137224 */ /* 0x001fe200078e0017 */
[----:B-1----:R-:W-:-:S04]  /*46e0*/  IADD3 R23, P5, PT, R3, UR7, RZ ;  /* 0x0000000703177c10 */ /* 0x002fc8000ffbe0ff */
[-C--:B------:R-:W-:Y:S01]  /*46f0*/  @P6 LOP3.LUT R19, R19, R18.reuse, RZ, 0x3c, !PT ;  /* 0x0000001213136212 */ /* 0x080fe200078e3cff */
[----:B------:R-:W-:Y:S04]  /*4700*/  STL [R1+0x984], R23 ;  /* 0x0009841701007387 */ /* 0x000fe80000100800 */
[----:B------:R0:W-:Y:S02]  /*4710*/  STL [R1+0x978], R18 ;  /* 0x0009781201007387 */ /* 0x0001e40000100800 */
[----:B0-----:R-:W-:-:S04]  /*4720*/  @P6 LOP3.LUT R18, R19, R18, RZ, 0x3c, !PT ;  /* 0x0000001213126212 */ /* 0x001fc800078e3cff */
[----:B------:R-:W-:-:S05]  /*4730*/  @P6 LOP3.LUT R19, R19, R18, RZ, 0x3c, !PT ;  /* 0x0000001213136212 */ /* 0x000fca00078e3cff */
[----:B------:R0:W2:Y:S04]  /*4740*/  @P6 LDG.E.U8 R21, desc[UR22][R18.64] ;  /* 0x0000001612156981 */ /* 0x0000a8000c1e1100 */
[----:B---3--:R1:W-:Y:S01]  /*4750*/  STL [R1+0x128], R24 ;  /* 0x0001281801007387 */ /* 0x0083e20000100800 */
[----:B------:R-:W-:Y:S02]  /*4760*/  PRMT R22, RZ, 0x7610, R22 ;  /* 0x00007610ff167816 */ /* 0x000fe40000000016 */
[----:B-1----:R-:W-:Y:S01]  /*4770*/  IADD3.X R24, PT, PT, R4, UR12, RZ, P5, !PT ;  /* 0x0000000c04187c10 */ /* 0x002fe2000affe4ff */
[----:B0-----:R-:W-:-:S04]  /*4780*/  @P6 IMAD.MOV.U32 R18, RZ, RZ, R23 ;  /* 0x000000ffff126224 */ /* 0x001fc800078e0017 */
[----:B------:R-:W-:Y:S02]  /*4790*/  @P6 IMAD.MOV.U32 R19, RZ, RZ, R24 ;  /* 0x000000ffff136224 */ /* 0x000fe400078e0018 */
[----:B------:R-:W-:Y:S01]  /*47a0*/  VIADD R17, R27, 0xfffffff5 ;  /* 0xfffffff51b117836 */ /* 0x000fe20000000000 */
[----:B------:R-:W-:Y:S02]  /*47b0*/  IADD3 R93, P5, PT, R5, UR7, RZ ;  /* 0x00000007055d7c10 */ /* 0x000fe4000ffbe0ff */
[----:B------:R0:W3:Y:S02]  /*47c0*/  @P6 LDG.E.U8 R22, desc[UR22][R18.64] ;  /* 0x0000001612166981 */ /* 0x0000e4000c1e1100 */
[----:B------:R-:W-:Y:S02]  /*47d0*/  ISETP.GE.U32.AND P4, PT, R17, 0x7fffffb6, PT ;  /* 0x7fffffb61100780c */ /* 0x000fe40003f86070 */
[----:B------:R-:W-:Y:S02]  /*47e0*/  PRMT R17, RZ, 0x7610, R17 ;  /* 0x00007610ff117816 */ /* 0x000fe40000000011 */
[----:B0-----:R-:W-:Y:S01]  /*47f0*/  IADD3.X R19, PT, PT, R6, UR12, RZ, P5, !PT ;  /* 0x0000000c06137c10 */ /* 0x001fe2000affe4ff */
[----:B------:R-:W-:-:S05]  /*4800*/  @P6 IMAD.MOV.U32 R18, RZ, RZ, R93 ;  /* 0x000000ffff126224 */ /* 0x000fca00078e005d */
[----:B------:R0:W4:Y:S04]  /*4810*/  @P6 LDG.E.U8 R17, desc[UR22][R18.64] ;  /* 0x0000001612116981 */ /* 0x000128000c1e1100 */
[----:B------:R-:W-:Y:S04]  /*4820*/  STL [R1+0x980], R24 ;  /* 0x0009801801007387 */ /* 0x000fe80000100800 */
[----:B--2---:R1:W-:Y:S04]  /*4830*/  STL [R1+0x124], R21 ;  /* 0x0001241501007387 */ /* 0x0043e80000100800 */
[----:B-1----:R-:W2:Y:S04]  /*4840*/  LDL.LU R21, [R1+0xc74] ;  /* 0x000c740001157983 */ /* 0x002ea80000300800 */
[----:B------:R-:W2:Y:S04]  /*4850*/  LDL.LU R24, [R1+0xc70] ;  /* 0x000c700001187983 */ /* 0x000ea80000300800 */
[----:B------:R-:W-:Y:S04]  /*4860*/  STL [R1+0x98c], R93 ;  /* 0x00098c5d01007387 */ /* 0x000fe80000100800 */
[----:B---3--:R1:W-:Y:S01]  /*4870*/  STL [R1+0x120], R22 ;  /* 0x0001201601007387 */ /* 0x0083e20000100800 */
[----:B------:R-:W-:-:S02]  /*4880*/  PRMT R20, RZ, 0x7610, R20 ;  /* 0x00007610ff147816 */ /* 0x000fc40000000014 */
[----:B-1----:R-:W-:Y:S01]  /*4890*/  IADD3 R22, P5, PT, R7, UR7, RZ ;  /* 0x0000000707167c10 */ /* 0x002fe2000ffbe0ff */
[----:B------:R-:W-:-:S03]  /*48a0*/  USHF.L.U32 UR7, UR4, 0x1, URZ ;  /* 0x0000000104077899 */ /* 0x000fc600080006ff */
[----:B------:R-:W-:Y:S01]  /*48b0*/  IADD3.X R23, PT, PT, R8, UR12, RZ, P5, !PT ;  /* 0x0000000c08177c10 */ /* 0x000fe2000affe4ff */
[----:B------:R1:W-:Y:S01]  /*48c0*/  STL [R1+0x988], R19 ;  /* 0x0009881301007387 */ /* 0x0003e20000100800 */
[----:B0-----:R-:W-:Y:S01]  /*48d0*/  @P6 IMAD.MOV.U32 R18, RZ, RZ, R22 ;  /* 0x000000ffff126224 */ /* 0x001fe200078e0016 */
[----:B------:R-:W-:Y:S02]  /*48e0*/  USHF.R.S32.HI UR13, URZ, 0x1f, UR7 ;  /* 0x0000001fff0d7899 */ /* 0x000fe40008011407 */
[----:B------:R-:W-:Y:S04]  /*48f0*/  STL [R1+0x994], R22 ;  /* 0x0009941601007387 */ /* 0x000fe80000100800 */
[----:B------:R-:W-:Y:S01]  /*4900*/  STL [R1+0x990], R23 ;  /* 0x0009901701007387 */ /* 0x000fe20000100800 */
[----:B-1----:R-:W-:-:S03]  /*4910*/  @P6 IMAD.MOV.U32 R19, RZ, RZ, R23 ;  /* 0x000000ffff136224 */ /* 0x002fc600078e0017 */
[----:B----4-:R0:W-:Y:S04]  /*4920*/  STL [R1+0x11c], R17 ;  /* 0x00011c1101007387 */ /* 0x0101e80000100800 */
[----:B------:R1:W3:Y:S01]  /*4930*/  @P6 LDG.E.U8 R20, desc[UR22][R18.64] ;  /* 0x0000001612146981 */ /* 0x0002e2000c1e1100 */
[----:B0-----:R-:W-:-:S04]  /*4940*/  IADD3 R17, P5, PT, R0, UR7, RZ ;  /* 0x0000000700117c10 */ /* 0x001fc8000ffbe0ff */
[----:B-1----:R-:W-:Y:S01]  /*4950*/  IADD3.X R19, PT, PT, R2, UR13, RZ, P5, !PT ;  /* 0x0000000d02137c10 */ /* 0x002fe2000affe4ff */
[----:B------:R-:W-:-:S04]  /*4960*/  @!P2 IMAD.MOV.U32 R22, RZ, RZ, R17 ;  /* 0x000000ffff16a224 */ /* 0x000fc800078e0011 */
[----:B------:R-:W-:Y:S01]  /*4970*/  @!P2 IMAD.MOV.U32 R23, RZ, RZ, R19 ;  /* 0x000000ffff17a224 */ /* 0x000fe200078e0013 */
[----:B--2---:R-:W-:-:S06]  /*4980*/  PRMT R21, RZ, 0x7610, R21 ;  /* 0x00007610ff157816 */ /* 0x004fcc0000000015 */
[----:B------:R0:W2:Y:S01]  /*4990*/  @!P2 LDG.E.U8 R21, desc[UR22][R22.64] ;  /* 0x000000161615a981 */ /* 0x0000a2000c1e1100 */
[----:B------:R-:W-:Y:S02]  /*49a0*/  IADD3 R18, P6, PT, R3, UR7, RZ ;  /* 0x0000000703127c10 */ /* 0x000fe4000ffde0ff */
[----:B------:R-:W-:-:S03]  /*49b0*/  PRMT R24, RZ, 0x7610, R24 ;  /* 0x00007610ff187816 */ /* 0x000fc60000000018 */
[----:B0-----:R-:W-:Y:S01]  /*49c0*/  @!P2 IMAD.MOV.U32 R22, RZ, RZ, R18 ;  /* 0x000000ffff16a224 */ /* 0x001fe200078e0012 */
[----:B------:R-:W-:Y:S01]  /*49d0*/  PRMT R89, RZ, 0x7610, R89 ;  /* 0x00007610ff597816 */ /* 0x000fe20000000059 */
[----:B---3--:R0:W-:Y:S02]  /*49e0*/  STL [R1+0x118], R20 ;  /* 0x0001181401007387 */ /* 0x0081e40000100800 */
[----:B0-----:R-:W-:Y:S02]  /*49f0*/  VIADD R20, R27, 0xfffffffc ;  /* 0xfffffffc1b147836 */ /* 0x001fe40000000000 */
[----:B------:R-:W-:Y:S03]  /*4a00*/  STL [R1+0xae8], R17 ;  /* 0x000ae81101007387 */ /* 0x000fe60000100800 */
[----:B------:R-:W-:Y:S02]  /*4a10*/  ISETP.GE.U32.AND P5, PT, R20, 0x7fffffbd, PT ;  /* 0x7fffffbd1400780c */ /* 0x000fe40003fa6070 */
[----:B------:R-:W-:Y:S01]  /*4a20*/  IADD3.X R20, PT, PT, R4, UR13, RZ, P6, !PT ;  /* 0x0000000d04147c10 */ /* 0x000fe2000b7fe4ff */
[----:B------:R-:W-:Y:S04]  /*4a30*/  STL [R1+0xae4], R19 ;  /* 0x000ae41301007387 */ /* 0x000fe80000100800 */
[----:B------:R-:W-:-:S05]  /*4a40*/  @!P2 IMAD.MOV.U32 R23, RZ, RZ, R20 ;  /* 0x000000ffff17a224 */ /* 0x000fca00078e0014 */
[----:B------:R0:W3:Y:S04]  /*4a50*/  @!P2 LDG.E.U8 R24, desc[UR22][R22.64] ;  /* 0x000000161618a981 */ /* 0x0000e8000c1e1100 */
[----:B--2---:R1:W-:Y:S04]  /*4a60*/  STL [R1+0x114], R21 ;  /* 0x0001141501007387 */ /* 0x0043e80000100800 */
[----:B------:R-:W-:Y:S01]  /*4a70*/  STL [R1+0xaf0], R18 ;  /* 0x000af01201007387 */ /* 0x000fe20000100800 */
[----:B-1----:R-:W-:-:S03]  /*4a80*/  IADD3 R21, P6, PT, R5, UR7, RZ ;  /* 0x0000000705157c10 */ /* 0x002fc6000ffde0ff */
[----:B------:R-:W-:Y:S04]  /*4a90*/  STL [R1+0xaec], R20 ;  /* 0x000aec1401007387 */ /* 0x000fe80000100800 */
[----:B------:R1:W-:Y:S01]  /*4aa0*/  STL [R1], R21 ;  /* 0x0000001501007387 */ /* 0x0003e20000100800 */
[----:B0-----:R-:W-:-:S04]  /*4ab0*/  IMAD.MOV.U32 R23, RZ, RZ, R21 ;  /* 0x000000ffff177224 */ /* 0x001fc800078e0015 */
[----:B------:R-:W-:Y:S01]  /*4ac0*/  @!P2 IMAD.MOV.U32 R22, RZ, RZ, R23 ;  /* 0x000000ffff16a224 */ /* 0x000fe200078e0017 */
[----:B-1----:R-:W-:-:S05]  /*4ad0*/  IADD3.X R21, PT, PT, R6, UR13, RZ, P6, !PT ;  /* 0x0000000d06157c10 */ /* 0x002fca000b7fe4ff */
[----:B------:R-:W-:-:S05]  /*4ae0*/  @!P2 IMAD.MOV.U32 R23, RZ, RZ, R21 ;  /* 0x000000ffff17a224 */ /* 0x000fca00078e0015 */
[----:B------:R0:W2:Y:S01]  /*4af0*/  @!P2 LDG.E.U8 R89, desc[UR22][R22.64] ;  /* 0x000000161659a981 */ /* 0x0000a2000c1e1100 */
[----:B------:R-:W-:Y:S01]  /*4b00*/  IADD3 R93, P6, PT, R7, UR7, RZ ;  /* 0x00000007075d7c10 */ /* 0x000fe2000ffde0ff */
[----:B------:R-:W-:-:S04]  /*4b10*/  UIMAD UR12, UR4, 0xa, URZ ;  /* 0x0000000a040c78a4 */ /* 0x000fc8000f8e02ff */
[----:B------:R-:W-:Y:S01]  /*4b20*/  STL [R1+0x8], R93 ;  /* 0x0000085d01007387 */ /* 0x000fe20000100800 */
[----:B------:R-:W-:Y:S01]  /*4b30*/  PRMT R91, RZ, 0x7610, R91 ;  /* 0x00007610ff5b7816 */ /* 0x000fe2000000005b */
[----:B------:R-:W-:Y:S01]  /*4b40*/  USHF.R.S32.HI UR17, URZ, 0x1f, UR12 ;  /* 0x0000001fff117899 */ /* 0x000fe2000801140c */
[----:B0-----:R-:W-:Y:S01]  /*4b50*/  @!P2 IMAD.MOV.U32 R22, RZ, RZ, R93 ;  /* 0x000000ffff16a224 */ /* 0x001fe200078e005d */
[----:B---3--:R0:W-:Y:S04]  /*4b60*/  STL [R1+0x110], R24 ;  /* 0x0001101801007387 */ /* 0x0081e80000100800 */
[----:B------:R-:W-:Y:S01]  /*4b70*/  STL [R1+0xaf4], R21 ;  /* 0x000af41501007387 */ /* 0x000fe20000100800 */
[----:B0-----:R-:W-:-:S05]  /*4b80*/  IADD3.X R24, PT, PT, R8, UR13, RZ, P6, !PT ;  /* 0x0000000d08187c10 */ /* 0x001fca000b7fe4ff */
[----:B------:R-:W-:Y:S01]  /*4b90*/  STL [R1+0x4], R24 ;  /* 0x0000041801007387 */ /* 0x000fe20000100800 */
[----:B------:R-:W-:-:S05]  /*4ba0*/  IMAD.MOV.U32 R23, RZ, RZ, R24 ;  /* 0x000000ffff177224 */ /* 0x000fca00078e0018 */
[----:B------:R0:W3:Y:S01]  /*4bb0*/  @!P2 LDG.E.U8 R91, desc[UR22][R22.64] ;  /* 0x00000016165ba981 */ /* 0x0000e2000c1e1100 */
[----:B------:R-:W-:-:S03]  /*4bc0*/  PRMT R92, RZ, 0x7610, R92 ;  /* 0x00007610ff5c7816 */ /* 0x000fc6000000005c */
[----:B--2---:R1:W-:Y:S02]  /*4bd0*/  STL [R1+0x10c], R89 ;  /* 0x00010c5901007387 */ /* 0x0043e40000100800 */
[----:B-1----:R-:W-:-:S04]  /*4be0*/  IADD3 R89, P6, PT, R0, UR12, RZ ;  /* 0x0000000c00597c10 */ /* 0x002fc8000ffde0ff */
[----:B0-----:R-:W-:Y:S01]  /*4bf0*/  IADD3.X R22, PT, PT, R2, UR17, RZ, P6, !PT ;  /* 0x0000001102167c10 */ /* 0x001fe2000b7fe4ff */
[----:B------:R-:W-:Y:S01]  /*4c00*/  IMAD.MOV.U32 R23, RZ, RZ, R89 ;  /* 0x000000ffff177224 */ /* 0x000fe200078e0059 */
[----:B------:R-:W-:Y:S04]  /*4c10*/  STL [R1+0x32c], R89 ;  /* 0x00032c5901007387 */ /* 0x000fe80000100800 */
[-C--:B------:R-:W-:Y:S01]  /*4c20*/  @!P4 LOP3.LUT R23, R23, R22.reuse, RZ, 0x3c, !PT ;  /* 0x000000161717c212 */ /* 0x080fe200078e3cff */
[----:B------:R0:W-:Y:S03]  /*4c30*/  STL [R1+0x328], R22 ;  /* 0x0003281601007387 */ /* 0x0001e60000100800 */
[----:B0-----:R-:W-:-:S04]  /*4c40*/  @!P4 LOP3.LUT R22, R23, R22, RZ, 0x3c, !PT ;  /* 0x000000161716c212 */ /* 0x001fc800078e3cff */
[----:B------:R-:W-:-:S05]  /*4c50*/  @!P4 LOP3.LUT R23, R23, R22, RZ, 0x3c, !PT ;  /* 0x000000161717c212 */ /* 0x000fca00078e3cff */
[----:B------:R0:W2:Y:S01]  /*4c60*/  @!P4 LDG.E.U8 R92, desc[UR22][R22.64] ;  /* 0x00000016165cc981 */ /* 0x0000a2000c1e1100 */
[----:B------:R-:W-:-:S05]  /*4c70*/  IADD3 R93, P6, PT, R3, UR12, RZ ;  /* 0x0000000c035d7c10 */ /* 0x000fca000ffde0ff */
[----:B------:R-:W-:Y:S01]  /*4c80*/  STL [R1+0x334], R93 ;  /* 0x0003345d01007387 */ /* 0x000fe20000100800 */
[----:B------:R-:W-:-:S03]  /*4c90*/  PRMT R25, RZ, 0x7610, R25 ;  /* 0x00007610ff197816 */ /* 0x000fc60000000019 */
[----:B---3--:R1:W-:Y:S01]  /*4ca0*/  STL [R1+0x108], R91 ;  /* 0x0001085b01007387 */ /* 0x0083e20000100800 */
[----:B0-----:R-:W-:Y:S01]  /*4cb0*/  @!P4 IMAD.MOV.U32 R22, RZ, RZ, R93 ;  /* 0x000000ffff16c224 */ /* 0x001fe200078e005d */
[----:B-1----:R-:W-:Y:S02]  /*4cc0*/  IADD3.X R91, PT, PT, R4, UR17, RZ, P6, !PT ;  /* 0x00000011045b7c10 */ /* 0x002fe4000b7fe4ff */
[----:B------:R-:W-:-:S03]  /*4cd0*/  IADD3 R89, P6, PT, R5, UR12, RZ ;  /* 0x0000000c05597c10 */ /* 0x000fc6000ffde0ff */
[----:B------:R-:W-:Y:S01]  /*4ce0*/  @!P4 IMAD.MOV.U32 R23, RZ, RZ, R91 ;  /* 0x000000ffff17c224 */ /* 0x000fe200078e005b */
[----:B------:R0:W-:Y:S01]  /*4cf0*/  STL [R1+0x330], R91 ;  /* 0x0003305b01007387 */ /* 0x0001e20000100800 */
[----:B------:R-:W-:-:S03]  /*4d00*/  SHF.R.U32.HI R24, RZ, 0xd, R29 ;  /* 0x0000000dff187819 */ /* 0x000fc6000001161d */
[----:B------:R-:W-:Y:S04]  /*4d10*/  STL [R1+0x33c], R89 ;  /* 0x00033c5901007387 */ /* 0x000fe80000100800 */
[----:B------:R1:W3:Y:S01]  /*4d20*/  @!P4 LDG.E.U8 R25, desc[UR22][R22.64] ;  /* 0x000000161619c981 */ /* 0x0002e2000c1e1100 */
[----:B------:R-:W-:Y:S02]  /*4d30*/  LOP3.LUT P2, RZ, R24, 0x1, RZ, 0xc0, !PT ;  /* 0x0000000118ff7812 */ /* 0x000fe4000784c0ff */
[----:B------:R-:W-:Y:S01]  /*4d40*/  PRMT R24, RZ, 0x7610, R24 ;  /* 0x00007610ff187816 */ /* 0x000fe20000000018 */
[----:B-1----:R-:W-:Y:S01]  /*4d50*/  @!P4 IMAD.MOV.U32 R22, RZ, RZ, R89 ;  /* 0x000000ffff16c224 */ /* 0x002fe200078e0059 */
[----:B--2---:R1:W-:Y:S04]  /*4d60*/  STL [R1+0x104], R92 ;  /* 0x0001045c01007387 */ /* 0x0043e80000100800 */
[----:B0-----:R-:W2:Y:S04]  /*4d70*/  LDL.LU R91, [R1+0xc6c] ;  /* 0x000c6c00015b7983 */ /* 0x001ea80000300800 */
[----:B------:R-:W4:Y:S01]  /*4d80*/  LDL.LU R93, [R1+0xc68] ;  /* 0x000c6800015d7983 */ /* 0x000f220000300800 */
[----:B-1----:R-:W-:-:S05]  /*4d90*/  IADD3.X R92, PT, PT, R6, UR17, RZ, P6, !PT ;  /* 0x00000011065c7c10 */ /* 0x002fca000b7fe4ff */
[----:B------:R-:W-:-:S05]  /*4da0*/  IMAD.MOV.U32 R23, RZ, RZ, R92 ;  /* 0x000000ffff177224 */ /* 0x000fca00078e005c */
[----:B------:R0:W2:Y:S01]  /*4db0*/  @!P4 LDG.E.U8 R24, desc[UR22][R22.64] ;  /* 0x000000161618c981 */ /* 0x0000a2000c1e1100 */
[----:B------:R-:W-:Y:S01]  /*4dc0*/  UIMAD UR7, UR4, 0x12, URZ ;  /* 0x00000012040778a4 */ /* 0x000fe2000f8e02ff */
[----:B------:R-:W-:Y:S02]  /*4dd0*/  PRMT R90, RZ, 0x7610, R90 ;  /* 0x00007610ff5a7816 */ /* 0x000fe4000000005a */
[----:B---3--:R1:W-:Y:S04]  /*4de0*/  STL [R1+0x100], R25 ;  /* 0x0001001901007387 */ /* 0x0083e80000100800 */
[----:B-1----:R-:W3:Y:S04]  /*4df0*/  LDL.LU R25, [R1+0xc64] ;  /* 0x000c640001197983 */ /* 0x002ee80000300800 */
[----:B------:R1:W-:Y:S02]  /*4e00*/  STL [R1+0x338], R92 ;  /* 0x0003385c01007387 */ /* 0x0003e40000100800 */
[----:B-1----:R-:W-:Y:S01]  /*4e10*/  IADD3 R92, P6, PT, R7, UR12, RZ ;  /* 0x0000000c075c7c10 */ /* 0x002fe2000ffde0ff */
[----:B------:R-:W-:-:S03]  /*4e20*/  USHF.R.S32.HI UR12, URZ, 0x1f, UR7 ;  /* 0x0000001fff0c7899 */ /* 0x000fc60008011407 */
[----:B0-----:R-:W-:Y:S01]  /*4e30*/  IADD3.X R23, PT, PT, R8, UR17, RZ, P6, !PT ;  /* 0x0000001108177c10 */ /* 0x001fe2000b7fe4ff */
[----:B------:R-:W-:Y:S01]  /*4e40*/  @!P4 IMAD.MOV.U32 R22, RZ, RZ, R92 ;  /* 0x000000ffff16c224 */ /* 0x000fe200078e005c */
[----:B------:R-:W-:Y:S01]  /*4e50*/  IADD3 R89, P6, PT, R0, UR7, RZ ;  /* 0x0000000700597c10 */ /* 0x000fe2000ffde0ff */
[----:B------:R0:W-:Y:S04]  /*4e60*/  STL [R1+0x3c8], R92 ;  /* 0x0003c85c01007387 */ /* 0x0001e80000100800 */
[----:B------:R1:W3:Y:S01]  /*4e70*/  @!P4 LDG.E.U8 R90, desc[UR22][R22.64] ;  /* 0x00000016165ac981 */ /* 0x0002e2000c1e1100 */
[----:B0-----:R-:W-:Y:S02]  /*4e80*/  IADD3 R92, P4, PT, R3, UR7, RZ ;  /* 0x00000007035c7c10 */ /* 0x001fe4000ff9e0ff */
[----:B-1----:R-:W-:Y:S01]  /*4e90*/  IADD3.X R22, PT, PT, R2, UR12, RZ, P6, !PT ;  /* 0x0000000c02167c10 */ /* 0x002fe2000b7fe4ff */
[----:B--2---:R-:W-:Y:S04]  /*4ea0*/  STL [R1+0xfc], R24 ;  /* 0x0000fc1801007387 */ /* 0x004fe80000100800 */
[----:B------:R0:W-:Y:S04]  /*4eb0*/  STL [R1+0x3c4], R23 ;  /* 0x0003c41701007387 */ /* 0x0001e80000100800 */
[----:B------:R-:W-:Y:S01]  /*4ec0*/  STL [R1+0x4b0], R89 ;  /* 0x0004b05901007387 */ /* 0x000fe20000100800 */
[----:B0-----:R-:W-:-:S03]  /*4ed0*/  IMAD.MOV.U32 R23, RZ, RZ, R89 ;  /* 0x000000ffff177224 */ /* 0x001fc600078e0059 */
[----:B------:R-:W-:Y:S02]  /*4ee0*/  STL [R1+0x4b8], R92 ;  /* 0x0004b85c01007387 */ /* 0x000fe40000100800 */
[-C--:B------:R-:W-:Y:S02]  /*4ef0*/  @P2 LOP3.LUT R23, R23, R22.reuse, RZ, 0x3c, !PT ;  /* 0x0000001617172212 */ /* 0x080fe400078e3cff */
[----:B------:R0:W-:Y:S01]  /*4f00*/  STL [R1+0x4ac], R22 ;  /* 0x0004ac1601007387 */ /* 0x0001e20000100800 */
[----:B----4-:R-:W-:Y:S02]  /*4f10*/  PRMT R93, RZ, 0x7610, R93 ;  /* 0x00007610ff5d7816 */ /* 0x010fe4000000005d */
[----:B0-----:R-:W-:-:S04]  /*4f20*/  @P2 LOP3.LUT R22, R23, R22, RZ, 0x3c, !PT ;  /* 0x0000001617162212 */ /* 0x001fc800078e3cff */
[----:B------:R-:W-:-:S05]  /*4f30*/  @P2 LOP3.LUT R23, R23, R22, RZ, 0x3c, !PT ;  /* 0x0000001617172212 */ /* 0x000fca00078e3cff */
[----:B------:R0:W2:Y:S01]  /*4f40*/  @P2 LDG.E.U8 R93, desc[UR22][R22.64] ;  /* 0x00000016165d2981 */ /* 0x0000a2000c1e1100 */
[----:B------:R-:W-:Y:S02]  /*4f50*/  IADD3.X R89, PT, PT, R4, UR12, RZ, P4, !PT ;  /* 0x0000000c04597c10 */ /* 0x000fe4000a7fe4ff */
[----:B---3--:R-:W-:Y:S01]  /*4f60*/  PRMT R25, RZ, 0x7610, R25 ;  /* 0x00007610ff197816 */ /* 0x008fe20000000019 */
[----:B0-----:R-:W-:Y:S02]  /*4f70*/  @P2 IMAD.MOV.U32 R22, RZ, RZ, R92 ;  /* 0x000000ffff162224 */ /* 0x001fe400078e005c */
[----:B------:R-:W-:-:S05]  /*4f80*/  @P2 IMAD.MOV.U32 R23, RZ, RZ, R89 ;  /* 0x000000ffff172224 */ /* 0x000fca00078e0059 */
[----:B------:R0:W3:Y:S04]  /*4f90*/  @P2 LDG.E.U8 R25, desc[UR22][R22.64] ;  /* 0x0000001616192981 */ /* 0x0000e8000c1e1100 */
[----:B------:R1:W-:Y:S04]  /*4fa0*/  STL [R1+0xf8], R90 ;  /* 0x0000f85a01007387 */ /* 0x0003e80000100800 */
[----:B------:R-:W-:Y:S01]  /*4fb0*/  STL [R1+0x4b4], R89 ;  /* 0x0004b45901007387 */ /* 0x000fe20000100800 */
[----:B------:R-:W-:Y:S02]  /*4fc0*/  PRMT R91, RZ, 0x7610, R91 ;  /* 0x00007610ff5b7816 */ /* 0x000fe4000000005b */
[----:B-1----:R-:W-:-:S04]  /*4fd0*/  IADD3 R90, P4, PT, R5, UR7, RZ ;  /* 0x00000007055a7c10 */ /* 0x002fc8000ff9e0ff */
[----:B0-----:R-:W-:Y:S01]  /*4fe0*/  IADD3.X R23, PT, PT, R6, UR12, RZ, P4, !PT ;  /* 0x0000000c06177c10 */ /* 0x001fe2000a7fe4ff */
[----:B------:R-:W-:-:S05]  /*4ff0*/  @P2 IMAD.MOV.U32 R22, RZ, RZ, R90 ;  /* 0x000000ffff162224 */ /* 0x000fca00078e005a */
[----:B------:R0:W4:Y:S04]  /*5000*/  @P2 LDG.E.U8 R91, desc[UR22][R22.64] ;  /* 0x00000016165b2981 */ /* 0x000128000c1e1100 */
[----:B--2---:R1:W-:Y:S04]  /*5010*/  STL [R1+0xf4], R93 ;  /* 0x0000f45d01007387 */ /* 0x0043e80000100800 */
[----:B-1----:R-:W2:Y:S04]  /*5020*/  LDL.LU R93, [R1+0xc60] ;  /* 0x000c6000015d7983 */ /* 0x002ea80000300800 */
[----:B------:R-:W2:Y:S04]  /*5030*/  LDL.LU R89, [R1+0xc5c] ;  /* 0x000c5c0001597983 */ /* 0x000ea80000300800 */
[----:B------:R-:W-:Y:S04]  /*5040*/  STL [R1+0x4c0], R90 ;  /* 0x0004c05a01007387 */ /* 0x000fe80000100800 */
[----:B---3--:R1:W-:Y:S02]  /*5050*/  STL [R1+0xf0], R25 ;  /* 0x0000f01901007387 */ /* 0x0083e40000100800 */
[----:B-1----:R-:W-:-:S04]  /*5060*/  IADD3 R25, P4, PT, R7, UR7, RZ ;  /* 0x0000000707197c10 */ /* 0x002fc8000ff9e0ff */
[----:B------:R-:W-:Y:S01]  /*5070*/  IADD3.X R92, PT, PT, R8, UR12, RZ, P4, !PT ;  /* 0x0000000c085c7c10 */ /* 0x000fe2000a7fe4ff */
[----:B------:R1:W-:Y:S04]  /*5080*/  STL [R1+0x4bc], R23 ;  /* 0x0004bc1701007387 */ /* 0x0003e80000100800 */
[----:B0-----:R-:W-:Y:S02]  /*5090*/  IMAD.MOV.U32 R22, RZ, RZ, R92 ;  /* 0x000000ffff167224 */ /* 0x001fe400078e005c */
[----:B-1----:R-:W-:-:S05]  /*50a0*/  IMAD.MOV.U32 R23, RZ, RZ, R25 ;  /* 0x000000ffff177224 */ /* 0x002fca00078e0019 */
[----:B------:R-:W-:-:S04]  /*50b0*/  @P2 LOP3.LUT R23, R23, R22, RZ, 0x3c, !PT ;  /* 0x0000001617172212 */ /* 0x000fc800078e3cff */
[----:B------:R-:W-:-:S04]  /*50c0*/  @P2 LOP3.LUT R22, R23, R22, RZ, 0x3c, !PT ;  /* 0x0000001617162212 */ /* 0x000fc800078e3cff */
[----:B------:R-:W-:Y:S01]  /*50d0*/  @P2 LOP3.LUT R23, R23, R22, RZ, 0x3c, !PT ;  /* 0x0000001617172212 */ /* 0x000fe200078e3cff */
[----:B------:R-:W-:Y:S04]  /*50e0*/  STL [R1+0x4c8], R25 ;  /* 0x0004c81901007387 */ /* 0x000fe80000100800 */
[----:B------:R-:W3:Y:S04]  /*50f0*/  LDL.LU R90, [R1+0xc58] ;  /* 0x000c5800015a7983 */ /* 0x000ee80000300800 */
[----:B----4-:R0:W-:Y:S04]  /*5100*/  STL [R1+0xec], R91 ;  /* 0x0000ec5b01007387 */ /* 0x0101e80000100800 */
[----:B0-----:R-:W4:Y:S04]  /*5110*/  LDL.LU R91, [R1+0xc54] ;  /* 0x000c5400015b7983 */ /* 0x001f280000300800 */
[----:B------:R0:W-:Y:S04]  /*5120*/  STL [R1+0x4c4], R92 ;  /* 0x0004c45c01007387 */ /* 0x0001e80000100800 */
[----:B0-----:R-:W3:Y:S01]  /*5130*/  LDL.LU R92, [R1+0xc50] ;  /* 0x000c5000015c7983 */ /* 0x001ee20000300800 */
[----:B--2---:R-:W-:-:S06]  /*5140*/  PRMT R93, RZ, 0x7610, R93 ;  /* 0x00007610ff5d7816 */ /* 0x004fcc000000005d */
[----:B------:R0:W2:Y:S01]  /*5150*/  @P2 LDG.E.U8 R93, desc[UR22][R22.64] ;  /* 0x00000016165d2981 */ /* 0x0000a2000c1e1100 */
[----:B------:R-:W-:Y:S01]  /*5160*/  UIMAD UR7, UR4, 0x1a, URZ ;  /* 0x0000001a040778a4 */ /* 0x000fe2000f8e02ff */
[----:B------:R-:W-:-:S03]  /*5170*/  SHF.R.U32.HI R24, RZ, 0x5, R29 ;  /* 0x00000005ff187819 */ /* 0x000fc6000001161d */
[----:B------:R-:W-:Y:S02]  /*5180*/  USHF.R.S32.HI UR13, URZ, 0x1f, UR7 ;  /* 0x0000001fff0d7899 */ /* 0x000fe40008011407 */
[----:B------:R-:W-:Y:S02]  /*5190*/  IADD3 R25, P4, PT, R0, UR7, RZ ;  /* 0x0000000700197c10 */ /* 0x000fe4000ff9e0ff */
[----:B------:R-:W-:Y:S02]  /*51a0*/  LOP3.LUT P6, RZ, R24, 0x1, RZ, 0xc0, !PT ;  /* 0x0000000118ff7812 */ /* 0x000fe400078cc0ff */
[----:B0-----:R-:W-:Y:S01]  /*51b0*/  SHF.R.U64 R22, R28, 0x1d, RZ ;  /* 0x0000001d1c167819 */ /* 0x001fe200000012ff */
[----:B------:R0:W-:Y:S01]  /*51c0*/  STL [R1+0x5b0], R25 ;  /* 0x0005b01901007387 */ /* 0x0001e20000100800 */
[----:B------:R-:W-:Y:S01]  /*51d0*/  IMAD.MOV.U32 R23, RZ, RZ, R25 ;  /* 0x000000ffff177224 */ /* 0x000fe200078e0019 */
[----:B0-----:R-:W-:Y:S02]  /*51e0*/  IADD3.X R25, PT, PT, R2, UR13, RZ, P4, !PT ;  /* 0x0000000d02197c10 */ /* 0x001fe4000a7fe4ff */
[----:B------:R-:W-:-:S03]  /*51f0*/  LOP3.LUT P4, RZ, R22, 0x1, RZ, 0xc0, !PT ;  /* 0x0000000116ff7812 */ /* 0x000fc6000788c0ff */
[----:B------:R-:W-:-:S05]  /*5200*/  IMAD.MOV.U32 R22, RZ, RZ, R25 ;  /* 0x000000ffff167224 */ /* 0x000fca00078e0019 */
[----:B------:R-:W-:-:S04]  /*5210*/  @P6 LOP3.LUT R23, R23, R22, RZ, 0x3c, !PT ;  /* 0x0000001617176212 */ /* 0x000fc800078e3cff */
[C---:B------:R-:W-:Y:S02]  /*5220*/  @P6 LOP3.LUT R22, R23.reuse, R22, RZ, 0x3c, !PT ;  /* 0x0000001617166212 */ /* 0x040fe400078e3cff */
[----:B------:R-:W-:Y:S02]  /*5230*/  PRMT R24, RZ, 0x7610, R24 ;  /* 0x00007610ff187816 */ /* 0x000fe40000000018 */
[----:B------:R-:W-:-:S05]  /*5240*/  @P6 LOP3.LUT R23, R23, R22, RZ, 0x3c, !PT ;  /* 0x0000001617176212 */ /* 0x000fca00078e3cff */
[----:B------:R0:W4:Y:S01]  /*5250*/  @P6 LDG.E.U8 R24, desc[UR22][R22.64] ;  /* 0x0000001616186981 */ /* 0x000122000c1e1100 */
[----:B---3--:R-:W-:-:S03]  /*5260*/  PRMT R92, RZ, 0x7610, R92 ;  /* 0x00007610ff5c7816 */ /* 0x008fc6000000005c */
[----:B--2---:R1:W-:Y:S04]  /*5270*/  STL [R1+0xe8], R93 ;  /* 0x0000e85d01007387 */ /* 0x0043e80000100800 */
[----:B------:R2:W-:Y:S01]  /*5280*/  STL [R1+0x5ac], R25 ;  /* 0x0005ac1901007387 */ /* 0x0005e20000100800 */
[----:B-1----:R-:W-:-:S04]  /*5290*/  IADD3 R93, P2, PT, R3, UR7, RZ ;  /* 0x00000007035d7c10 */ /* 0x002fc8000ff5e0ff */
[----:B--2---:R-:W-:Y:S01]  /*52a0*/  IADD3.X R25, PT, PT, R4, UR13, RZ, P2, !PT ;  /* 0x0000000d04197c10 */ /* 0x004fe200097fe4ff */
[----:B0-----:R-:W-:-:S04]  /*52b0*/  @P6 IMAD.MOV.U32 R22, RZ, RZ, R93 ;  /* 0x000000ffff166224 */ /* 0x001fc800078e005d */
[----:B------:R-:W-:-:S05]  /*52c0*/  @P6 IMAD.MOV.U32 R23, RZ, RZ, R25 ;  /* 0x000000ffff176224 */ /* 0x000fca00078e0019 */
[----:B------:R0:W2:Y:S04]  /*52d0*/  @P6 LDG.E.U8 R92, desc[UR22][R22.64] ;  /* 0x00000016165c6981 */ /* 0x0000a8000c1e1100 */
[----:B------:R-:W-:Y:S04]  /*52e0*/  STL [R1+0x5b8], R93 ;  /* 0x0005b85d01007387 */ /* 0x000fe80000100800 */
[----:B------:R1:W-:Y:S04]  /*52f0*/  STL [R1+0x5b4], R25 ;  /* 0x0005b41901007387 */ /* 0x0003e80000100800 */
[----:B----4-:R3:W-:Y:S04]  /*5300*/  STL [R1+0xe4], R24 ;  /* 0x0000e41801007387 */ /* 0x0107e80000100800 */
[----:B-1----:R-:W4:Y:S04]  /*5310*/  LDL.LU R25, [R1+0xc4c] ;  /* 0x000c4c0001197983 */ /* 0x002f280000300800 */
[----:B------:R-:W4:Y:S01]  /*5320*/  LDL.LU R93, [R1+0xc48] ;  /* 0x000c4800015d7983 */ /* 0x000f220000300800 */
[----:B---3--:R-:W-:-:S04]  /*5330*/  IADD3 R24, P2, PT, R5, UR7, RZ ;  /* 0x0000000705187c10 */ /* 0x008fc8000ff5e0ff */
[----:B0-----:R-:W-:Y:S01]  /*5340*/  IADD3.X R22, PT, PT, R6, UR13, RZ, P2, !PT ;  /* 0x0000000d06167c10 */ /* 0x001fe200097fe4ff */
[----:B------:R-:W-:Y:S01]  /*5350*/  IMAD.MOV.U32 R23, RZ, RZ, R24 ;  /* 0x000000ffff177224 */ /* 0x000fe200078e0018 */
[----:B------:R-:W-:Y:S04]  /*5360*/  STL [R1+0x5c0], R24 ;  /* 0x0005c01801007387 */ /* 0x000fe80000100800 */
[-C--:B------:R-:W-:Y:S02]  /*5370*/  @P6 LOP3.LUT R23, R23, R22.reuse, RZ, 0x3c, !PT ;  /* 0x0000001617176212 */ /* 0x080fe400078e3cff */
[----:B------:R-:W-:Y:S02]  /*5380*/  PRMT R85, RZ, 0x7610, R85 ;  /* 0x00007610ff557816 */ /* 0x000fe40000000055 */
[----:B------:R-:W-:Y:S01]  /*5390*/  PRMT R91, RZ, 0x7610, R91 ;  /* 0x00007610ff5b7816 */ /* 0x000fe2000000005b */
        /* <DEDUP_REMOVED lines=8> */
[----:B------:R-:W-:-:S05]  /*5420*/  @P6 IMAD.MOV.U32 R22, RZ, RZ, R92 ;  /* 0x000000ffff166224 */ /* 0x000fca00078e005c */
        /* <DEDUP_REMOVED lines=19> */
[----:B------:R-:W-:Y:S02]  /*5560*/  PRMT R90, RZ, 0x7610, R90 ;  /* 0x00007610ff5a7816 */ /* 0x000fe4000000005a */
[----:B------:R-:W-:Y:S01]  /*5570*/  IADD3 R85, P6, PT, R5, UR12, RZ ;  /* 0x0000000c05557c10 */ /* 0x000fe2000ffde0ff */
[----:B0-----:R-:W-:Y:S02]  /*5580*/  @P4 IMAD.MOV.U32 R22, RZ, RZ, R91 ;  /* 0x000000ffff164224 */ /* 0x001fe400078e005b */
[----:B------:R-:W-:Y:S01]  /*5590*/  @P4 IMAD.MOV.U32 R23, RZ, RZ, R92 ;  /* 0x000000ffff174224 */ /* 0x000fe200078e005c */
[----:B------:R-:W-:Y:S01]  /*55a0*/  STL [R1+0x6b8], R91 ;  /* 0x0006b85b01007387 */ /* 0x000fe20000100800 */
[----:B------:R-:W-:-:S03]  /*55b0*/  SHF.R.U64 R24, R28, 0x15, RZ ;  /* 0x000000151c187819 */ /* 0x000fc600000012ff */
[----:B------:R0:W-:Y:S04]  /*55c0*/  STL [R1+0x6b4], R92 ;  /* 0x0006b45c01007387 */ /* 0x0001e80000100800 */
[----:B------:R-:W-:Y:S04]  /*55d0*/  STL [R1+0x6c0], R85 ;  /* 0x0006c05501007387 */ /* 0x000fe80000100800 */
[----:B------:R1:W3:Y:S01]  /*55e0*/  @P4 LDG.E.U8 R90, desc[UR22][R22.64] ;  /* 0x00000016165a4981 */ /* 0x0002e2000c1e1100 */
[----:B------:R-:W-:Y:S02]  /*55f0*/  LOP3.LUT P2, RZ, R24, 0x1, RZ, 0xc0, !PT ;  /* 0x0000000118ff7812 */ /* 0x000fe4000784c0ff */
[----:B------:R-:W-:Y:S01]  /*5600*/  PRMT R24, RZ, 0x7610, R24 ;  /* 0x00007610ff187816 */ /* 0x000fe20000000018 */
[----:B-1----:R-:W-:Y:S01]  /*5610*/  @P4 IMAD.MOV.U32 R22, RZ, RZ, R85 ;  /* 0x000000ffff164224 */ /* 0x002fe200078e0055 */
[----:B--2---:R1:W-:Y:S04]  /*5620*/  STL [R1+0xd4], R88 ;  /* 0x0000d45801007387 */ /* 0x0043e80000100800 */
[----:B0-----:R-:W2:Y:S04]  /*5630*/  LDL.LU R92, [R1+0xc44] ;  /* 0x000c4400015c7983 */ /* 0x001ea80000300800 */
[----:B------:R-:W2:Y:S01]  /*5640*/  LDL.LU R91, [R1+0xc40] ;  /* 0x000c4000015b7983 */ /* 0x000ea20000300800 */
[----:B-1----:R-:W-:-:S05]  /*5650*/  IADD3.X R88, PT, PT, R6, UR17, RZ, P6, !PT ;  /* 0x0000001106587c10 */ /* 0x002fca000b7fe4ff */
[----:B------:R-:W-:-:S05]  /*5660*/  IMAD.MOV.U32 R23, RZ, RZ, R88 ;  /* 0x000000ffff177224 */ /* 0x000fca00078e0058 */
[----:B------:R0:W2:Y:S01]  /*5670*/  @P4 LDG.E.U8 R24, desc[UR22][R22.64] ;  /* 0x0000001616184981 */ /* 0x0000a2000c1e1100 */
[----:B------:R-:W-:-:S03]  /*5680*/  UIMAD UR7, UR4, 0x2a, URZ ;  /* 0x0000002a040778a4 */ /* 0x000fc6000f8e02ff */
[----:B---3--:R1:W-:Y:S01]  /*5690*/  STL [R1+0xd0], R90 ;  /* 0x0000d05a01007387 */ /* 0x0083e20000100800 */
[----:B------:R-:W-:-:S03]  /*56a0*/  PRMT R87, RZ, 0x7610, R87 ;  /* 0x00007610ff577816 */ /* 0x000fc60000000057 */
[----:B-1----:R-:W3:Y:S04]  /*56b0*/  LDL.LU R90, [R1+0xc3c] ;  /* 0x000c3c00015a7983 */ /* 0x002ee80000300800 */
[----:B------:R1:W-:Y:S02]  /*56c0*/  STL [R1+0x6bc], R88 ;  /* 0x0006bc5801007387 */ /* 0x0003e40000100800 */
[----:B-1----:R-:W-:Y:S01]  /*56d0*/  IADD3 R88, P6, PT, R7, UR12, RZ ;  /* 0x0000000c07587c10 */ /* 0x002fe2000ffde0ff */
[----:B------:R-:W-:-:S03]  /*56e0*/  USHF.R.S32.HI UR12, URZ, 0x1f, UR7 ;  /* 0x0000001fff0c7899 */ /* 0x000fc60008011407 */
[----:B0-----:R-:W-:Y:S01]  /*56f0*/  IADD3.X R23, PT, PT, R8, UR17, RZ, P6, !PT ;  /* 0x0000001108177c10 */ /* 0x001fe2000b7fe4ff */
[----:B------:R-:W-:Y:S01]  /*5700*/  @P4 IMAD.MOV.U32 R22, RZ, RZ, R88 ;  /* 0x000000ffff164224 */ /* 0x000fe200078e0058 */
[----:B------:R-:W-:Y:S01]  /*5710*/  IADD3 R85, P6, PT, R0, UR7, RZ ;  /* 0x0000000700557c10 */ /* 0x000fe2000ffde0ff */
[----:B------:R-:W-:Y:S04]  /*5720*/  STL [R1+0x6c8], R88 ;  /* 0x0006c85801007387 */ /* 0x000fe80000100800 */
[----:B------:R0:W3:Y:S02]  /*5730*/  @P4 LDG.E.U8 R87, desc[UR22][R22.64] ;  /* 0x0000001616574981 */ /* 0x0000e4000c1e1100 */
[----:B0-----:R-:W-:Y:S02]  /*5740*/  IADD3.X R22, PT, PT, R2, UR12, RZ, P6, !PT ;  /* 0x0000000c02167c10 */ /* 0x001fe4000b7fe4ff */
[----:B------:R-:W-:-:S02]  /*5750*/  PRMT R89, RZ, 0x7610, R89 ;  /* 0x00007610ff597816 */ /* 0x000fc40000000059 */
[----:B------:R-:W-:Y:S01]  /*5760*/  PRMT R83, RZ, 0x7610, R83 ;  /* 0x00007610ff537816 */ /* 0x000fe20000000053 */
[----:B--2---:R-:W-:Y:S04]  /*5770*/  STL [R1+0xcc], R24 ;  /* 0x0000cc1801007387 */ /* 0x004fe80000100800 */
[----:B------:R0:W-:Y:S04]  /*5780*/  STL [R1+0x6c4], R23 ;  /* 0x0006c41701007387 */ /* 0x0001e80000100800 */
[----:B------:R1:W-:Y:S01]  /*5790*/  STL [R1+0x7a0], R85 ;  /* 0x0007a05501007387 */ /* 0x0003e20000100800 */
[----:B0-----:R-:W-:Y:S01]  /*57a0*/  IMAD.MOV.U32 R23, RZ, RZ, R85 ;  /* 0x000000ffff177224 */ /* 0x001fe200078e0055 */
[----:B-1----:R-:W-:-:S04]  /*57b0*/  IADD3 R85, P4, PT, R3, UR7, RZ ;  /* 0x0000000703557c10 */ /* 0x002fc8000ff9e0ff */
[-C--:B------:R-:W-:Y:S01]  /*57c0*/  @P2 LOP3.LUT R23, R23, R22.reuse, RZ, 0x3c, !PT ;  /* 0x0000001617172212 */ /* 0x080fe200078e3cff */
[----:B------:R-:W-:Y:S04]  /*57d0*/  STL [R1+0x7a8], R85 ;  /* 0x0007a85501007387 */ /* 0x000fe80000100800 */
[----:B------:R0:W-:Y:S01]  /*57e0*/  STL [R1+0x79c], R22 ;  /* 0x00079c1601007387 */ /* 0x0001e20000100800 */
[----:B------:R-:W-:Y:S02]  /*57f0*/  IADD3.X R88, PT, PT, R4, UR12, RZ, P4, !PT ;  /* 0x0000000c04587c10 */ /* 0x000fe4000a7fe4ff */
[----:B0-----:R-:W-:-:S04]  /*5800*/  @P2 LOP3.LUT R22, R23, R22, RZ, 0x3c, !PT ;  /* 0x0000001617162212 */ /* 0x001fc800078e3cff */
[----:B------:R-:W-:-:S05]  /*5810*/  @P2 LOP3.LUT R23, R23, R22, RZ, 0x3c, !PT ;  /* 0x0000001617172212 */ /* 0x000fca00078e3cff */
[----:B------:R0:W2:Y:S02]  /*5820*/  @P2 LDG.E.U8 R89, desc[UR22][R22.64] ;  /* 0x0000001616592981 */ /* 0x0000a4000c1e1100 */
[----:B0-----:R-:W-:Y:S02]  /*5830*/  @P2 IMAD.MOV.U32 R22, RZ, RZ, R85 ;  /* 0x000000ffff162224 */ /* 0x001fe400078e0055 */
[----:B------:R-:W-:-:S05]  /*5840*/  @P2 IMAD.MOV.U32 R23, RZ, RZ, R88 ;  /* 0x000000ffff172224 */ /* 0x000fca00078e0058 */
[----:B------:R0:W4:Y:S04]  /*5850*/  @P2 LDG.E.U8 R83, desc[UR22][R22.64] ;  /* 0x0000001616532981 */ /* 0x000128000c1e1100 */
[----:B---3--:R1:W-:Y:S04]  /*5860*/  STL [R1+0xc8], R87 ;  /* 0x0000c85701007387 */ /* 0x0083e80000100800 */
[----:B------:R-:W-:Y:S01]  /*5870*/  STL [R1+0x7a4], R88 ;  /* 0x0007a45801007387 */ /* 0x000fe20000100800 */
[----:B-1----:R-:W-:-:S04]  /*5880*/  IADD3 R87, P4, PT, R5, UR7, RZ ;  /* 0x0000000705577c10 */ /* 0x002fc8000ff9e0ff */
[----:B0-----:R-:W-:Y:S01]  /*5890*/  IADD3.X R23, PT, PT, R6, UR12, RZ, P4, !PT ;  /* 0x0000000c06177c10 */ /* 0x001fe2000a7fe4ff */
[----:B------:R-:W-:Y:S01]  /*58a0*/  @P2 IMAD.MOV.U32 R22, RZ, RZ, R87 ;  /* 0x000000ffff162224 */ /* 0x000fe200078e0057 */
[----:B------:R-:W-:-:S06]  /*58b0*/  PRMT R86, RZ, 0x7610, R86 ;  /* 0x00007610ff567816 */ /* 0x000fcc0000000056 */
[----:B------:R0:W3:Y:S01]  /*58c0*/  @P2 LDG.E.U8 R86, desc[UR22][R22.64] ;  /* 0x0000001616562981 */ /* 0x0000e2000c1e1100 */
[----:B------:R-:W-:-:S03]  /*58d0*/  PRMT R84, RZ, 0x7610, R84 ;  /* 0x00007610ff547816 */ /* 0x000fc60000000054 */
[----:B--2---:R1:W-:Y:S04]  /*58e0*/  STL [R1+0xc4], R89 ;  /* 0x0000c45901007387 */ /* 0x0043e80000100800 */
[----:B-1----:R-:W2:Y:S04]  /*58f0*/  LDL.LU R89, [R1+0xc38] ;  /* 0x000c380001597983 */ /* 0x002ea80000300800 */
[----:B------:R-:W2:Y:S04]  /*5900*/  LDL.LU R88, [R1+0xc34] ;  /* 0x000c340001587983 */ /* 0x000ea80000300800 */
[----:B------:R-:W-:Y:S04]  /*5910*/  STL [R1+0x7b0], R87 ;  /* 0x0007b05701007387 */ /* 0x000fe80000100800 */
[----:B----4-:R1:W-:Y:S02]  /*5920*/  STL [R1+0xc0], R83 ;  /* 0x0000c05301007387 */ /* 0x0103e40000100800 */
[----:B-1----:R-:W-:-:S04]  /*5930*/  IADD3 R83, P4, PT, R7, UR7, RZ ;  /* 0x0000000707537c10 */ /* 0x002fc8000ff9e0ff */
[----:B------:R-:W-:Y:S01]  /*5940*/  IADD3.X R85, PT, PT, R8, UR12, RZ, P4, !PT ;  /* 0x0000000c08557c10 */ /* 0x000fe2000a7fe4ff */
[----:B------:R1:W-:Y:S04]  /*5950*/  STL [R1+0x7ac], R23 ;  /* 0x0007ac1701007387 */ /* 0x0003e80000100800 */
[----:B0-----:R-:W-:Y:S02]  /*5960*/  IMAD.MOV.U32 R22, RZ, RZ, R85 ;  /* 0x000000ffff167224 */ /* 0x001fe400078e0055 */
[----:B-1----:R-:W-:-:S05]  /*5970*/  IMAD.MOV.U32 R23, RZ, RZ, R83 ;  /* 0x000000ffff177224 */ /* 0x002fca00078e0053 */
[----:B------:R-:W-:-:S04]  /*5980*/  @P2 LOP3.LUT R23, R23, R22, RZ, 0x3c, !PT ;  /* 0x0000001617172212 */ /* 0x000fc800078e3cff */
[----:B------:R-:W-:-:S04]  /*5990*/  @P2 LOP3.LUT R22, R23, R22, RZ, 0x3c, !PT ;  /* 0x0000001617162212 */ /* 0x000fc800078e3cff */
[----:B------:R-:W-:-:S05]  /*59a0*/  @P2 LOP3.LUT R23, R23, R22, RZ, 0x3c, !PT ;  /* 0x0000001617172212 */ /* 0x000fca00078e3cff */
[----:B------:R0:W4:Y:S01]  /*59b0*/  @P2 LDG.E.U8 R84, desc[UR22][R22.64] ;  /* 0x0000001616542981 */ /* 0x000122000c1e1100 */
[----:B------:R-:W-:Y:S01]  /*59c0*/  UIMAD UR7, UR4, 0x32, URZ ;  /* 0x00000032040778a4 */ /* 0x000fe2000f8e02ff */
[----:B------:R-:W-:Y:S02]  /*59d0*/  SHF.R.U64 R24, R28, 0xd, RZ ;  /* 0x0000000d1c187819 */ /* 0x000fe400000012ff */
[----:B------:R1:W-:Y:S01]  /*59e0*/  STL [R1+0x7b8], R83 ;  /* 0x0007b85301007387 */ /* 0x0003e20000100800 */
[----:B------:R-:W-:-:S03]  /*59f0*/  USHF.R.S32.HI UR13, URZ, 0x1f, UR7 ;  /* 0x0000001fff0d7899 */ /* 0x000fc60008011407 */
[----:B------:R-:W2:Y:S01]  /*5a00*/  LDL.LU R87, [R1+0xc30] ;  /* 0x000c300001577983 */ /* 0x000ea20000300800 */
[----:B------:R-:W-:-:S03]  /*5a10*/  LOP3.LUT P6, RZ, R24, 0x1, RZ, 0xc0, !PT ;  /* 0x0000000118ff7812 */ /* 0x000fc600078cc0ff */
[----:B---3--:R3:W-:Y:S01]  /*5a20*/  STL [R1+0xbc], R86 ;  /* 0x0000bc5601007387 */ /* 0x0087e20000100800 */
[----:B-1----:R-:W-:Y:S02]  /*5a30*/  IADD3 R83, P4, PT, R0, UR7, RZ ;  /* 0x0000000700537c10 */ /* 0x002fe4000ff9e0ff */
[----:B0-----:R-:W-:Y:S01]  /*5a40*/  SHF.R.U64 R22, R28, 0x5, RZ ;  /* 0x000000051c167819 */ /* 0x001fe200000012ff */
[----:B---3--:R-:W3:Y:S04]  /*5a50*/  LDL.LU R86, [R1+0xc2c] ;  /* 0x000c2c0001567983 */ /* 0x008ee80000300800 */
[----:B------:R0:W-:Y:S01]  /*5a60*/  STL [R1+0x7b4], R85 ;  /* 0x0007b45501007387 */ /* 0x0001e20000100800 */
[----:B------:R-:W-:-:S03]  /*5a70*/  IMAD.MOV.U32 R23, RZ, RZ, R83 ;  /* 0x000000ffff177224 */ /* 0x000fc600078e0053 */
[----:B0-----:R-:W2:Y:S04]  /*5a80*/  LDL.LU R85, [R1+0xc28] ;  /* 0x000c280001557983 */ /* 0x001ea80000300800 */
[----:B------:R0:W-:Y:S01]  /*5a90*/  STL [R1+0x89c], R83 ;  /* 0x00089c5301007387 */ /* 0x0001e20000100800 */
[----:B------:R-:W-:Y:S02]  /*5aa0*/  PRMT R24, RZ, 0x7610, R24 ;  /* 0x00007610ff187816 */ /* 0x000fe40000000018 */
[----:B0-----:R-:W-:Y:S02]  /*5ab0*/  IADD3 R83, P2, PT, R3, UR7, RZ ;  /* 0x0000000703537c10 */ /* 0x001fe4000ff5e0ff */
[----:B------:R-:W-:Y:S01]  /*5ac0*/  PRMT R82, RZ, 0x7610, R82 ;  /* 0x00007610ff527816 */ /* 0x000fe20000000052 */
[----:B----4-:R0:W-:Y:S02]  /*5ad0*/  STL [R1+0xb8], R84 ;  /* 0x0000b85401007387 */ /* 0x0101e40000100800 */
[----:B0-----:R-:W-:-:S02]  /*5ae0*/  IADD3.X R84, PT, PT, R2, UR13, RZ, P4, !PT ;  /* 0x0000000d02547c10 */ /* 0x001fc4000a7fe4ff */
[----:B------:R-:W-:-:S03]  /*5af0*/  LOP3.LUT P4, RZ, R22, 0x1, RZ, 0xc0, !PT ;  /* 0x0000000116ff7812 */ /* 0x000fc6000788c0ff */
[----:B------:R-:W-:-:S05]  /*5b00*/  IMAD.MOV.U32 R22, RZ, RZ, R84 ;  /* 0x000000ffff167224 */ /* 0x000fca00078e0054 */
[----:B------:R-:W-:-:S04]  /*5b10*/  @P6 LOP3.LUT R23, R23, R22, RZ, 0x3c, !PT ;  /* 0x0000001617176212 */ /* 0x000fc800078e3cff */
[----:B------:R-:W-:-:S04]  /*5b20*/  @P6 LOP3.LUT R22, R23, R22, RZ, 0x3c, !PT ;  /* 0x0000001617166212 */ /* 0x000fc800078e3cff */
[----:B------:R-:W-:Y:S01]  /*5b30*/  @P6 LOP3.LUT R23, R23, R22, RZ, 0x3c, !PT ;  /* 0x0000001617176212 */ /* 0x000fe200078e3cff */
[----:B------:R0:W-:Y:S04]  /*5b40*/  STL [R1+0x898], R84 ;  /* 0x0008985401007387 */ /* 0x0001e80000100800 */
[----:B------:R1:W4:Y:S01]  /*5b50*/  @P6 LDG.E.U8 R24, desc[UR22][R22.64] ;  /* 0x0000001616186981 */ /* 0x000322000c1e1100 */
[----:B0-----:R-:W-:Y:S01]  /*5b60*/  IADD3.X R84, PT, PT, R4, UR13, RZ, P2, !PT ;  /* 0x0000000d04547c10 */ /* 0x001fe200097fe4ff */
[----:B-1----:R-:W-:-:S04]  /*5b70*/  @P6 IMAD.MOV.U32 R22, RZ, RZ, R83 ;  /* 0x000000ffff166224 */ /* 0x002fc800078e0053 */
[----:B------:R-:W-:-:S05]  /*5b80*/  @P6 IMAD.MOV.U32 R23, RZ, RZ, R84 ;  /* 0x000000ffff176224 */ /* 0x000fca00078e0054 */
[----:B------:R0:W2:Y:S04]  /*5b90*/  @P6 LDG.E.U8 R82, desc[UR22][R22.64] ;  /* 0x0000001616526981 */ /* 0x0000a8000c1e1100 */
[----:B------:R-:W-:Y:S04]  /*5ba0*/  STL [R1+0x8a4], R83 ;  /* 0x0008a45301007387 */ /* 0x000fe80000100800 */
[----:B------:R1:W-:Y:S01]  /*5bb0*/  STL [R1+0x8a0], R84 ;  /* 0x0008a05401007387 */ /* 0x0003e20000100800 */
[----:B------:R-:W-:Y:S02]  /*5bc0*/  PRMT R36, RZ, 0x7610, R36 ;  /* 0x00007610ff247816 */ /* 0x000fe40000000024 */
[----:B------:R-:W-:Y:S01]  /*5bd0*/  PRMT R81, RZ, 0x7610, R81 ;  /* 0x00007610ff517816 */ /* 0x000fe20000000051 */
[----:B----4-:R4:W-:Y:S04]  /*5be0*/  STL [R1+0xb4], R24 ;  /* 0x0000b41801007387 */ /* 0x0109e80000100800 */
[----:B-1----:R-:W3:Y:S04]  /*5bf0*/  LDL.LU R84, [R1+0xc24] ;  /* 0x000c240001547983 */ /* 0x002ee80000300800 */
[----:B------:R-:W3:Y:S01]  /*5c00*/  LDL.LU R83, [R1+0xc20] ;  /* 0x000c200001537983 */ /* 0x000ee20000300800 */
[----:B----4-:R-:W-:-:S04]  /*5c10*/  IADD3 R24, P2, PT, R5, UR7, RZ ;  /* 0x0000000705187c10 */ /* 0x010fc8000ff5e0ff */
[----:B0-----:R-:W-:Y:S01]  /*5c20*/  IADD3.X R22, PT, PT, R6, UR13, RZ, P2, !PT ;  /* 0x0000000d06167c10 */ /* 0x001fe200097fe4ff */
[----:B------:R-:W-:Y:S01]  /*5c30*/  IMAD.MOV.U32 R23, RZ, RZ, R24 ;  /* 0x000000ffff177224 */ /* 0x000fe200078e0018 */
[----:B------:R-:W-:Y:S04]  /*5c40*/  STL [R1+0x8ac], R24 ;  /* 0x0008ac1801007387 */ /* 0x000fe80000100800 */
[-C--:B------:R-:W-:Y:S01]  /*5c50*/  @P6 LOP3.LUT R23, R23, R22.reuse, RZ, 0x3c, !PT ;  /* 0x0000001617176212 */ /* 0x080fe200078e3cff */
        /* <DEDUP_REMOVED lines=9> */
[----:B------:R0:W4:Y:S01]  /*5cf0*/  @P6 LDG.E.U8 R81, desc[UR22][R22.64] ;  /* 0x0000001616516981 */ /* 0x000122000c1e1100 */
        /* <DEDUP_REMOVED lines=11> */
[----:B----4-:R-:W-:Y:S04]  /*5db0*/  STL [R1+0xa8], R81 ;  /* 0x0000a85101007387 */ /* 0x010fe80000100800 */
[----:B------:R0:W-:Y:S02]  /*5dc0*/  STL [R1+0x998], R22 ;  /* 0x0009981601007387 */ /* 0x0001e40000100800 */
[----:B0-----:R-:W-:-:S04]  /*5dd0*/  @P4 LOP3.LUT R22, R23, R22, RZ, 0x3c, !PT ;  /* 0x0000001617164212 */ /* 0x001fc800078e3cff */
[----:B------:R-:W-:-:S05]  /*5de0*/  @P4 LOP3.LUT R23, R23, R22, RZ, 0x3c, !PT ;  /* 0x0000001617174212 */ /* 0x000fca00078e3cff */
[----:B------:R0:W2:Y:S01]  /*5df0*/  @P4 LDG.E.U8 R37, desc[UR22][R22.64] ;  /* 0x0000001616254981 */ /* 0x0000a2000c1e1100 */
[----:B------:R-:W-:-:S04]  /*5e00*/  IADD3 R81, P6, PT, R3, UR12, RZ ;  /* 0x0000000c03517c10 */ /* 0x000fc8000ffde0ff */
[----:B------:R-:W-:Y:S02]  /*5e10*/  IADD3.X R82, PT, PT, R4, UR17, RZ, P6, !PT ;  /* 0x0000001104527c10 */ /* 0x000fe4000b7fe4ff */
[----:B------:R-:W-:Y:S01]  /*5e20*/  IADD3 R36, P6, PT, R5, UR12, RZ ;  /* 0x0000000c05247c10 */ /* 0x000fe2000ffde0ff */
[----:B------:R-:W-:Y:S01]  /*5e30*/  STL [R1+0x9a4], R81 ;  /* 0x0009a45101007387 */ /* 0x000fe20000100800 */
[----:B------:R-:W-:Y:S01]  /*5e40*/  PRMT R33, RZ, 0x7610, R33 ;  /* 0x00007610ff217816 */ /* 0x000fe20000000021 */
[----:B------:R-:W-:Y:S02]  /*5e50*/  VIADD R24, R27, 0xfffffff4 ;  /* 0xfffffff41b187836 */ /* 0x000fe40000000000 */
[----:B------:R1:W-:Y:S01]  /*5e60*/  STL [R1+0x9a0], R82 ;  /* 0x0009a05201007387 */ /* 0x0003e20000100800 */
[----:B0-----:R-:W-:Y:S02]  /*5e70*/  @P4 IMAD.MOV.U32 R22, RZ, RZ, R81 ;  /* 0x000000ffff164224 */ /* 0x001fe400078e0051 */
[----:B------:R-:W-:Y:S01]  /*5e80*/  @P4 IMAD.MOV.U32 R23, RZ, RZ, R82 ;  /* 0x000000ffff174224 */ /* 0x000fe200078e0052 */
[----:B------:R-:W-:Y:S01]  /*5e90*/  STL [R1+0x9ac], R36 ;  /* 0x0009ac2401007387 */ /* 0x000fe20000100800 */
[----:B------:R-:W-:-:S02]  /*5ea0*/  ISETP.GE.U32.AND P2, PT, R24, 0x7fffffb5, PT ;  /* 0x7fffffb51800780c */ /* 0x000fc40003f46070 */
[----:B------:R-:W-:Y:S01]  /*5eb0*/  PRMT R24, RZ, 0x7610, R24 ;  /* 0x00007610ff187816 */ /* 0x000fe20000000018 */
[----:B------:R0:W4:Y:S02]  /*5ec0*/  @P4 LDG.E.U8 R33, desc[UR22][R22.64] ;  /* 0x0000001616214981 */ /* 0x000124000c1e1100 */
[----:B0-----:R-:W-:Y:S02]  /*5ed0*/  @P4 IMAD.MOV.U32 R22, RZ, RZ, R36 ;  /* 0x000000ffff164224 */ /* 0x001fe400078e0024 */
[----:B--2---:R0:W-:Y:S04]  /*5ee0*/  STL [R1+0xa4], R37 ;  /* 0x0000a42501007387 */ /* 0x0041e80000100800 */
[----:B-1----:R-:W2:Y:S04]  /*5ef0*/  LDL.LU R82, [R1+0xc1c] ;  /* 0x000c1c0001527983 */ /* 0x002ea80000300800 */
[----:B------:R-:W2:Y:S01]  /*5f00*/  LDL.LU R81, [R1+0xc18] ;  /* 0x000c180001517983 */ /* 0x000ea20000300800 */
[----:B0-----:R-:W-:-:S05]  /*5f10*/  IADD3.X R37, PT, PT, R6, UR17, RZ, P6, !PT ;  /* 0x0000001106257c10 */ /* 0x001fca000b7fe4ff */
[----:B------:R-:W-:-:S05]  /*5f20*/  @P4 IMAD.MOV.U32 R23, RZ, RZ, R37 ;  /* 0x000000ffff174224 */ /* 0x000fca00078e0025 */
[----:B------:R0:W2:Y:S01]  /*5f30*/  @P4 LDG.E.U8 R24, desc[UR22][R22.64] ;  /* 0x0000001616184981 */ /* 0x0000a2000c1e1100 */
[----:B------:R-:W-:-:S03]  /*5f40*/  UIMAD UR7, UR4, 0x3, URZ ;  /* 0x00000003040778a4 */ /* 0x000fc6000f8e02ff */
[----:B----4-:R1:W-:Y:S04]  /*5f50*/  STL [R1+0xa0], R33 ;  /* 0x0000a02101007387 */ /* 0x0103e80000100800 */
[----:B------:R4:W-:Y:S01]  /*5f60*/  STL [R1+0x9a8], R37 ;  /* 0x0009a82501007387 */ /* 0x0009e20000100800 */
[----:B-1----:R-:W-:-:S03]  /*5f70*/  IADD3 R33, P6, PT, R7, UR12, RZ ;  /* 0x0000000c07217c10 */ /* 0x002fc6000ffde0ff */
[----:B----4-:R-:W4:Y:S01]  /*5f80*/  LDL.LU R37, [R1+0xc14] ;  /* 0x000c140001257983 */ /* 0x010f220000300800 */
[----:B------:R-:W-:-:S03]  /*5f90*/  PRMT R31, RZ, 0x7610, R31 ;  /* 0x00007610ff1f7816 */ /* 0x000fc6000000001f */
[----:B------:R-:W3:Y:S01]  /*5fa0*/  LDL.LU R36, [R1+0xc10] ;  /* 0x000c100001247983 */ /* 0x000ee20000300800 */
[----:B0-----:R-:W-:Y:S01]  /*5fb0*/  IADD3.X R23, PT, PT, R8, UR17, RZ, P6, !PT ;  /* 0x0000001108177c10 */ /* 0x001fe2000b7fe4ff */
[----:B------:R-:W-:Y:S02]  /*5fc0*/  @P4 IMAD.MOV.U32 R22, RZ, RZ, R33 ;  /* 0x000000ffff164224 */ /* 0x000fe400078e0021 */
[----:B------:R-:W-:Y:S01]  /*5fd0*/  STL [R1+0x9b4], R33 ;  /* 0x0009b42101007387 */ /* 0x000fe20000100800 */
[----:B------:R-:W-:-:S03]  /*5fe0*/  USHF.R.S32.HI UR12, URZ, 0x1f, UR7 ;  /* 0x0000001fff0c7899 */ /* 0x000fc60008011407 */
[----:B------:R0:W3:Y:S01]  /*5ff0*/  @P4 LDG.E.U8 R31, desc[UR22][R22.64] ;  /* 0x00000016161f4981 */ /* 0x0000e2000c1e1100 */
[----:B------:R-:W-:Y:S02]  /*6000*/  PRMT R34, RZ, 0x7610, R34 ;  /* 0x00007610ff227816 */ /* 0x000fe40000000022 */
[----:B------:R-:W-:Y:S01]  /*6010*/  PRMT R26, RZ, 0x7610, R26 ;  /* 0x00007610ff1a7816 */ /* 0x000fe2000000001a */
[----:B--2---:R1:W-:Y:S04]  /*6020*/  STL [R1+0x9c], R24 ;  /* 0x00009c1801007387 */ /* 0x0043e80000100800 */
[----:B------:R2:W-:Y:S01]  /*6030*/  STL [R1+0x9b0], R23 ;  /* 0x0009b01701007387 */ /* 0x0005e20000100800 */
[----:B-1----:R-:W-:Y:S01]  /*6040*/  VIADD R24, R27, 0xfffffffb ;  /* 0xfffffffb1b187836 */ /* 0x002fe20000000000 */
[----:B------:R-:W-:-:S04]  /*6050*/  IADD3 R27, P6, PT, R0, UR7, RZ ;  /* 0x00000007001b7c10 */ /* 0x000fc8000ffde0ff */
[----:B0-----:R-:W-:Y:S01]  /*6060*/  IADD3.X R22, PT, PT, R2, UR12, RZ, P6, !PT ;  /* 0x0000000c02167c10 */ /* 0x001fe2000b7fe4ff */
[----:B--2---:R-:W-:Y:S01]  /*6070*/  IMAD.MOV.U32 R23, RZ, RZ, R27 ;  /* 0x000000ffff177224 */ /* 0x004fe200078e001b */
[----:B------:R0:W-:Y:S04]  /*6080*/  STL [R1+0x10], R27 ;  /* 0x0000101b01007387 */ /* 0x0001e80000100800 */
[----:B------:R-:W-:Y:S02]  /*6090*/  @!P5 LOP3.LUT R23, R23, R22, RZ, 0x3c, !PT ;  /* 0x000000161717d212 */ /* 0x000fe400078e3cff */
[----:B0-----:R-:W-:-:S05]  /*60a0*/  IADD3 R27, P4, PT, R3, UR7, RZ ;  /* 0x00000007031b7c10 */ /* 0x001fca000ff9e0ff */
[----:B------:R-:W-:Y:S04]  /*60b0*/  STL [R1+0x18], R27 ;  /* 0x0000181b01007387 */ /* 0x000fe80000100800 */
[----:B------:R0:W-:Y:S01]  /*60c0*/  STL [R1+0xc], R22 ;  /* 0x00000c1601007387 */ /* 0x0001e20000100800 */
[----:B------:R-:W-:Y:S02]  /*60d0*/  IADD3.X R33, PT, PT, R4, UR12, RZ, P4, !PT ;  /* 0x0000000c04217c10 */ /* 0x000fe4000a7fe4ff */
[----:B0-----:R-:W-:-:S04]  /*60e0*/  @!P5 LOP3.LUT R22, R23, R22, RZ, 0x3c, !PT ;  /* 0x000000161716d212 */ /* 0x001fc800078e3cff */
[----:B------:R-:W-:-:S05]  /*60f0*/  @!P5 LOP3.LUT R23, R23, R22, RZ, 0x3c, !PT ;  /* 0x000000161717d212 */ /* 0x000fca00078e3cff */
[----:B------:R0:W2:Y:S02]  /*6100*/  @!P5 LDG.E.U8 R34, desc[UR22][R22.64] ;  /* 0x000000161622d981 */ /* 0x0000a4000c1e1100 */
[----:B0-----:R-:W-:Y:S02]  /*6110*/  @!P5 IMAD.MOV.U32 R22, RZ, RZ, R27 ;  /* 0x000000ffff16d224 */ /* 0x001fe400078e001b */
[----:B------:R-:W-:-:S05]  /*6120*/  @!P5 IMAD.MOV.U32 R23, RZ, RZ, R33 ;  /* 0x000000ffff17d224 */ /* 0x000fca00078e0021 */
[----:B------:R0:W4:Y:S04]  /*6130*/  @!P5 LDG.E.U8 R26, desc[UR22][R22.64] ;  /* 0x00000016161ad981 */ /* 0x000128000c1e1100 */
[----:B---3--:R1:W-:Y:S01]  /*6140*/  STL [R1+0x98], R31 ;  /* 0x0000981f01007387 */ /* 0x0083e20000100800 */
[----:B------:R-:W-:-:S03]  /*6150*/  PRMT R30, RZ, 0x7610, R30 ;  /* 0x00007610ff1e7816 */ /* 0x000fc6000000001e */
[----:B------:R-:W-:Y:S01]  /*6160*/  STL [R1+0x14], R33 ;  /* 0x0000142101007387 */ /* 0x000fe20000100800 */
[----:B-1----:R-:W-:-:S04]  /*6170*/  IADD3 R31, P4, PT, R5, UR7, RZ ;  /* 0x00000007051f7c10 */ /* 0x002fc8000ff9e0ff */
[----:B0-----:R-:W-:Y:S01]  /*6180*/  IADD3.X R23, PT, PT, R6, UR12, RZ, P4, !PT ;  /* 0x0000000c06177c10 */ /* 0x001fe2000a7fe4ff */
[----:B------:R-:W-:-:S05]  /*6190*/  @!P5 IMAD.MOV.U32 R22, RZ, RZ, R31 ;  /* 0x000000ffff16d224 */ /* 0x000fca00078e001f */
[----:B------:R0:W3:Y:S01]  /*61a0*/  @!P5 LDG.E.U8 R30, desc[UR22][R22.64] ;  /* 0x00000016161ed981 */ /* 0x0000e2000c1e1100 */
        /* <DEDUP_REMOVED lines=11> */
[----:B------:R-:W-:-:S04]  /*6260*/  @!P5 LOP3.LUT R23, R23, R22, RZ, 0x3c, !PT ;  /* 0x000000161717d212 */ /* 0x000fc800078e3cff */
[----:B------:R-:W-:-:S04]  /*6270*/  @!P5 LOP3.LUT R22, R23, R22, RZ, 0x3c, !PT ;  /* 0x000000161716d212 */ /* 0x000fc800078e3cff */
[----:B------:R-:W-:-:S05]  /*6280*/  @!P5 LOP3.LUT R23, R23, R22, RZ, 0x3c, !PT ;  /* 0x000000161717d212 */ /* 0x000fca00078e3cff */
[----:B------:R0:W4:Y:S01]  /*6290*/  @!P5 LDG.E.U8 R41, desc[UR22][R22.64] ;  /* 0x000000161629d981 */ /* 0x000122000c1e1100 */
[----:B------:R-:W-:-:S03]  /*62a0*/  UIMAD UR7, UR4, 0xb, URZ ;  /* 0x0000000b040778a4 */ /* 0x000fc6000f8e02ff */
[----:B------:R1:W-:Y:S01]  /*62b0*/  STL [R1+0x28], R26 ;  /* 0x0000281a01007387 */ /* 0x0003e20000100800 */
[----:B------:R-:W-:-:S03]  /*62c0*/  USHF.R.S32.HI UR13, URZ, 0x1f, UR7 ;  /* 0x0000001fff0d7899 */ /* 0x000fc60008011407 */
[----:B------:R-:W2:Y:S04]  /*62d0*/  LDL.LU R31, [R1+0xc04] ;  /* 0x000c0400011f7983 */ /* 0x000ea80000300800 */
[----:B---3--:R3:W-:Y:S01]  /*62e0*/  STL [R1+0x8c], R30 ;  /* 0x00008c1e01007387 */ /* 0x0087e20000100800 */
[----:B-1----:R-:W-:Y:S02]  /*62f0*/  IADD3 R26, P4, PT, R0, UR7, RZ ;  /* 0x00000007001a7c10 */ /* 0x002fe4000ff9e0ff */
[----:B0-----:R-:W-:-:S03]  /*6300*/  SHF.R.U32.HI R22, RZ, 0xc, R29 ;  /* 0x0000000cff167819 */ /* 0x001fc6000001161d */
[----:B------:R-:W-:Y:S01]  /*6310*/  IMAD.MOV.U32 R23, RZ, RZ, R26 ;  /* 0x000000ffff177224 */ /* 0x000fe200078e001a */
[----:B---3--:R-:W3:Y:S04]  /*6320*/  LDL.LU R30, [R1+0xc00] ;  /* 0x000c0000011e7983 */ /* 0x008ee80000300800 */
[----:B------:R0:W-:Y:S04]  /*6330*/  STL [R1+0x24], R27 ;  /* 0x0000241b01007387 */ /* 0x0001e80000100800 */
[----:B0-----:R-:W2:Y:S04]  /*6340*/  LDL.LU R27, [R1+0xbfc] ;  /* 0x000bfc00011b7983 */ /* 0x001ea80000300800 */
[----:B------:R0:W-:Y:S02]  /*6350*/  STL [R1+0x3d0], R26 ;  /* 0x0003d01a01007387 */ /* 0x0001e40000100800 */
[----:B0-----:R-:W-:-:S02]  /*6360*/  IADD3.X R26, PT, PT, R2, UR13, RZ, P4, !PT ;  /* 0x0000000d021a7c10 */ /* 0x001fc4000a7fe4ff */
[----:B------:R-:W-:-:S03]  /*6370*/  LOP3.LUT P4, RZ, R22, 0x1, RZ, 0xc0, !PT ;  /* 0x0000000116ff7812 */ /* 0x000fc6000788c0ff */
[----:B------:R-:W-:-:S05]  /*6380*/  IMAD.MOV.U32 R22, RZ, RZ, R26 ;  /* 0x000000ffff167224 */ /* 0x000fca00078e001a */
[-C--:B------:R-:W-:Y:S02]  /*6390*/  @!P2 LOP3.LUT R23, R23, R22.reuse, RZ, 0x3c, !PT ;  /* 0x000000161717a212 */ /* 0x080fe400078e3cff */
[----:B------:R-:W-:Y:S02]  /*63a0*/  ISETP.GE.U32.AND P6, PT, R24, 0x7fffffbc, PT ;  /* 0x7fffffbc1800780c */ /* 0x000fe40003fc6070 */
[C---:B------:R-:W-:Y:S02]  /*63b0*/  @!P2 LOP3.LUT R22, R23.reuse, R22, RZ, 0x3c, !PT ;  /* 0x000000161716a212 */ /* 0x040fe400078e3cff */
[----:B------:R-:W-:Y:S02]  /*63c0*/  PRMT R24, RZ, 0x7610, R24 ;  /* 0x00007610ff187816 */ /* 0x000fe40000000018 */
[----:B------:R-:W-:-:S05]  /*63d0*/  @!P2 LOP3.LUT R23, R23, R22, RZ, 0x3c, !PT ;  /* 0x000000161717a212 */ /* 0x000fca00078e3cff */
[----:B------:R0:W2:Y:S01]  /*63e0*/  @!P2 LDG.E.U8 R24, desc[UR22][R22.64] ;  /* 0x000000161618a981 */ /* 0x0000a2000c1e1100 */
[----:B------:R-:W-:-:S03]  /*63f0*/  PRMT R65, RZ, 0x7610, R65 ;  /* 0x00007610ff417816 */ /* 0x000fc60000000041 */
[----:B----4-:R1:W-:Y:S04]  /*6400*/  STL [R1+0x88], R41 ;  /* 0x0000882901007387 */ /* 0x0103e80000100800 */
[----:B------:R4:W-:Y:S01]  /*6410*/  STL [R1+0x3cc], R26 ;  /* 0x0003cc1a01007387 */ /* 0x0009e20000100800 */
[----:B-1----:R-:W-:-:S04]  /*6420*/  IADD3 R41, P5, PT, R3, UR7, RZ ;  /* 0x0000000703297c10 */ /* 0x002fc8000ffbe0ff */
[----:B----4-:R-:W-:Y:S01]  /*6430*/  IADD3.X R26, PT, PT, R4, UR13, RZ, P5, !PT ;  /* 0x0000000d041a7c10 */ /* 0x010fe2000affe4ff */
[----:B0-----:R-:W-:-:S04]  /*6440*/  @!P2 IMAD.MOV.U32 R22, RZ, RZ, R41 ;  /* 0x000000ffff16a224 */ /* 0x001fc800078e0029 */
[----:B------:R-:W-:-:S05]  /*6450*/  @!P2 IMAD.MOV.U32 R23, RZ, RZ, R26 ;  /* 0x000000ffff17a224 */ /* 0x000fca00078e001a */
[----:B------:R0:W4:Y:S04]  /*6460*/  @!P2 LDG.E.U8 R65, desc[UR22][R22.64] ;  /* 0x000000161641a981 */ /* 0x000128000c1e1100 */
[----:B------:R-:W-:Y:S04]  /*6470*/  STL [R1+0x3d8], R41 ;  /* 0x0003d82901007387 */ /* 0x000fe80000100800 */
[----:B------:R1:W-:Y:S01]  /*6480*/  STL [R1+0x3d4], R26 ;  /* 0x0003d41a01007387 */ /* 0x0003e20000100800 */
[----:B------:R-:W-:-:S03]  /*6490*/  PRMT R39, RZ, 0x7610, R39 ;  /* 0x00007610ff277816 */ /* 0x000fc60000000027 */
[----:B--2---:R2:W-:Y:S04]  /*64a0*/  STL [R1+0x84], R24 ;  /* 0x0000841801007387 */ /* 0x0045e80000100800 */
[----:B-1----:R-:W3:Y:S04]  /*64b0*/  LDL.LU R26, [R1+0xbf8] ;  /* 0x000bf800011a7983 */ /* 0x002ee80000300800 */
[----:B------:R-:W3:Y:S01]  /*64c0*/  LDL.LU R41, [R1+0xbf4] ;  /* 0x000bf40001297983 */ /* 0x000ee20000300800 */
[----:B--2---:R-:W-:-:S04]  /*64d0*/  IADD3 R24, P5, PT, R5, UR7, RZ ;  /* 0x0000000705187c10 */ /* 0x004fc8000ffbe0ff */
[----:B0-----:R-:W-:Y:S01]  /*64e0*/  IADD3.X R22, PT, PT, R6, UR13, RZ, P5, !PT ;  /* 0x0000000d06167c10 */ /* 0x001fe2000affe4ff */
[----:B------:R-:W-:Y:S01]  /*64f0*/  IMAD.MOV.U32 R23, RZ, RZ, R24 ;  /* 0x000000ffff177224 */ /* 0x000fe200078e0018 */
[----:B------:R-:W-:Y:S04]  /*6500*/  STL [R1+0x3e0], R24 ;  /* 0x0003e01801007387 */ /* 0x000fe80000100800 */
[-C--:B------:R-:W-:Y:S01]  /*6510*/  @!P2 LOP3.LUT R23, R23, R22.reuse, RZ, 0x3c, !PT ;  /* 0x000000161717a212 */ /* 0x080fe200078e3cff */
[----:B----4-:R-:W-:Y:S04]  /*6520*/  STL [R1+0x80], R65 ;  /* 0x0000804101007387 */ /* 0x010fe80000100800 */
[----:B------:R0:W-:Y:S02]  /*6530*/  STL [R1+0x3dc], R22 ;  /* 0x0003dc1601007387 */ /* 0x0001e40000100800 */
[----:B0-----:R-:W-:-:S04]  /*6540*/  @!P2 LOP3.LUT R22, R23, R22, RZ, 0x3c, !PT ;  /* 0x000000161716a212 */ /* 0x001fc800078e3cff */
[----:B------:R-:W-:-:S05]  /*6550*/  @!P2 LOP3.LUT R23, R23, R22, RZ, 0x3c, !PT ;  /* 0x000000161717a212 */ /* 0x000fca00078e3cff */
[----:B------:R0:W2:Y:S01]  /*6560*/  @!P2 LDG.E.U8 R39, desc[UR22][R22.64] ;  /* 0x000000161627a981 */ /* 0x0000a2000c1e1100 */
[----:B------:R-:W-:Y:S01]  /*6570*/  IADD3 R65, P5, PT, R7, UR7, RZ ;  /* 0x0000000707417c10 */ /* 0x000fe2000ffbe0ff */
[----:B------:R-:W-:-:S03]  /*6580*/  UIMAD UR12, UR4, 0x13, URZ ;  /* 0x00000013040c78a4 */ /* 0x000fc6000f8e02ff */
[----:B------:R-:W-:Y:S01]  /*6590*/  IADD3.X R24, PT, PT, R8, UR13, RZ, P5, !PT ;  /* 0x0000000d08187c10 */ /* 0x000fe2000affe4ff */
[----:B------:R-:W-:Y:S01]  /*65a0*/  STL [R1+0x3e8], R65 ;  /* 0x0003e84101007387 */ /* 0x000fe20000100800 */
[----:B------:R-:W-:Y:S01]  /*65b0*/  PRMT R40, RZ, 0x7610, R40 ;  /* 0x00007610ff287816 */ /* 0x000fe20000000028 */
[----:B------:R-:W-:Y:S02]  /*65c0*/  USHF.R.S32.HI UR17, URZ, 0x1f, UR12 ;  /* 0x0000001fff117899 */ /* 0x000fe4000801140c */
[----:B------:R-:W-:Y:S01]  /*65d0*/  STL [R1+0x3e4], R24 ;  /* 0x0003e41801007387 */ /* 0x000fe20000100800 */
[----:B0-----:R-:W-:Y:S02]  /*65e0*/  IMAD.MOV.U32 R23, RZ, RZ, R24 ;  /* 0x000000ffff177224 */ /* 0x001fe400078e0018 */
[----:B------:R-:W-:-:S05]  /*65f0*/  @!P2 IMAD.MOV.U32 R22, RZ, RZ, R65 ;  /* 0x000000ffff16a224 */ /* 0x000fca00078e0041 */
[----:B------:R0:W4:Y:S01]  /*6600*/  @!P2 LDG.E.U8 R40, desc[UR22][R22.64] ;  /* 0x000000161628a981 */ /* 0x000122000c1e1100 */
[----:B------:R-:W-:-:S03]  /*6610*/  PRMT R68, RZ, 0x7610, R68 ;  /* 0x00007610ff447816 */ /* 0x000fc60000000044 */
[----:B--2---:R1:W-:Y:S02]  /*6620*/  STL [R1+0x7c], R39 ;  /* 0x00007c2701007387 */ /* 0x0043e40000100800 */
        /* <DEDUP_REMOVED lines=8> */
[----:B------:R0:W2:Y:S01]  /*66b0*/  @P4 LDG.E.U8 R68, desc[UR22][R22.64] ;  /* 0x0000001616444981 */ /* 0x0000a2000c1e1100 */
[----:B------:R-:W-:-:S05]  /*66c0*/  IADD3 R39, P5, PT, R3, UR12, RZ ;  /* 0x0000000c03277c10 */ /* 0x000fca000ffbe0ff */
[----:B------:R-:W-:Y:S04]  /*66d0*/  STL [R1+0x4d8], R39 ;  /* 0x0004d82701007387 */ /* 0x000fe80000100800 */
[----:B----4-:R1:W-:Y:S01]  /*66e0*/  STL [R1+0x78], R40 ;  /* 0x0000782801007387 */ /* 0x0103e20000100800 */
[----:B------:R-:W-:Y:S01]  /*66f0*/  PRMT R38, RZ, 0x7610, R38 ;  /* 0x00007610ff267816 */ /* 0x000fe20000000026 */
[----:B0-----:R-:W-:Y:S01]  /*6700*/  @P4 IMAD.MOV.U32 R22, RZ, RZ, R39 ;  /* 0x000000ffff164224 */ /* 0x001fe200078e0027 */
[----:B-1----:R-:W-:Y:S02]  /*6710*/  IADD3.X R40, PT, PT, R4, UR17, RZ, P5, !PT ;  /* 0x0000001104287c10 */ /* 0x002fe4000affe4ff */
[----:B------:R-:W-:-:S03]  /*6720*/  IADD3 R65, P5, PT, R5, UR12, RZ ;  /* 0x0000000c05417c10 */ /* 0x000fc6000ffbe0ff */
[----:B------:R-:W-:Y:S01]  /*6730*/  @P4 IMAD.MOV.U32 R23, RZ, RZ, R40 ;  /* 0x000000ffff174224 */ /* 0x000fe200078e0028 */
[----:B------:R0:W-:Y:S01]  /*6740*/  STL [R1+0x4d4], R40 ;  /* 0x0004d42801007387 */ /* 0x0001e20000100800 */
[----:B------:R-:W-:-:S03]  /*6750*/  SHF.R.U32.HI R24, RZ, 0x4, R29 ;  /* 0x00000004ff187819 */ /* 0x000fc6000001161d */
[----:B------:R-:W-:Y:S04]  /*6760*/  STL [R1+0x4e0], R65 ;  /* 0x0004e04101007387 */ /* 0x000fe80000100800 */
[----:B------:R1:W4:Y:S01]  /*6770*/  @P4 LDG.E.U8 R38, desc[UR22][R22.64] ;  /* 0x0000001616264981 */ /* 0x000322000c1e1100 */
        /* <DEDUP_REMOVED lines=9> */
[----:B------:R-:W-:Y:S01]  /*6810*/  UIMAD UR7, UR4, 0x1b, URZ ;  /* 0x0000001b040778a4 */ /* 0x000fe2000f8e02ff */
[----:B------:R-:W-:Y:S02]  /*6820*/  PRMT R67, RZ, 0x7610, R67 ;  /* 0x00007610ff437816 */ /* 0x000fe40000000043 */
[----:B----4-:R1:W-:Y:S04]  /*6830*/  STL [R1+0x70], R38 ;  /* 0x0000702601007387 */ /* 0x0103e80000100800 */
[----:B-1----:R-:W4:Y:S04]  /*6840*/  LDL.LU R38, [R1+0xbe8] ;  /* 0x000be80001267983 */ /* 0x002f280000300800 */
        /* <DEDUP_REMOVED lines=103> */
[----:B------:R1:W-:Y:S01]  /*6ec0*/  STL [R1+0x6e4], R24 ;  /* 0x0006e41801007387 */ /* 0x0003e20000100800 */
[----:B------:R-:W-:Y:S02]  /*6ed0*/  PRMT R60, RZ, 0x7610, R60 ;  /* 0x00007610ff3c7816 */ /* 0x000fe4000000003c */
[----:B-1----:R-:W-:Y:S01]  /*6ee0*/  SHF.R.U64 R24, R28, 0xc, RZ ;  /* 0x0000000c1c187819 */ /* 0x002fe200000012ff */
[----:B--2---:R1:W-:Y:S02]  /*6ef0*/  STL [R1+0x4c], R59 ;  /* 0x00004c3b01007387 */ /* 0x0043e40000100800 */
[----:B-1----:R-:W-:-:S04]  /*6f00*/  IADD3 R59, P2, PT, R0, UR12, RZ ;  /* 0x0000000c003b7c10 */ /* 0x002fc8000ff5e0ff */
[----:B0-----:R-:W-:Y:S01]  /*6f10*/  IADD3.X R22, PT, PT, R2, UR17, RZ, P2, !PT ;  /* 0x0000001102167c10 */ /* 0x001fe200097fe4ff */
[----:B------:R-:W-:Y:S01]  /*6f20*/  IMAD.MOV.U32 R23, RZ, RZ, R59 ;  /* 0x000000ffff177224 */ /* 0x000fe200078e003b */
[----:B------:R-:W-:Y:S04]  /*6f30*/  STL [R1+0x7c0], R59 ;  /* 0x0007c03b01007387 */ /* 0x000fe80000100800 */
[----:B------:R-:W-:Y:S01]  /*6f40*/  @P4 LOP3.LUT R23, R23, R22, RZ, 0x3c, !PT ;  /* 0x0000001617174212 */ /* 0x000fe200078e3cff */
[----:B----4-:R0:W-:Y:S04]  /*6f50*/  STL [R1+0x48], R61 ;  /* 0x0000483d01007387 */ /* 0x0101e80000100800 */
[----:B------:R1:W-:Y:S01]  /*6f60*/  STL [R1+0x7bc], R22 ;  /* 0x0007bc1601007387 */ /* 0x0003e20000100800 */
[----:B0-----:R-:W-:-:S02]  /*6f70*/  IADD3 R61, P5, PT, R3, UR12, RZ ;  /* 0x0000000c033d7c10 */ /* 0x001fc4000ffbe0ff */
[C---:B-1----:R-:W-:Y:S02]  /*6f80*/  @P4 LOP3.LUT R22, R23.reuse, R22, RZ, 0x3c, !PT ;  /* 0x0000001617164212 */ /* 0x042fe400078e3cff */
[----:B------:R-:W-:Y:S02]  /*6f90*/  IADD3.X R62, PT, PT, R4, UR17, RZ, P5, !PT ;  /* 0x00000011043e7c10 */ /* 0x000fe4000affe4ff */
[----:B------:R-:W-:Y:S02]  /*6fa0*/  @P4 LOP3.LUT R23, R23, R22, RZ, 0x3c, !PT ;  /* 0x0000001617174212 */ /* 0x000fe400078e3cff */
[----:B------:R-:W-:Y:S02]  /*6fb0*/  LOP3.LUT P2, RZ, R24, 0x1, RZ, 0xc0, !PT ;  /* 0x0000000118ff7812 */ /* 0x000fe4000784c0ff */
[----:B------:R-:W-:Y:S01]  /*6fc0*/  PRMT R24, RZ, 0x7610, R24 ;  /* 0x00007610ff187816 */ /* 0x000fe20000000018 */
[----:B------:R0:W2:Y:S02]  /*6fd0*/  @P4 LDG.E.U8 R60, desc[UR22][R22.64] ;  /* 0x00000016163c4981 */ /* 0x0000a4000c1e1100 */
[----:B0-----:R-:W-:-:S02]  /*6fe0*/  @P4 IMAD.MOV.U32 R22, RZ, RZ, R61 ;  /* 0x000000ffff164224 */ /* 0x001fc400078e003d */
[----:B------:R-:W-:-:S05]  /*6ff0*/  @P4 IMAD.MOV.U32 R23, RZ, RZ, R62 ;  /* 0x000000ffff174224 */ /* 0x000fca00078e003e */
[----:B------:R0:W4:Y:S01]  /*7000*/  @P4 LDG.E.U8 R24, desc[UR22][R22.64] ;  /* 0x0000001616184981 */ /* 0x000122000c1e1100 */
[----:B------:R-:W-:-:S03]  /*7010*/  IADD3 R59, P5, PT, R5, UR12, RZ ;  /* 0x0000000c053b7c10 */ /* 0x000fc6000ffbe0ff */
[----:B------:R-:W-:Y:S04]  /*7020*/  STL [R1+0x7c8], R61 ;  /* 0x0007c83d01007387 */ /* 0x000fe80000100800 */
[----:B------:R1:W-:Y:S04]  /*7030*/  STL [R1+0x7c4], R62 ;  /* 0x0007c43e01007387 */ /* 0x0003e80000100800 */
[----:B------:R-:W-:Y:S01]  /*7040*/  STL [R1+0x7d0], R59 ;  /* 0x0007d03b01007387 */ /* 0x000fe20000100800 */
[----:B------:R-:W-:Y:S01]  /*7050*/  PRMT R57, RZ, 0x7610, R57 ;  /* 0x00007610ff397816 */ /* 0x000fe20000000039 */
[----:B0-----:R-:W-:Y:S01]  /*7060*/  @P4 IMAD.MOV.U32 R22, RZ, RZ, R59 ;  /* 0x000000ffff164224 */ /* 0x001fe200078e003b */
[----:B------:R-:W-:Y:S01]  /*7070*/  PRMT R21, RZ, 0x7610, R21 ;  /* 0x00007610ff157816 */ /* 0x000fe20000000015 */
[----:B--2---:R0:W-:Y:S04]  /*7080*/  STL [R1+0x44], R60 ;  /* 0x0000443c01007387 */ /* 0x0041e80000100800 */
[----:B-1----:R-:W2:Y:S04]  /*7090*/  LDL.LU R62, [R1+0xbc8] ;  /* 0x000bc800013e7983 */ /* 0x002ea80000300800 */
[----:B------:R-:W2:Y:S01]  /*70a0*/  LDL.LU R61, [R1+0xbc4] ;  /* 0x000bc400013d7983 */ /* 0x000ea20000300800 */
[----:B0-----:R-:W-:-:S05]  /*70b0*/  IADD3.X R60, PT, PT, R6, UR17, RZ, P5, !PT ;  /* 0x00000011063c7c10 */ /* 0x001fca000affe4ff */
[----:B------:R-:W-:Y:S01]  /*70c0*/  @P4 IMAD.MOV.U32 R23, RZ, RZ, R60 ;  /* 0x000000ffff174224 */ /* 0x000fe200078e003c */
[----:B----4-:R0:W-:Y:S04]  /*70d0*/  STL [R1+0x40], R24 ;  /* 0x0000401801007387 */ /* 0x0101e80000100800 */
[----:B------:R1:W4:Y:S01]  /*70e0*/  @P4 LDG.E.U8 R57, desc[UR22][R22.64] ;  /* 0x0000001616394981 */ /* 0x000322000c1e1100 */
[----:B0-----:R-:W-:-:S03]  /*70f0*/  IADD3 R24, P5, PT, R7, UR12, RZ ;  /* 0x0000000c07187c10 */ /* 0x001fc6000ffbe0ff */
[----:B------:R0:W-:Y:S01]  /*7100*/  STL [R1+0x7cc], R60 ;  /* 0x0007cc3c01007387 */ /* 0x0001e20000100800 */
[----:B-1----:R-:W-:Y:S01]  /*7110*/  IADD3.X R22, PT, PT, R8, UR17, RZ, P5, !PT ;  /* 0x0000001108167c10 */ /* 0x002fe2000affe4ff */
[----:B------:R-:W-:-:S05]  /*7120*/  IMAD.MOV.U32 R23, RZ, RZ, R24 ;  /* 0x000000ffff177224 */ /* 0x000fca00078e0018 */
[-C--:B------:R-:W-:Y:S01]  /*7130*/  @P4 LOP3.LUT R23, R23, R22.reuse, RZ, 0x3c, !PT ;  /* 0x0000001617174212 */ /* 0x080fe200078e3cff */
[----:B0-----:R-:W2:Y:S04]  /*7140*/  LDL.LU R60, [R1+0xbc0] ;  /* 0x000bc000013c7983 */ /* 0x001ea80000300800 */
[----:B------:R-:W2:Y:S04]  /*7150*/  LDL.LU R59, [R1+0xbbc] ;  /* 0x000bbc00013b7983 */ /* 0x000ea80000300800 */
[----:B------:R-:W-:Y:S04]  /*7160*/  STL [R1+0x7d8], R24 ;  /* 0x0007d81801007387 */ /* 0x000fe80000100800 */
[----:B------:R0:W-:Y:S02]  /*7170*/  STL [R1+0x7d4], R22 ;  /* 0x0007d41601007387 */ /* 0x0001e40000100800 */
[----:B0-----:R-:W-:-:S04]  /*7180*/  @P4 LOP3.LUT R22, R23, R22, RZ, 0x3c, !PT ;  /* 0x0000001617164212 */ /* 0x001fc800078e3cff */
[----:B------:R-:W-:-:S05]  /*7190*/  @P4 LOP3.LUT R23, R23, R22, RZ, 0x3c, !PT ;  /* 0x0000001617174212 */ /* 0x000fca00078e3cff */
[----:B------:R0:W2:Y:S01]  /*71a0*/  @P4 LDG.E.U8 R21, desc[UR22][R22.64] ;  /* 0x0000001616154981 */ /* 0x0000a2000c1e1100 */
[----:B------:R-:W-:-:S04]  /*71b0*/  UIMAD UR7, UR4, 0x33, URZ ;  /* 0x00000033040778a4 */ /* 0x000fc8000f8e02ff */
[----:B------:R-:W-:Y:S01]  /*71c0*/  USHF.R.S32.HI UR13, URZ, 0x1f, UR7 ;  /* 0x0000001fff0d7899 */ /* 0x000fe20008011407 */
[----:B------:R-:W-:Y:S02]  /*71d0*/  SHF.R.U64 R24, R28, 0x4, RZ ;  /* 0x000000041c187819 */ /* 0x000fe400000012ff */
[----:B------:R-:W-:Y:S02]  /*71e0*/  PRMT R18, RZ, 0x7610, R18 ;  /* 0x00007610ff127816 */ /* 0x000fe40000000012 */
[----:B------:R-:W-:Y:S01]  /*71f0*/  PRMT R20, RZ, 0x7610, R20 ;  /* 0x00007610ff147816 */ /* 0x000fe20000000014 */
[----:B----4-:R1:W-:Y:S02]  /*7200*/  STL [R1+0x3c], R57 ;  /* 0x00003c3901007387 */ /* 0x0103e40000100800 */
[----:B-1----:R-:W-:-:S04]  /*7210*/  IADD3 R57, P5, PT, R0, UR7, RZ ;  /* 0x0000000700397c10 */ /* 0x002fc8000ffbe0ff */
[----:B0-----:R-:W-:Y:S01]  /*7220*/  IADD3.X R22, PT, PT, R2, UR13, RZ, P5, !PT ;  /* 0x0000000d02167c10 */ /* 0x001fe2000affe4ff */
[----:B------:R-:W-:Y:S01]  /*7230*/  IMAD.MOV.U32 R23, RZ, RZ, R57 ;  /* 0x000000ffff177224 */ /* 0x000fe200078e0039 */
[----:B------:R0:W-:Y:S04]  /*7240*/  STL [R1+0x8bc], R57 ;  /* 0x0008bc3901007387 */ /* 0x0001e80000100800 */
[----:B------:R-:W-:Y:S02]  /*7250*/  @P2 LOP3.LUT R23, R23, R22, RZ, 0x3c, !PT ;  /* 0x0000001617172212 */ /* 0x000fe400078e3cff */
[----:B0-----:R-:W-:Y:S02]  /*7260*/  IADD3 R57, P4, PT, R3, UR7, RZ ;  /* 0x0000000703397c10 */ /* 0x001fe4000ff9e0ff */
[----:B------:R-:W-:-:S02]  /*7270*/  LOP3.LUT P5, RZ, R24, 0x1, RZ, 0xc0, !PT ;  /* 0x0000000118ff7812 */ /* 0x000fc400078ac0ff */
[----:B------:R-:W-:Y:S01]  /*7280*/  IADD3.X R24, PT, PT, R4, UR13, RZ, P4, !PT ;  /* 0x0000000d04187c10 */ /* 0x000fe2000a7fe4ff */
[----:B--2---:R-:W-:Y:S04]  /*7290*/  STL [R1+0xaf8], R21 ;  /* 0x000af81501007387 */ /* 0x004fe80000100800 */
[----:B------:R-:W-:Y:S04]  /*72a0*/  STL [R1+0x8c4], R57 ;  /* 0x0008c43901007387 */ /* 0x000fe80000100800 */
[----:B------:R0:W-:Y:S02]  /*72b0*/  STL [R1+0x8b8], R22 ;  /* 0x0008b81601007387 */ /* 0x0001e40000100800 */
[----:B0-----:R-:W-:-:S04]  /*72c0*/  @P2 LOP3.LUT R22, R23, R22, RZ, 0x3c, !PT ;  /* 0x0000001617162212 */ /* 0x001fc800078e3cff */
[----:B------:R-:W-:-:S05]  /*72d0*/  @P2 LOP3.LUT R23, R23, R22, RZ, 0x3c, !PT ;  /* 0x0000001617172212 */ /* 0x000fca00078e3cff */
[----:B------:R0:W2:Y:S02]  /*72e0*/  @P2 LDG.E.U8 R18, desc[UR22][R22.64] ;  /* 0x0000001616122981 */ /* 0x0000a4000c1e1100 */
[----:B0-----:R-:W-:Y:S02]  /*72f0*/  @P2 IMAD.MOV.U32 R22, RZ, RZ, R57 ;  /* 0x000000ffff162224 */ /* 0x001fe400078e0039 */
[----:B------:R-:W-:-:S05]  /*7300*/  @P2 IMAD.MOV.U32 R23, RZ, RZ, R24 ;  /* 0x000000ffff172224 */ /* 0x000fca00078e0018 */
[----:B------:R0:W4:Y:S01]  /*7310*/  @P2 LDG.E.U8 R20, desc[UR22][R22.64] ;  /* 0x0000001616142981 */ /* 0x000122000c1e1100 */
[----:B------:R-:W-:Y:S01]  /*7320*/  IMAD.MOV.U32 R21, RZ, RZ, R53 ;  /* 0x000000ffff157224 */ /* 0x000fe200078e0035 */
[----:B------:R-:W-:Y:S02]  /*7330*/  IADD3 R53, P4, PT, R5, UR7, RZ ;  /* 0x0000000705357c10 */ /* 0x000fe4000ff9e0ff */
[----:B------:R1:W-:Y:S01]  /*7340*/  STL [R1+0x8c0], R24 ;  /* 0x0008c01801007387 */ /* 0x0003e20000100800 */
[----:B------:R-:W-:Y:S02]  /*7350*/  PRMT R17, RZ, 0x7610, R17 ;  /* 0x00007610ff117816 */ /* 0x000fe40000000011 */
[----:B0-----:R-:W-:Y:S01]  /*7360*/  IADD3.X R22, PT, PT, R6, UR13, RZ, P4, !PT ;  /* 0x0000000d06167c10 */ /* 0x001fe2000a7fe4ff */
[----:B-1----:R-:W-:Y:S01]  /*7370*/  IMAD.MOV.U32 R24, RZ, RZ, R21 ;  /* 0x000000ffff187224 */ /* 0x002fe200078e0015 */
[----:B------:R-:W-:-:S03]  /*7380*/  IADD3 R21, P4, PT, R7, UR7, RZ ;  /* 0x0000000707157c10 */ /* 0x000fc6000ff9e0ff */
[----:B------:R-:W-:Y:S01]  /*7390*/  @P2 IMAD.MOV.U32 R23, RZ, RZ, R22 ;  /* 0x000000ffff172224 */ /* 0x000fe200078e0016 */
[----:B------:R-:W-:Y:S01]  /*73a0*/  PRMT R25, RZ, 0x7610, R25 ;  /* 0x00007610ff197816 */ /* 0x000fe20000000019 */
[----:B--2---:R0:W-:Y:S04]  /*73b0*/  STL [R1+0xafc], R18 ;  /* 0x000afc1201007387 */ /* 0x0041e80000100800 */
[----:B------:R-:W-:Y:S01]  /*73c0*/  STL [R1+0x8cc], R53 ;  /* 0x0008cc3501007387 */ /* 0x000fe20000100800 */
[----:B0-----:R-:W-:-:S03]  /*73d0*/  IMAD.MOV.U32 R18, RZ, RZ, R58 ;  /* 0x000000ffff127224 */ /* 0x001fc600078e003a */
[----:B------:R-:W2:Y:S04]  /*73e0*/  LDL.LU R58, [R1+0xbb8] ;  /* 0x000bb800013a7983 */ /* 0x000ea80000300800 */
[----:B------:R-:W2:Y:S04]  /*73f0*/  LDL.LU R57, [R1+0xbb4] ;  /* 0x000bb40001397983 */ /* 0x000ea80000300800 */
[----:B----4-:R0:W-:Y:S04]  /*7400*/  STL [R1+0xb00], R20 ;  /* 0x000b001401007387 */ /* 0x0101e80000100800 */
[----:B------:R1:W-:Y:S01]  /*7410*/  STL [R1+0x8c8], R22 ;  /* 0x0008c81601007387 */ /* 0x0003e20000100800 */
[----:B0-----:R-:W-:Y:S01]  /*7420*/  IMAD.MOV.U32 R20, RZ, RZ, R56 ;  /* 0x000000ffff147224 */ /* 0x001fe200078e0038 */
[----:B------:R-:W-:Y:S01]  /*7430*/  IADD3.X R56, PT, PT, R8, UR13, RZ, P4, !PT ;  /* 0x0000000d08387c10 */ /* 0x000fe2000a7fe4ff */
[----:B-1----:R-:W-:-:S05]  /*7440*/  @P2 IMAD.MOV.U32 R22, RZ, RZ, R53 ;  /* 0x000000ffff162224 */ /* 0x002fca00078e0035 */
[----:B------:R0:W4:Y:S02]  /*7450*/  @P2 LDG.E.U8 R17, desc[UR22][R22.64] ;  /* 0x0000001616112981 */ /* 0x000124000c1e1100 */
[----:B0-----:R-:W-:Y:S02]  /*7460*/  IMAD.MOV.U32 R22, RZ, RZ, R56 ;  /* 0x000000ffff167224 */ /* 0x001fe400078e0038 */
[----:B------:R-:W-:-:S05]  /*7470*/  IMAD.MOV.U32 R23, RZ, RZ, R21 ;  /* 0x000000ffff177224 */ /* 0x000fca00078e0015 */
[----:B------:R-:W-:-:S04]  /*7480*/  @P2 LOP3.LUT R23, R23, R22, RZ, 0x3c, !PT ;  /* 0x0000001617172212 */ /* 0x000fc800078e3cff */
[----:B------:R-:W-:-:S04]  /*7490*/  @P2 LOP3.LUT R22, R23, R22, RZ, 0x3c, !PT ;  /* 0x0000001617162212 */ /* 0x000fc800078e3cff */
[----:B------:R-:W-:-:S05]  /*74a0*/  @P2 LOP3.LUT R23, R23, R22, RZ, 0x3c, !PT ;  /* 0x0000001617172212 */ /* 0x000fca00078e3cff */
[----:B------:R0:W2:Y:S04]  /*74b0*/  @P2 LDG.E.U8 R25, desc[UR22][R22.64] ;  /* 0x0000001616192981 */ /* 0x0000a8000c1e1100 */
[----:B------:R1:W-:Y:S01]  /*74c0*/  STL [R1+0x8d4], R21 ;  /* 0x0008d41501007387 */ /* 0x0003e20000100800 */
[----:B------:R-:W-:-:S03]  /*74d0*/  UIMAD UR12, UR4, 0x3b, URZ ;  /* 0x0000003b040c78a4 */ /* 0x000fc6000f8e02ff */
[----:B------:R-:W3:Y:S01]  /*74e0*/  LDL.LU R53, [R1+0xbb0] ;  /* 0x000bb00001357983 */ /* 0x000ee20000300800 */
[----:B-1----:R-:W0:Y:S03]  /*74f0*/  LDC R21, c[0x0][0x3a0] ;  /* 0x0000e800ff157b82 */ /* 0x002e260000000800 */
[----:B------:R1:W-:Y:S01]  /*7500*/  STL [R1+0x8d0], R56 ;  /* 0x0008d03801007387 */ /* 0x0003e20000100800 */
[----:B------:R-:W-:-:S03]  /*7510*/  USHF.R.S32.HI UR13, URZ, 0x1f, UR12 ;  /* 0x0000001fff0d7899 */ /* 0x000fc6000801140c */
[----:B-1----:R-:W3:Y:S01]  /*7520*/  LDL.LU R56, [R1+0xbac] ;  /* 0x000bac0001387983 */ /* 0x002ee20000300800 */
[----:B0-----:R-:W-:Y:S01]  /*7530*/  VIADD R22, R21, 0xfffffff3 ;  /* 0xfffffff315167836 */ /* 0x001fe20000000000 */
[----:B------:R-:W-:Y:S02]  /*7540*/  PRMT R19, RZ, 0x7610, R19 ;  /* 0x00007610ff137816 */ /* 0x000fe40000000013 */
[----:B------:R-:W-:Y:S01]  /*7550*/  PRMT R15, RZ, 0x7610, R15 ;  /* 0x00007610ff0f7816 */ /* 0x000fe2000000000f */
[----:B----4-:R0:W-:Y:S02]  /*7560*/  STL [R1+0xb04], R17 ;  /* 0x000b041101007387 */ /* 0x0101e40000100800 */
[----:B0-----:R-:W-:-:S05]  /*7570*/  IADD3 R17, P4, PT, R0, UR12, RZ ;  /* 0x0000000c00117c10 */ /* 0x001fca000ff9e0ff */
[----:B------:R-:W-:Y:S01]  /*7580*/  STL [R1+0x9bc], R17 ;  /* 0x0009bc1101007387 */ /* 0x000fe20000100800 */
[----:B------:R-:W-:-:S03]  /*7590*/  IMAD.MOV.U32 R23, RZ, RZ, R17 ;  /* 0x000000ffff177224 */ /* 0x000fc600078e0011 */
[----:B--2---:R0:W-:Y:S02]  /*75a0*/  STL [R1+0xb08], R25 ;  /* 0x000b081901007387 */ /* 0x0041e40000100800 */
[----:B0-----:R-:W-:Y:S01]  /*75b0*/  IMAD.MOV.U32 R25, RZ, RZ, R55 ;  /* 0x000000ffff197224 */ /* 0x001fe200078e0037 */
[----:B------:R-:W-:Y:S02]  /*75c0*/  IADD3.X R55, PT, PT, R2, UR13, RZ, P4, !PT ;  /* 0x0000000d02377c10 */ /* 0x000fe4000a7fe4ff */
[----:B------:R-:W-:-:S03]  /*75d0*/  ISETP.GE.U32.AND P4, PT, R22, 0x7fffffb4, PT ;  /* 0x7fffffb41600780c */ /* 0x000fc60003f86070 */
[----:B------:R-:W-:-:S05]  /*75e0*/  IMAD.MOV.U32 R22, RZ, RZ, R55 ;  /* 0x000000ffff167224 */ /* 0x000fca00078e0037 */
[----:B------:R-:W-:-:S04]  /*75f0*/  @P5 LOP3.LUT R23, R23, R22, RZ, 0x3c, !PT ;  /* 0x0000001617175212 */ /* 0x000fc800078e3cff */
[----:B------:R-:W-:-:S04]  /*7600*/  @P5 LOP3.LUT R22, R23, R22, RZ, 0x3c, !PT ;  /* 0x0000001617165212 */ /* 0x000fc800078e3cff */
[----:B------:R-:W-:Y:S01]  /*7610*/  @P5 LOP3.LUT R23, R23, R22, RZ, 0x3c, !PT ;  /* 0x0000001617175212 */ /* 0x000fe200078e3cff */
[----:B------:R-:W-:Y:S01]  /*7620*/  IMAD.MOV.U32 R17, RZ, RZ, R54 ;  /* 0x000000ffff117224 */ /* 0x000fe200078e0036 */
[----:B------:R-:W-:-:S03]  /*7630*/  IADD3 R54, P2, PT, R3, UR12, RZ ;  /* 0x0000000c03367c10 */ /* 0x000fc6000ff5e0ff */
[----:B------:R0:W2:Y:S04]  /*7640*/  @P5 LDG.E.U8 R19, desc[UR22][R22.64] ;  /* 0x0000001616135981 */ /* 0x0000a8000c1e1100 */
[----:B------:R1:W-:Y:S02]  /*7650*/  STL [R1+0x9b8], R55 ;  /* 0x0009b83701007387 */ /* 0x0003e40000100800 */
[----:B-1----:R-:W-:Y:S01]  /*7660*/  IADD3.X R55, PT, PT, R4, UR13, RZ, P2, !PT ;  /* 0x0000000d04377c10 */ /* 0x002fe200097fe4ff */
[----:B0-----:R-:W-:-:S04]  /*7670*/  @P5 IMAD.MOV.U32 R22, RZ, RZ, R54 ;  /* 0x000000ffff165224 */ /* 0x001fc800078e0036 */
[----:B------:R-:W-:-:S05]  /*7680*/  @P5 IMAD.MOV.U32 R23, RZ, RZ, R55 ;  /* 0x000000ffff175224 */ /* 0x000fca00078e0037 */
[----:B------:R0:W4:Y:S04]  /*7690*/  @P5 LDG.E.U8 R15, desc[UR22][R22.64] ;  /* 0x00000016160f5981 */ /* 0x000128000c1e1100 */
[----:B------:R-:W-:Y:S04]  /*76a0*/  STL [R1+0x9c4], R54 ;  /* 0x0009c43601007387 */ /* 0x000fe80000100800 */
[----:B------:R1:W-:Y:S01]  /*76b0*/  STL [R1+0x9c0], R55 ;  /* 0x0009c03701007387 */ /* 0x0003e20000100800 */
[----:B------:R-:W-:Y:S02]  /*76c0*/  PRMT R16, RZ, 0x7610, R16 ;  /* 0x00007610ff107816 */ /* 0x000fe40000000010 */
[----:B------:R-:W-:Y:S01]  /*76d0*/  PRMT R13, RZ, 0x7610, R13 ;  /* 0x00007610ff0d7816 */ /* 0x000fe2000000000d */
[----:B--2---:R2:W-:Y:S04]  /*76e0*/  STL [R1+0xb0c], R19 ;  /* 0x000b0c1301007387 */ /* 0x0045e80000100800 */
[----:B-1----:R-:W3:Y:S04]  /*76f0*/  LDL.LU R55, [R1+0xba8] ;  /* 0x000ba80001377983 */ /* 0x002ee80000300800 */
[----:B------:R-:W3:Y:S01]  /*7700*/  LDL.LU R54, [R1+0xba4] ;  /* 0x000ba40001367983 */ /* 0x000ee20000300800 */
[----:B--2---:R-:W-:Y:S01]  /*7710*/  IMAD.MOV.U32 R19, RZ, RZ, R24 ;  /* 0x000000ffff137224 */ /* 0x004fe200078e0018 */
[----:B------:R-:W-:-:S04]  /*7720*/  IADD3 R24, P2, PT, R5, UR12, RZ ;  /* 0x0000000c05187c10 */ /* 0x000fc8000ff5e0ff */
[----:B0-----:R-:W-:Y:S01]  /*7730*/  IADD3.X R22, PT, PT, R6, UR13, RZ, P2, !PT ;  /* 0x0000000d06167c10 */ /* 0x001fe200097fe4ff */
[----:B------:R-:W-:Y:S01]  /*7740*/  IMAD.MOV.U32 R23, RZ, RZ, R24 ;  /* 0x000000ffff177224 */ /* 0x000fe200078e0018 */
[----:B------:R0:W-:Y:S04]  /*7750*/  STL [R1+0x9cc], R24 ;  /* 0x0009cc1801007387 */ /* 0x0001e80000100800 */
[-C--:B------:R-:W-:Y:S01]  /*7760*/  @P5 LOP3.LUT R23, R23, R22.reuse, RZ, 0x3c, !PT ;  /* 0x0000001617175212 */ /* 0x080fe200078e3cff */
[----:B----4-:R1:W-:Y:S04]  /*7770*/  STL [R1+0xb10], R15 ;  /* 0x000b100f01007387 */ /* 0x0103e80000100800 */
[----:B------:R2:W-:Y:S01]  /*7780*/  STL [R1+0x9c8], R22 ;  /* 0x0009c81601007387 */ /* 0x0005e20000100800 */
[----:B0-----:R-:W-:Y:S01]  /*7790*/  IADD3 R24, P2, PT, R7, UR12, RZ ;  /* 0x0000000c07187c10 */ /* 0x001fe2000ff5e0ff */
[----:B-1----:R-:W-:Y:S01]  /*77a0*/  IMAD.MOV.U32 R15, RZ, RZ, R49 ;  /* 0x000000ffff0f7224 */ /* 0x002fe200078e0031 */
[----:B--2---:R-:W-:-:S02]  /*77b0*/  @P5 LOP3.LUT R22, R23, R22, RZ, 0x3c, !PT ;  /* 0x0000001617165212 */ /* 0x004fc400078e3cff */
[----:B------:R-:W-:Y:S02]  /*77c0*/  IADD3.X R49, PT, PT, R8, UR13, RZ, P2, !PT ;  /* 0x0000000d08317c10 */ /* 0x000fe400097fe4ff */
[----:B------:R-:W-:-:S05]  /*77d0*/  @P5 LOP3.LUT R23, R23, R22, RZ, 0x3c, !PT ;  /* 0x0000001617175212 */ /* 0x000fca00078e3cff */
[----:B------:R0:W2:Y:S02]  /*77e0*/  @P5 LDG.E.U8 R16, desc[UR22][R22.64] ;  /* 0x0000001616105981 */ /* 0x0000a4000c1e1100 */
[----:B0-----:R-:W-:Y:S02]  /*77f0*/  IMAD.MOV.U32 R22, RZ, RZ, R49 ;  /* 0x000000ffff167224 */ /* 0x001fe400078e0031 */
[----:B------:R-:W-:-:S05]  /*7800*/  IMAD.MOV.U32 R23, RZ, RZ, R24 ;  /* 0x000000ffff177224 */ /* 0x000fca00078e0018 */
[----:B------:R-:W-:-:S04]  /*7810*/  @P5 LOP3.LUT R23, R23, R22, RZ, 0x3c, !PT ;  /* 0x0000001617175212 */ /* 0x000fc800078e3cff */
[----:B------:R-:W-:-:S04]  /*7820*/  @P5 LOP3.LUT R22, R23, R22, RZ, 0x3c, !PT ;  /* 0x0000001617165212 */ /* 0x000fc800078e3cff */
[----:B------:R-:W-:-:S05]  /*7830*/  @P5 LOP3.LUT R23, R23, R22, RZ, 0x3c, !PT ;  /* 0x0000001617175212 */ /* 0x000fca00078e3cff */
[----:B------:R0:W4:Y:S01]  /*7840*/  @P5 LDG.E.U8 R13, desc[UR22][R22.64] ;  /* 0x00000016160d5981 */ /* 0x000122000c1e1100 */
[----:B------:R-:W-:-:S03]  /*7850*/  USHF.L.U32 UR7, UR4, 0x2, URZ ;  /* 0x0000000204077899 */ /* 0x000fc600080006ff */
[----:B------:R-:W-:Y:S04]  /*7860*/  STL [R1+0x9d4], R24 ;  /* 0x0009d41801007387 */ /* 0x000fe80000100800 */
[----:B------:R1:W-:Y:S01]  /*7870*/  STL [R1+0x9d0], R49 ;  /* 0x0009d03101007387 */ /* 0x0003e20000100800 */
[----:B------:R-:W-:-:S03]  /*7880*/  USHF.R.S32.HI UR12, URZ, 0x1f, UR7 ;  /* 0x0000001fff0c7899 */ /* 0x000fc60008011407 */
[----:B-1----:R-:W3:Y:S01]  /*7890*/  LDL.LU R49, [R1+0xba0] ;  /* 0x000ba00001317983 */ /* 0x002ee20000300800 */
[----:B------:R-:W-:-:S03]  /*78a0*/  PRMT R14, RZ, 0x7610, R14 ;  /* 0x00007610ff0e7816 */ /* 0x000fc6000000000e */
[----:B--2---:R1:W-:Y:S02]  /*78b0*/  STL [R1+0xb14], R16 ;  /* 0x000b141001007387 */ /* 0x0043e40000100800 */
[----:B-1----:R-:W-:Y:S01]  /*78c0*/  IMAD.MOV.U32 R16, RZ, RZ, R73 ;  /* 0x000000ffff107224 */ /* 0x002fe200078e0049 */
[----:B------:R-:W-:-:S04]  /*78d0*/  IADD3 R73, P2, PT, R0, UR7, RZ ;  /* 0x0000000700497c10 */ /* 0x000fc8000ff5e0ff */
        /* <DEDUP_REMOVED lines=9> */
[----:B------:R-:W-:Y:S01]  /*7970*/  VIADD R24, R21, 0xfffffffa ;  /* 0xfffffffa15187836 */ /* 0x000fe20000000000 */
[----:B------:R-:W-:-:S04]  /*7980*/  IADD3 R73, P5, PT, R3, UR7, RZ ;  /* 0x0000000703497c10 */ /* 0x000fc8000ffbe0ff */
[----:B------:R-:W-:Y:S01]  /*7990*/  ISETP.GE.U32.AND P2, PT, R24, 0x7fffffbb, PT ;  /* 0x7fffffbb1800780c */ /* 0x000fe20003f46070 */
[----:B------:R-:W-:Y:S01]  /*79a0*/  IMAD.MOV.U32 R24, RZ, RZ, R45 ;  /* 0x000000ffff187224 */ /* 0x000fe200078e002d */
[----:B------:R-:W-:Y:S02]  /*79b0*/  IADD3.X R45, PT, PT, R4, UR12, RZ, P5, !PT ;  /* 0x0000000c042d7c10 */ /* 0x000fe4000affe4ff */
[----:B------:R-:W-:Y:S01]  /*79c0*/  PRMT R11, RZ, 0x7610, R11 ;  /* 0x00007610ff0b7816 */ /* 0x000fe2000000000b */
[----:B0-----:R-:W-:Y:S02]  /*79d0*/  @!P6 IMAD.MOV.U32 R22, RZ, RZ, R73 ;  /* 0x000000ffff16e224 */ /* 0x001fe400078e0049 */
[----:B------:R-:W-:Y:S01]  /*79e0*/  @!P6 IMAD.MOV.U32 R23, RZ, RZ, R45 ;  /* 0x000000ffff17e224 */ /* 0x000fe200078e002d */
[----:B------:R-:W-:Y:S01]  /*79f0*/  STL [R1+0x38], R73 ;  /* 0x0000384901007387 */ /* 0x000fe20000100800 */
[----:B------:R-:W-:Y:S01]  /*7a00*/  IMAD.MOV.U32 R13, RZ, RZ, R51 ;  /* 0x000000ffff0d7224 */ /* 0x000fe200078e0033 */
[----:B------:R-:W-:-:S02]  /*7a10*/  IADD3 R51, P5, PT, R5, UR7, RZ ;  /* 0x0000000705337c10 */ /* 0x000fc4000ffbe0ff */
[----:B------:R0:W4:Y:S04]  /*7a20*/  @!P6 LDG.E.U8 R11, desc[UR22][R22.64] ;  /* 0x00000016160be981 */ /* 0x000128000c1e1100 */
[----:B------:R-:W-:Y:S01]  /*7a30*/  STL [R1+0x34], R45 ;  /* 0x0000342d01007387 */ /* 0x000fe20000100800 */
[----:B------:R-:W-:Y:S01]  /*7a40*/  PRMT R12, RZ, 0x7610, R12 ;  /* 0x00007610ff0c7816 */ /* 0x000fe2000000000c */
[----:B0-----:R-:W-:Y:S02]  /*7a50*/  @!P6 IMAD.MOV.U32 R22, RZ, RZ, R51 ;  /* 0x000000ffff16e224 */ /* 0x001fe400078e0033 */
[----:B--2---:R0:W-:Y:S02]  /*7a60*/  STL [R1+0xb1c], R14 ;  /* 0x000b1c0e01007387 */ /* 0x0041e40000100800 */
[----:B0-----:R-:W-:Y:S01]  /*7a70*/  IMAD.MOV.U32 R14, RZ, RZ, R52 ;  /* 0x000000ffff0e7224 */ /* 0x001fe200078e0034 */
[----:B------:R-:W-:-:S05]  /*7a80*/  IADD3.X R52, PT, PT, R6, UR12, RZ, P5, !PT ;  /* 0x0000000c06347c10 */ /* 0x000fca000affe4ff */
[----:B------:R-:W-:-:S05]  /*7a90*/  @!P6 IMAD.MOV.U32 R23, RZ, RZ, R52 ;  /* 0x000000ffff17e224 */ /* 0x000fca00078e0034 */
[----:B------:R0:W2:Y:S04]  /*7aa0*/  @!P6 LDG.E.U8 R12, desc[UR22][R22.64] ;  /* 0x00000016160ce981 */ /* 0x0000a8000c1e1100 */
[----:B------:R-:W-:Y:S04]  /*7ab0*/  STL [R1+0x27c], R51 ;  /* 0x00027c3301007387 */ /* 0x000fe80000100800 */
[----:B------:R-:W3:Y:S04]  /*7ac0*/  LDL.LU R45, [R1+0xb9c] ;  /* 0x000b9c00012d7983 */ /* 0x000ee80000300800 */
[----:B------:R-:W3:Y:S04]  /*7ad0*/  LDL.LU R73, [R1+0xb98] ;  /* 0x000b980001497983 */ /* 0x000ee80000300800 */
[----:B----4-:R1:W-:Y:S02]  /*7ae0*/  STL [R1+0xb20], R11 ;  /* 0x000b200b01007387 */ /* 0x0103e40000100800 */
[----:B-1----:R-:W-:Y:S01]  /*7af0*/  IMAD.MOV.U32 R11, RZ, RZ, R24 ;  /* 0x000000ffff0b7224 */ /* 0x002fe200078e0018 */
[----:B------:R-:W-:Y:S01]  /*7b00*/  IADD3 R24, P5, PT, R7, UR7, RZ ;  /* 0x0000000707187c10 */ /* 0x000fe2000ffbe0ff */
[----:B------:R1:W-:Y:S03]  /*7b10*/  STL [R1+0x278], R52 ;  /* 0x0002783401007387 */ /* 0x0003e60000100800 */
[----:B0-----:R-:W-:Y:S01]  /*7b20*/  IADD3.X R22, PT, PT, R8, UR12, RZ, P5, !PT ;  /* 0x0000000c08167c10 */ /* 0x001fe2000affe4ff */
[----:B------:R-:W-:-:S05]  /*7b30*/  IMAD.MOV.U32 R23, RZ, RZ, R24 ;  /* 0x000000ffff177224 */ /* 0x000fca00078e0018 */
[----:B------:R-:W-:Y:S01]  /*7b40*/  @!P6 LOP3.LUT R23, R23, R22, RZ, 0x3c, !PT ;  /* 0x000000161717e212 */ /* 0x000fe200078e3cff */
[----:B-1----:R-:W4:Y:S04]  /*7b50*/  LDL.LU R52, [R1+0xb94] ;  /* 0x000b940001347983 */ /* 0x002f280000300800 */
[----:B------:R-:W3:Y:S04]  /*7b60*/  LDL.LU R51, [R1+0xb90] ;  /* 0x000b900001337983 */ /* 0x000ee80000300800 */
[----:B------:R-:W-:Y:S01]  /*7b70*/  STL [R1+0x284], R24 ;  /* 0x0002841801007387 */ /* 0x000fe20000100800 */
[----:B------:R-:W-:-:S03]  /*7b80*/  PRMT R9, RZ, 0x7610, R9 ;  /* 0x00007610ff097816 */ /* 0x000fc60000000009 */
[----:B--2---:R-:W-:Y:S04]  /*7b90*/  STL [R1+0xb24], R12 ;  /* 0x000b240c01007387 */ /* 0x004fe80000100800 */
[----:B------:R0:W-:Y:S02]  /*7ba0*/  STL [R1+0x280], R22 ;  /* 0x0002801601007387 */ /* 0x0001e40000100800 */
[----:B0-----:R-:W-:-:S04]  /*7bb0*/  @!P6 LOP3.LUT R22, R23, R22, RZ, 0x3c, !PT ;  /* 0x000000161716e212 */ /* 0x001fc800078e3cff */
[----:B------:R-:W-:-:S05]  /*7bc0*/  @!P6 LOP3.LUT R23, R23, R22, RZ, 0x3c, !PT ;  /* 0x000000161717e212 */ /* 0x000fca00078e3cff */
[----:B------:R0:W2:Y:S01]  /*7bd0*/  @!P6 LDG.E.U8 R9, desc[UR22][R22.64] ;  /* 0x000000161609e981 */ /* 0x0000a2000c1e1100 */
[----:B------:R-:W-:Y:S01]  /*7be0*/  UIMAD UR7, UR4, 0xc, URZ ;  /* 0x0000000c040778a4 */ /* 0x000fe2000f8e02ff */
[----:B------:R-:W-:-:S03]  /*7bf0*/  IMAD.MOV.U32 R12, RZ, RZ, R48 ;  /* 0x000000ffff0c7224 */ /* 0x000fc600078e0030 */
[----:B------:R-:W-:Y:S02]  /*7c00*/  USHF.R.S32.HI UR12, URZ, 0x1f, UR7 ;  /* 0x0000001fff0c7899 */ /* 0x000fe40008011407 */
[----:B------:R-:W-:-:S04]  /*7c10*/  IADD3 R48, P5, PT, R0, UR7, RZ ;  /* 0x0000000700307c10 */ /* 0x000fc8000ffbe0ff */
[----:B0-----:R-:W-:Y:S01]  /*7c20*/  IADD3.X R22, PT, PT, R2, UR12, RZ, P5, !PT ;  /* 0x0000000c02167c10 */ /* 0x001fe2000affe4ff */
[----:B------:R-:W-:Y:S01]  /*7c30*/  IMAD.MOV.U32 R23, RZ, RZ, R48 ;  /* 0x000000ffff177224 */ /* 0x000fe200078e0030 */
[----:B------:R-:W-:Y:S04]  /*7c40*/  STL [R1+0x3f0], R48 ;  /* 0x0003f03001007387 */ /* 0x000fe80000100800 */
[----:B------:R-:W-:Y:S02]  /*7c50*/  @!P4 LOP3.LUT R23, R23, R22, RZ, 0x3c, !PT ;  /* 0x000000161717c212 */ /* 0x000fe400078e3cff */
[----:B------:R-:W-:Y:S02]  /*7c60*/  PRMT R10, RZ, 0x7610, R10 ;  /* 0x00007610ff0a7816 */ /* 0x000fe4000000000a */
[----:B------:R-:W-:Y:S01]  /*7c70*/  PRMT R35, RZ, 0x7610, R35 ;  /* 0x00007610ff237816 */ /* 0x000fe20000000023 */
[----:B--2---:R0:W-:Y:S04]  /*7c80*/  STL [R1+0xb28], R9 ;  /* 0x000b280901007387 */ /* 0x0041e80000100800 */
[----:B------:R1:W-:Y:S01]  /*7c90*/  STL [R1+0x3ec], R22 ;  /* 0x0003ec1601007387 */ /* 0x0003e20000100800 */
[----:B0-----:R-:W-:-:S02]  /*7ca0*/  IADD3 R9, P6, PT, R3, UR7, RZ ;  /* 0x0000000703097c10 */ /* 0x001fc4000ffde0ff */
[C---:B-1----:R-:W-:Y:S02]  /*7cb0*/  @!P4 LOP3.LUT R22, R23.reuse, R22, RZ, 0x3c, !PT ;  /* 0x000000161716c212 */ /* 0x042fe400078e3cff */
[----:B------:R-:W-:Y:S02]  /*7cc0*/  IADD3.X R48, PT, PT, R4, UR12, RZ, P6, !PT ;  /* 0x0000000c04307c10 */ /* 0x000fe4000b7fe4ff */
[----:B------:R-:W-:-:S05]  /*7cd0*/  @!P4 LOP3.LUT R23, R23, R22, RZ, 0x3c, !PT ;  /* 0x000000161717c212 */ /* 0x000fca00078e3cff */
[----:B------:R0:W2:Y:S02]  /*7ce0*/  @!P4 LDG.E.U8 R10, desc[UR22][R22.64] ;  /* 0x00000016160ac981 */ /* 0x0000a4000c1e1100 */
[----:B0-----:R-:W-:Y:S02]  /*7cf0*/  @!P4 IMAD.MOV.U32 R22, RZ, RZ, R9 ;  /* 0x000000ffff16c224 */ /* 0x001fe400078e0009 */
[----:B------:R-:W-:-:S05]  /*7d00*/  @!P4 IMAD.MOV.U32 R23, RZ, RZ, R48 ;  /* 0x000000ffff17c224 */ /* 0x000fca00078e0030 */
[----:B------:R0:W3:Y:S01]  /*7d10*/  @!P4 LDG.E.U8 R35, desc[UR22][R22.64] ;  /* 0x000000161623c981 */ /* 0x0000e2000c1e1100 */
[----:B------:R-:W-:-:S04]  /*7d20*/  SHF.R.U32.HI R24, RZ, 0xb, R29 ;  /* 0x0000000bff187819 */ /* 0x000fc8000001161d */
[----:B------:R-:W-:Y:S01]  /*7d30*/  LOP3.LUT P5, RZ, R24, 0x1, RZ, 0xc0, !PT ;  /* 0x0000000118ff7812 */ /* 0x000fe200078ac0ff */
[----:B------:R-:W-:Y:S01]  /*7d40*/  IMAD.MOV.U32 R24, RZ, RZ, R47 ;  /* 0x000000ffff187224 */ /* 0x000fe200078e002f */
[----:B------:R-:W-:Y:S01]  /*7d50*/  IADD3 R47, P6, PT, R5, UR7, RZ ;  /* 0x00000007052f7c10 */ /* 0x000fe2000ffde0ff */
[----:B------:R1:W-:Y:S04]  /*7d60*/  STL [R1+0x3f8], R9 ;  /* 0x0003f80901007387 */ /* 0x0003e80000100800 */
[----:B------:R-:W-:Y:S01]  /*7d70*/  STL [R1+0x3f4], R48 ;  /* 0x0003f43001007387 */ /* 0x000fe20000100800 */
[----:B0-----:R-:W-:-:S03]  /*7d80*/  IADD3.X R22, PT, PT, R6, UR12, RZ, P6, !PT ;  /* 0x0000000c06167c10 */ /* 0x001fc6000b7fe4ff */
[----:B------:R-:W-:Y:S01]  /*7d90*/  STL [R1+0x400], R47 ;  /* 0x0004002f01007387 */ /* 0x000fe20000100800 */
[----:B------:R-:W-:Y:S01]  /*7da0*/  PRMT R32, RZ, 0x7610, R32 ;  /* 0x00007610ff207816 */ /* 0x000fe20000000020 */
[----:B------:R-:W-:Y:S02]  /*7db0*/  @!P4 IMAD.MOV.U32 R23, RZ, RZ, R22 ;  /* 0x000000ffff17c224 */ /* 0x000fe400078e0016 */
[----:B-1----:R-:W-:Y:S02]  /*7dc0*/  IMAD.MOV.U32 R9, RZ, RZ, R11 ;  /* 0x000000ffff097224 */ /* 0x002fe400078e000b */
[----:B------:R-:W-:Y:S02]  /*7dd0*/  IMAD.MOV.U32 R11, RZ, RZ, R15 ;  /* 0x000000ffff0b7224 */ /* 0x000fe400078e000f */
[----:B------:R-:W-:Y:S02]  /*7de0*/  IMAD.MOV.U32 R15, RZ, RZ, R17 ;  /* 0x000000ffff0f7224 */ /* 0x000fe400078e0011 */
[----:B------:R-:W-:-:S02]  /*7df0*/  IMAD.MOV.U32 R17, RZ, RZ, R20 ;  /* 0x000000ffff117224 */ /* 0x000fc400078e0014 */
[----:B------:R-:W-:Y:S01]  /*7e00*/  IMAD.MOV.U32 R20, RZ, RZ, R46 ;  /* 0x000000ffff147224 */ /* 0x000fe200078e002e */
[----:B------:R-:W-:Y:S01]  /*7e10*/  PRMT R93, RZ, 0x7610, R93 ;  /* 0x00007610ff5d7816 */ /* 0x000fe2000000005d */
[----:B--2---:R0:W-:Y:S02]  /*7e20*/  STL [R1+0xb2c], R10 ;  /* 0x000b2c0a01007387 */ /* 0x0041e40000100800 */
[----:B0-----:R-:W-:Y:S02]  /*7e30*/  IMAD.MOV.U32 R10, RZ, RZ, R50 ;  /* 0x000000ffff0a7224 */ /* 0x001fe400078e0032 */
[----:B------:R-:W2:Y:S04]  /*7e40*/  LDL.LU R50, [R1+0xb8c] ;  /* 0x000b8c0001327983 */ /* 0x000ea80000300800 */
[----:B------:R-:W2:Y:S04]  /*7e50*/  LDL.LU R48, [R1+0xb88] ;  /* 0x000b880001307983 */ /* 0x000ea80000300800 */
[----:B---3--:R-:W-:Y:S04]  /*7e60*/  STL [R1+0xb30], R35 ;  /* 0x000b302301007387 */ /* 0x008fe80000100800 */
[----:B------:R0:W-:Y:S02]  /*7e70*/  STL [R1+0x3fc], R22 ;  /* 0x0003fc1601007387 */ /* 0x0001e40000100800 */
[----:B0-----:R-:W-:-:S02]  /*7e80*/  @!P4 IMAD.MOV.U32 R22, RZ, RZ, R47 ;  /* 0x000000ffff16c224 */ /* 0x001fc400078e002f */
[----:B------:R-:W-:Y:S01]  /*7e90*/  IMAD.MOV.U32 R35, RZ, RZ, R44 ;  /* 0x000000ffff237224 */ /* 0x000fe200078e002c */
[----:B------:R-:W-:Y:S02]  /*7ea0*/  IADD3 R44, P6, PT, R7, UR7, RZ ;  /* 0x00000007072c7c10 */ /* 0x000fe4000ffde0ff */
[----:B------:R0:W3:Y:S02]  /*7eb0*/  @!P4 LDG.E.U8 R32, desc[UR22][R22.64] ;  /* 0x000000161620c981 */ /* 0x0000e4000c1e1100 */
[----:B------:R-:W-:-:S05]  /*7ec0*/  IADD3.X R46, PT, PT, R8, UR12, RZ, P6, !PT ;  /* 0x0000000c082e7c10 */ /* 0x000fca000b7fe4ff */
[----:B0-----:R-:W-:Y:S02]  /*7ed0*/  IMAD.MOV.U32 R22, RZ, RZ, R46 ;  /* 0x000000ffff167224 */ /* 0x001fe400078e002e */
[----:B------:R-:W-:-:S05]  /*7ee0*/  IMAD.MOV.U32 R23, RZ, RZ, R44 ;  /* 0x000000ffff177224 */ /* 0x000fca00078e002c */
[----:B------:R-:W-:-:S04]  /*7ef0*/  @!P4 LOP3.LUT R23, R23, R22, RZ, 0x3c, !PT ;  /* 0x000000161717c212 */ /* 0x000fc800078e3cff */
[----:B------:R-:W-:-:S04]  /*7f00*/  @!P4 LOP3.LUT R22, R23, R22, RZ, 0x3c, !PT ;  /* 0x000000161716c212 */ /* 0x000fc800078e3cff */
[----:B------:R-:W-:-:S05]  /*7f10*/  @!P4 LOP3.LUT R23, R23, R22, RZ, 0x3c, !PT ;  /* 0x000000161717c212 */ /* 0x000fca00078e3cff */
[----:B------:R0:W2:Y:S01]  /*7f20*/  @!P4 LDG.E.U8 R93, desc[UR22][R22.64] ;  /* 0x00000016165dc981 */ /* 0x0000a2000c1e1100 */
[----:B------:R-:W-:-:S03]  /*7f30*/  UIMAD UR7, UR4, 0x14, URZ ;  /* 0x00000014040778a4 */ /* 0x000fc6000f8e02ff */
[----:B------:R-:W-:Y:S04]  /*7f40*/  STL [R1+0x408], R44 ;  /* 0x0004082c01007387 */ /* 0x000fe80000100800 */
[----:B------:R-:W4:Y:S04]  /*7f50*/  LDL.LU R47, [R1+0xb84] ;  /* 0x000b8400012f7983 */ /* 0x000f280000300800 */
[----:B------:R1:W-:Y:S01]  /*7f60*/  STL [R1+0x404], R46 ;  /* 0x0004042e01007387 */ /* 0x0003e20000100800 */
[----:B------:R-:W-:-:S03]  /*7f70*/  USHF.R.S32.HI UR13, URZ, 0x1f, UR7 ;  /* 0x0000001fff0d7899 */ /* 0x000fc60008011407 */
[----:B-1----:R-:W4:Y:S04]  /*7f80*/  LDL.LU R46, [R1+0xb80] ;  /* 0x000b8000012e7983 */ /* 0x002f280000300800 */
[----:B------:R-:W4:Y:S01]  /*7f90*/  LDL.LU R44, [R1+0xb7c] ;  /* 0x000b7c00012c7983 */ /* 0x000f220000300800 */
[----:B0-----:R-:W-:Y:S02]  /*7fa0*/  SHF.R.U32.HI R22, RZ, 0x3, R29 ;  /* 0x00000003ff167819 */ /* 0x001fe4000001161d */
[----:B------:R-:W-:Y:S02]  /*7fb0*/  PRMT R92, RZ, 0x7610, R92 ;  /* 0x00007610ff5c7816 */ /* 0x000fe4000000005c */
[----:B------:R-:W-:Y:S01]  /*7fc0*/  PRMT R91, RZ, 0x7610, R91 ;  /* 0x00007610ff5b7816 */ /* 0x000fe2000000005b */
[----:B---3--:R0:W-:Y:S02]  /*7fd0*/  STL [R1+0xb34], R32 ;  /* 0x000b342001007387 */ /* 0x0081e40000100800 */
[----:B0-----:R-:W-:Y:S01]  /*7fe0*/  IMAD.MOV.U32 R32, RZ, RZ, R43 ;  /* 0x000000ffff207224 */ /* 0x001fe200078e002b */
[----:B------:R-:W-:-:S05]  /*7ff0*/  IADD3 R43, P6, PT, R0, UR7, RZ ;  /* 0x00000007002b7c10 */ /* 0x000fca000ffde0ff */
[----:B------:R0:W-:Y:S01]  /*8000*/  STL [R1+0x4f0], R43 ;  /* 0x0004f02b01007387 */ /* 0x0001e20000100800 */
[----:B------:R-:W-:Y:S01]  /*8010*/  IMAD.MOV.U32 R23, RZ, RZ, R43 ;  /* 0x000000ffff177224 */ /* 0x000fe200078e002b */
[----:B0-----:R-:W-:Y:S02]  /*8020*/  IADD3.X R43, PT, PT, R2, UR13, RZ, P6, !PT ;  /* 0x0000000d022b7c10 */ /* 0x001fe4000b7fe4ff */
[----:B------:R-:W-:-:S03]  /*8030*/  LOP3.LUT P6, RZ, R22, 0x1, RZ, 0xc0, !PT ;  /* 0x0000000116ff7812 */ /* 0x000fc600078cc0ff */
[----:B------:R-:W-:-:S05]  /*8040*/  IMAD.MOV.U32 R22, RZ, RZ, R43 ;  /* 0x000000ffff167224 */ /* 0x000fca00078e002b */
[----:B------:R-:W-:-:S04]  /*8050*/  @P5 LOP3.LUT R23, R23, R22, RZ, 0x3c, !PT ;  /* 0x0000001617175212 */ /* 0x000fc800078e3cff */
[C---:B------:R-:W-:Y:S01]  /*8060*/  @P5 LOP3.LUT R22, R23.reuse, R22, RZ, 0x3c, !PT ;  /* 0x0000001617165212 */ /* 0x040fe200078e3cff */
[----:B--2---:R0:W-:Y:S03]  /*8070*/  STL [R1+0xb38], R93 ;  /* 0x000b385d01007387 */ /* 0x0041e60000100800 */
[----:B------:R-:W-:Y:S01]  /*8080*/  @P5 LOP3.LUT R23, R23, R22, RZ, 0x3c, !PT ;  /* 0x0000001617175212 */ /* 0x000fe200078e3cff */
[----:B------:R1:W-:Y:S04]  /*8090*/  STL [R1+0x4ec], R43 ;  /* 0x0004ec2b01007387 */ /* 0x0003e80000100800 */
[----:B------:R2:W3:Y:S01]  /*80a0*/  @P5 LDG.E.U8 R92, desc[UR22][R22.64] ;  /* 0x00000016165c5981 */ /* 0x0004e2000c1e1100 */
[----:B0-----:R-:W-:Y:S01]  /*80b0*/  IMAD.MOV.U32 R93, RZ, RZ, R42 ;  /* 0x000000ffff5d7224 */ /* 0x001fe200078e002a */
[----:B------:R-:W-:-:S04]  /*80c0*/  IADD3 R42, P4, PT, R3, UR7, RZ ;  /* 0x00000007032a7c10 */ /* 0x000fc8000ff9e0ff */
[----:B-1----:R-:W-:Y:S01]  /*80d0*/  IADD3.X R43, PT, PT, R4, UR13, RZ, P4, !PT ;  /* 0x0000000d042b7c10 */ /* 0x002fe2000a7fe4ff */
[----:B--2---:R-:W-:-:S04]  /*80e0*/  @P5 IMAD.MOV.U32 R22, RZ, RZ, R42 ;  /* 0x000000ffff165224 */ /* 0x004fc800078e002a */
[----:B------:R-:W-:-:S05]  /*80f0*/  @P5 IMAD.MOV.U32 R23, RZ, RZ, R43 ;  /* 0x000000ffff175224 */ /* 0x000fca00078e002b */
[----:B------:R0:W2:Y:S04]  /*8100*/  @P5 LDG.E.U8 R91, desc[UR22][R22.64] ;  /* 0x00000016165b5981 */ /* 0x0000a8000c1e1100 */
[----:B------:R-:W-:Y:S04]  /*8110*/  STL [R1+0x4f8], R42 ;  /* 0x0004f82a01007387 */ /* 0x000fe80000100800 */
[----:B------:R1:W-:Y:S01]  /*8120*/  STL [R1+0x4f4], R43 ;  /* 0x0004f42b01007387 */ /* 0x0003e20000100800 */
[----:B------:R-:W-:Y:S02]  /*8130*/  PRMT R90, RZ, 0x7610, R90 ;  /* 0x00007610ff5a7816 */ /* 0x000fe4000000005a */
[----:B------:R-:W-:Y:S01]  /*8140*/  PRMT R89, RZ, 0x7610, R89 ;  /* 0x00007610ff597816 */ /* 0x000fe20000000059 */
[----:B---3--:R3:W-:Y:S04]  /*8150*/  STL [R1+0xb3c], R92 ;  /* 0x000b3c5c01007387 */ /* 0x0087e80000100800 */
[----:B-1----:R-:W4:Y:S04]  /*8160*/  LDL.LU R43, [R1+0xb78] ;  /* 0x000b7800012b7983 */ /* 0x002f280000300800 */
[----:B------:R-:W4:Y:S01]  /*8170*/  LDL.LU R42, [R1+0xb74] ;  /* 0x000b7400012a7983 */ /* 0x000f220000300800 */
[----:B---3--:R-:W-:Y:S01]  /*8180*/  IMAD.MOV.U32 R92, RZ, RZ, R24 ;  /* 0x000000ffff5c7224 */ /* 0x008fe200078e0018 */
[----:B------:R-:W-:-:S04]  /*8190*/  IADD3 R24, P4, PT, R5, UR7, RZ ;  /* 0x0000000705187c10 */ /* 0x000fc8000ff9e0ff */
[----:B0-----:R-:W-:Y:S01]  /*81a0*/  IADD3.X R22, PT, PT, R6, UR13, RZ, P4, !PT ;  /* 0x0000000d06167c10 */ /* 0x001fe2000a7fe4ff */
[----:B------:R-:W-:Y:S01]  /*81b0*/  IMAD.MOV.U32 R23, RZ, RZ, R24 ;  /* 0x000000ffff177224 */ /* 0x000fe200078e0018 */
[----:B------:R0:W-:Y:S04]  /*81c0*/  STL [R1+0x500], R24 ;  /* 0x0005001801007387 */ /* 0x0001e80000100800 */
[----:B------:R-:W-:Y:S01]  /*81d0*/  @P5 LOP3.LUT R23, R23, R22, RZ, 0x3c, !PT ;  /* 0x0000001617175212 */ /* 0x000fe200078e3cff */
[----:B--2---:R-:W-:Y:S04]  /*81e0*/  STL [R1+0xb40], R91 ;  /* 0x000b405b01007387 */ /* 0x004fe80000100800 */
[----:B------:R1:W-:Y:S01]  /*81f0*/  STL [R1+0x4fc], R22 ;  /* 0x0004fc1601007387 */ /* 0x0003e20000100800 */
[----:B0-----:R-:W-:-:S02]  /*8200*/  IADD3 R24, P4, PT, R7, UR7, RZ ;  /* 0x0000000707187c10 */ /* 0x001fc4000ff9e0ff */
[C---:B-1----:R-:W-:Y:S02]  /*8210*/  @P5 LOP3.LUT R22, R23.reuse, R22, RZ, 0x3c, !PT ;  /* 0x0000001617165212 */ /* 0x042fe400078e3cff */
        /* <DEDUP_REMOVED lines=8> */
[----:B------:R0:W3:Y:S01]  /*82a0*/  @P5 LDG.E.U8 R89, desc[UR22][R22.64] ;  /* 0x0000001616595981 */ /* 0x0000e2000c1e1100 */
[----:B------:R-:W-:-:S03]  /*82b0*/  UIMAD UR12, UR4, 0x1c, URZ ;  /* 0x0000001c040c78a4 */ /* 0x000fc6000f8e02ff */
[----:B------:R-:W-:Y:S01]  /*82c0*/  STL [R1+0x508], R24 ;  /* 0x0005081801007387 */ /* 0x000fe20000100800 */
[----:B------:R-:W-:-:S03]  /*82d0*/  USHF.R.S32.HI UR17, URZ, 0x1f, UR12 ;  /* 0x0000001fff117899 */ /* 0x000fc6000801140c */
[----:B------:R1:W-:Y:S02]  /*82e0*/  STL [R1+0x504], R91 ;  /* 0x0005045b01007387 */ /* 0x0003e40000100800 */
[----:B-1----:R-:W-:-:S04]  /*82f0*/  IADD3 R91, P4, PT, R0, UR12, RZ ;  /* 0x0000000c005b7c10 */ /* 0x002fc8000ff9e0ff */
[----:B0-----:R-:W-:Y:S01]  /*8300*/  IADD3.X R22, PT, PT, R2, UR17, RZ, P4, !PT ;  /* 0x0000001102167c10 */ /* 0x001fe2000a7fe4ff */
[----:B------:R-:W-:-:S05]  /*8310*/  IMAD.MOV.U32 R23, RZ, RZ, R91 ;  /* 0x000000ffff177224 */ /* 0x000fca00078e005b */
[----:B------:R-:W-:Y:S02]  /*8320*/  @P6 LOP3.LUT R23, R23, R22, RZ, 0x3c, !PT ;  /* 0x0000001617176212 */ /* 0x000fe400078e3cff */
[----:B------:R-:W-:Y:S02]  /*8330*/  PRMT R88, RZ, 0x7610, R88 ;  /* 0x00007610ff587816 */ /* 0x000fe40000000058 */
[----:B------:R-:W-:Y:S02]  /*8340*/  PRMT R87, RZ, 0x7610, R87 ;  /* 0x00007610ff577816 */ /* 0x000fe40000000057 */
[----:B------:R-:W-:-:S04]  /*8350*/  SHF.R.U64 R24, R28, 0x1b, RZ ;  /* 0x0000001b1c187819 */ /* 0x000fc800000012ff */
[----:B------:R-:W-:Y:S02]  /*8360*/  LOP3.LUT P4, RZ, R24, 0x1, RZ, 0xc0, !PT ;  /* 0x0000000118ff7812 */ /* 0x000fe4000788c0ff */
[----:B------:R-:W-:Y:S01]  /*8370*/  PRMT R86, RZ, 0x7610, R86 ;  /* 0x00007610ff567816 */ /* 0x000fe20000000056 */
[----:B--2---:R-:W-:Y:S04]  /*8380*/  STL [R1+0xb44], R90 ;  /* 0x000b445a01007387 */ /* 0x004fe80000100800 */
[----:B------:R0:W-:Y:S02]  /*8390*/  STL [R1+0x5f0], R91 ;  /* 0x0005f05b01007387 */ /* 0x0001e40000100800 */
[----:B0-----:R-:W-:Y:S02]  /*83a0*/  IADD3 R91, P5, PT, R3, UR12, RZ ;  /* 0x0000000c035b7c10 */ /* 0x001fe4000ffbe0ff */
[----:B---3--:R-:W-:Y:S04]  /*83b0*/  STL [R1+0xb48], R89 ;  /* 0x000b485901007387 */ /* 0x008fe80000100800 */
[----:B------:R0:W-:Y:S02]  /*83c0*/  STL [R1+0x5ec], R22 ;  /* 0x0005ec1601007387 */ /* 0x0001e40000100800 */
[----:B0-----:R-:W-:-:S02]  /*83d0*/  @P6 LOP3.LUT R22, R23, R22, RZ, 0x3c, !PT ;  /* 0x0000001617166212 */ /* 0x001fc400078e3cff */
[----:B------:R-:W-:Y:S02]  /*83e0*/  IADD3.X R89, PT, PT, R4, UR17, RZ, P5, !PT ;  /* 0x0000001104597c10 */ /* 0x000fe4000affe4ff */
[----:B------:R-:W-:Y:S02]  /*83f0*/  @P6 LOP3.LUT R23, R23, R22, RZ, 0x3c, !PT ;  /* 0x0000001617176212 */ /* 0x000fe400078e3cff */
[----:B------:R-:W-:-:S03]  /*8400*/  IADD3 R90, P5, PT, R5, UR12, RZ ;  /* 0x0000000c055a7c10 */ /* 0x000fc6000ffbe0ff */
[----:B------:R0:W2:Y:S01]  /*8410*/  @P6 LDG.E.U8 R88, desc[UR22][R22.64] ;  /* 0x0000001616586981 */ /* 0x0000a2000c1e1100 */
[----:B------:R-:W-:Y:S01]  /*8420*/  IADD3.X R24, PT, PT, R6, UR17, RZ, P5, !PT ;  /* 0x0000001106187c10 */ /* 0x000fe2000affe4ff */
[----:B0-----:R-:W-:Y:S02]  /*8430*/  @P6 IMAD.MOV.U32 R22, RZ, RZ, R91 ;  /* 0x000000ffff166224 */ /* 0x001fe400078e005b */
[----:B------:R-:W-:-:S05]  /*8440*/  @P6 IMAD.MOV.U32 R23, RZ, RZ, R89 ;  /* 0x000000ffff176224 */ /* 0x000fca00078e0059 */
[----:B------:R0:W3:Y:S02]  /*8450*/  @P6 LDG.E.U8 R87, desc[UR22][R22.64] ;  /* 0x0000001616576981 */ /* 0x0000e4000c1e1100 */
[----:B0-----:R-:W-:Y:S02]  /*8460*/  @P6 IMAD.MOV.U32 R22, RZ, RZ, R90 ;  /* 0x000000ffff166224 */ /* 0x001fe400078e005a */
[----:B------:R-:W-:-:S05]  /*8470*/  @P6 IMAD.MOV.U32 R23, RZ, RZ, R24 ;  /* 0x000000ffff176224 */ /* 0x000fca00078e0018 */
[----:B------:R0:W4:Y:S04]  /*8480*/  @P6 LDG.E.U8 R86, desc[UR22][R22.64] ;  /* 0x0000001616566981 */ /* 0x000128000c1e1100 */
[----:B------:R-:W-:Y:S01]  /*8490*/  STL [R1+0x5f8], R91 ;  /* 0x0005f85b01007387 */ /* 0x000fe20000100800 */
[----:B------:R-:W-:-:S03]  /*84a0*/  UIMAD UR7, UR4, 0x24, URZ ;  /* 0x00000024040778a4 */ /* 0x000fc6000f8e02ff */
[----:B------:R-:W-:Y:S04]  /*84b0*/  STL [R1+0x5f4], R89 ;  /* 0x0005f45901007387 */ /* 0x000fe80000100800 */
[----:B------:R-:W-:Y:S01]  /*84c0*/  STL [R1+0x600], R90 ;  /* 0x0006005a01007387 */ /* 0x000fe20000100800 */
[----:B------:R-:W-:Y:S02]  /*84d0*/  PRMT R85, RZ, 0x7610, R85 ;  /* 0x00007610ff557816 */ /* 0x000fe40000000055 */
[----:B------:R-:W-:Y:S02]  /*84e0*/  PRMT R84, RZ, 0x7610, R84 ;  /* 0x00007610ff547816 */ /* 0x000fe40000000054 */
[----:B------:R-:W-:Y:S02]  /*84f0*/  PRMT R83, RZ, 0x7610, R83 ;  /* 0x00007610ff537816 */ /* 0x000fe40000000053 */
[----:B------:R-:W-:Y:S01]  /*8500*/  PRMT R82, RZ, 0x7610, R82 ;  /* 0x00007610ff527816 */ /* 0x000fe20000000052 */
[----:B--2---:R1:W-:Y:S04]  /*8510*/  STL [R1+0xb4c], R88 ;  /* 0x000b4c5801007387 */ /* 0x0043e80000100800 */
[----:B------:R-:W-:Y:S01]  /*8520*/  STL [R1+0x5fc], R24 ;  /* 0x0005fc1801007387 */ /* 0x000fe20000100800 */
[----:B-1----:R-:W-:Y:S01]  /*8530*/  IADD3 R88, P5, PT, R7, UR12, RZ ;  /* 0x0000000c07587c10 */ /* 0x002fe2000ffbe0ff */
[----:B------:R-:W-:-:S02]  /*8540*/  USHF.R.S32.HI UR12, URZ, 0x1f, UR7 ;  /* 0x0000001fff0c7899 */ /* 0x000fc40008011407 */
[----:B---3--:R1:W-:Y:S02]  /*8550*/  STL [R1+0xb50], R87 ;  /* 0x000b505701007387 */ /* 0x0083e40000100800 */
[----:B0-----:R-:W-:Y:S01]  /*8560*/  @P6 IMAD.MOV.U32 R22, RZ, RZ, R88 ;  /* 0x000000ffff166224 */ /* 0x001fe200078e0058 */
[----:B-1----:R-:W-:Y:S02]  /*8570*/  IADD3.X R87, PT, PT, R8, UR17, RZ, P5, !PT ;  /* 0x0000001108577c10 */ /* 0x002fe4000affe4ff */
[----:B------:R-:W-:-:S03]  /*8580*/  IADD3 R89, P5, PT, R0, UR7, RZ ;  /* 0x0000000700597c10 */ /* 0x000fc6000ffbe0ff */
[----:B------:R-:W-:Y:S01]  /*8590*/  @P6 IMAD.MOV.U32 R23, RZ, RZ, R87 ;  /* 0x000000ffff176224 */ /* 0x000fe200078e0057 */
[----:B------:R-:W-:Y:S01]  /*85a0*/  IADD3.X R90, PT, PT, R2, UR12, RZ, P5, !PT ;  /* 0x0000000c025a7c10 */ /* 0x000fe2000affe4ff */
[----:B------:R-:W-:Y:S04]  /*85b0*/  STL [R1+0x608], R88 ;  /* 0x0006085801007387 */ /* 0x000fe80000100800 */
[----:B----4-:R-:W-:Y:S04]  /*85c0*/  STL [R1+0xb54], R86 ;  /* 0x000b545601007387 */ /* 0x010fe80000100800 */
[----:B------:R0:W2:Y:S04]  /*85d0*/  @P6 LDG.E.U8 R85, desc[UR22][R22.64] ;  /* 0x0000001616556981 */ /* 0x0000a8000c1e1100 */
[----:B------:R1:W-:Y:S01]  /*85e0*/  STL [R1+0x604], R87 ;  /* 0x0006045701007387 */ /* 0x0003e20000100800 */
[----:B0-----:R-:W-:-:S02]  /*85f0*/  @P4 IMAD.MOV.U32 R22, RZ, RZ, R89 ;  /* 0x000000ffff164224 */ /* 0x001fc400078e0059 */
[----:B------:R-:W-:Y:S01]  /*8600*/  @P4 IMAD.MOV.U32 R23, RZ, RZ, R90 ;  /* 0x000000ffff174224 */ /* 0x000fe200078e005a */
[----:B-1----:R-:W-:-:S04]  /*8610*/  IADD3 R87, P6, PT, R3, UR7, RZ ;  /* 0x0000000703577c10 */ /* 0x002fc8000ffde0ff */
[----:B------:R0:W3:Y:S01]  /*8620*/  @P4 LDG.E.U8 R84, desc[UR22][R22.64] ;  /* 0x0000001616544981 */ /* 0x0000e2000c1e1100 */
[----:B------:R-:W-:Y:S02]  /*8630*/  IADD3.X R88, PT, PT, R4, UR12, RZ, P6, !PT ;  /* 0x0000000c04587c10 */ /* 0x000fe4000b7fe4ff */
[----:B------:R-:W-:Y:S02]  /*8640*/  SHF.R.U64 R24, R28, 0x13, RZ ;  /* 0x000000131c187819 */ /* 0x000fe400000012ff */
[----:B------:R-:W-:Y:S02]  /*8650*/  IADD3 R86, P6, PT, R5, UR7, RZ ;  /* 0x0000000705567c10 */ /* 0x000fe4000ffde0ff */
[----:B------:R-:W-:Y:S01]  /*8660*/  LOP3.LUT P5, RZ, R24, 0x1, RZ, 0xc0, !PT ;  /* 0x0000000118ff7812 */ /* 0x000fe200078ac0ff */
[----:B0-----:R-:W-:Y:S02]  /*8670*/  @P4 IMAD.MOV.U32 R22, RZ, RZ, R87 ;  /* 0x000000ffff164224 */ /* 0x001fe400078e0057 */
[----:B------:R-:W-:Y:S01]  /*8680*/  @P4 IMAD.MOV.U32 R23, RZ, RZ, R88 ;  /* 0x000000ffff174224 */ /* 0x000fe200078e0058 */
[----:B------:R-:W-:-:S04]  /*8690*/  IADD3.X R24, PT, PT, R6, UR12, RZ, P6, !PT ;  /* 0x0000000c06187c10 */ /* 0x000fc8000b7fe4ff */
[----:B------:R0:W4:Y:S02]  /*86a0*/  @P4 LDG.E.U8 R83, desc[UR22][R22.64] ;  /* 0x0000001616534981 */ /* 0x000124000c1e1100 */
[----:B0-----:R-:W-:Y:S02]  /*86b0*/  @P4 IMAD.MOV.U32 R22, RZ, RZ, R86 ;  /* 0x000000ffff164224 */ /* 0x001fe400078e0056 */
[----:B------:R-:W-:-:S05]  /*86c0*/  @P4 IMAD.MOV.U32 R23, RZ, RZ, R24 ;  /* 0x000000ffff174224 */ /* 0x000fca00078e0018 */
[----:B------:R0:W4:Y:S04]  /*86d0*/  @P4 LDG.E.U8 R82, desc[UR22][R22.64] ;  /* 0x0000001616524981 */ /* 0x000128000c1e1100 */
[----:B------:R-:W-:Y:S01]  /*86e0*/  STL [R1+0x6f0], R89 ;  /* 0x0006f05901007387 */ /* 0x000fe20000100800 */
[----:B------:R-:W-:Y:S02]  /*86f0*/  PRMT R81, RZ, 0x7610, R81 ;  /* 0x00007610ff517816 */ /* 0x000fe40000000051 */
[----:B------:R-:W-:Y:S02]  /*8700*/  PRMT R37, RZ, 0x7610, R37 ;  /* 0x00007610ff257816 */ /* 0x000fe40000000025 */
[----:B------:R-:W-:Y:S02]  /*8710*/  PRMT R36, RZ, 0x7610, R36 ;  /* 0x00007610ff247816 */ /* 0x000fe40000000024 */
[----:B------:R-:W-:-:S02]  /*8720*/  PRMT R34, RZ, 0x7610, R34 ;  /* 0x00007610ff227816 */ /* 0x000fc40000000022 */
[----:B------:R-:W-:Y:S02]  /*8730*/  PRMT R33, RZ, 0x7610, R33 ;  /* 0x00007610ff217816 */ /* 0x000fe40000000021 */
[----:B------:R-:W-:Y:S02]  /*8740*/  PRMT R31, RZ, 0x7610, R31 ;  /* 0x00007610ff1f7816 */ /* 0x000fe4000000001f */
        /* <DEDUP_REMOVED lines=19> */
[----:B------:R-:W-:Y:S01]  /*8880*/  PRMT R57, RZ, 0x7610, R57 ;  /* 0x00007610ff397816 */ /* 0x000fe20000000039 */
[----:B--2---:R-:W-:Y:S04]  /*8890*/  STL [R1+0xb58], R85 ;  /* 0x000b585501007387 */ /* 0x004fe80000100800 */
[----:B------:R-:W-:Y:S04]  /*88a0*/  STL [R1+0x6f8], R87 ;  /* 0x0006f85701007387 */ /* 0x000fe80000100800 */
[----:B------:R-:W-:Y:S04]  /*88b0*/  STL [R1+0x6ec], R90 ;  /* 0x0006ec5a01007387 */ /* 0x000fe80000100800 */
[----:B------:R-:W-:Y:S04]  /*88c0*/  STL [R1+0x6f4], R88 ;  /* 0x0006f45801007387 */ /* 0x000fe80000100800 */
[----:B------:R-:W-:Y:S04]  /*88d0*/  STL [R1+0x700], R86 ;  /* 0x0007005601007387 */ /* 0x000fe80000100800 */
[----:B---3--:R1:W-:Y:S02]  /*88e0*/  STL [R1+0xb5c], R84 ;  /* 0x000b5c5401007387 */ /* 0x0083e40000100800 */
[----:B-1----:R-:W-:Y:S01]  /*88f0*/  IADD3 R84, P6, PT, R7, UR7, RZ ;  /* 0x0000000707547c10 */ /* 0x002fe2000ffde0ff */
[----:B------:R-:W-:-:S03]  /*8900*/  UIMAD UR7, UR4, 0x2c, URZ ;  /* 0x0000002c040778a4 */ /* 0x000fc6000f8e02ff */
[----:B------:R-:W-:Y:S01]  /*8910*/  IADD3.X R85, PT, PT, R8, UR12, RZ, P6, !PT ;  /* 0x0000000c08557c10 */ /* 0x000fe2000b7fe4ff */
[----:B----4-:R-:W-:Y:S01]  /*8920*/  STL [R1+0xb60], R83 ;  /* 0x000b605301007387 */ /* 0x010fe20000100800 */
[----:B------:R-:W-:Y:S01]  /*8930*/  USHF.R.S32.HI UR13, URZ, 0x1f, UR7 ;  /* 0x0000001fff0d7899 */ /* 0x000fe20008011407 */
[----:B0-----:R-:W-:Y:S02]  /*8940*/  @P4 IMAD.MOV.U32 R22, RZ, RZ, R84 ;  /* 0x000000ffff164224 */ /* 0x001fe400078e0054 */
[----:B------:R-:W-:Y:S01]  /*8950*/  @P4 IMAD.MOV.U32 R23, RZ, RZ, R85 ;  /* 0x000000ffff174224 */ /* 0x000fe200078e0055 */
[----:B------:R0:W-:Y:S04]  /*8960*/  STL [R1+0x6fc], R24 ;  /* 0x0006fc1801007387 */ /* 0x0001e80000100800 */
[----:B------:R1:W-:Y:S04]  /*8970*/  STL [R1+0x708], R84 ;  /* 0x0007085401007387 */ /* 0x0003e80000100800 */
[----:B------:R2:W3:Y:S01]  /*8980*/  @P4 LDG.E.U8 R81, desc[UR22][R22.64] ;  /* 0x0000001616514981 */ /* 0x0004e2000c1e1100 */
[----:B0-----:R-:W-:-:S03]  /*8990*/  IADD3 R24, P6, PT, R0, UR7, RZ ;  /* 0x0000000700187c10 */ /* 0x001fc6000ffde0ff */
[----:B------:R-:W-:Y:S01]  /*89a0*/  STL [R1+0x704], R85 ;  /* 0x0007045501007387 */ /* 0x000fe20000100800 */
[----:B-1----:R-:W-:-:S03]  /*89b0*/  IADD3.X R84, PT, PT, R2, UR13, RZ, P6, !PT ;  /* 0x0000000d02547c10 */ /* 0x002fc6000b7fe4ff */
[----:B------:R0:W-:Y:S01]  /*89c0*/  STL [R1+0xb64], R82 ;  /* 0x000b645201007387 */ /* 0x0001e20000100800 */
[----:B--2---:R-:W-:Y:S01]  /*89d0*/  SHF.R.U64 R22, R28, 0xb, RZ ;  /* 0x0000000b1c167819 */ /* 0x004fe200000012ff */
[----:B------:R-:W-:-:S03]  /*89e0*/  @P5 IMAD.MOV.U32 R23, RZ, RZ, R84 ;  /* 0x000000ffff175224 */ /* 0x000fc600078e0054 */
[----:B------:R-:W-:Y:S01]  /*89f0*/  LOP3.LUT P6, RZ, R22, 0x1, RZ, 0xc0, !PT ;  /* 0x0000000116ff7812 */ /* 0x000fe200078cc0ff */
[----:B------:R-:W-:Y:S01]  /*8a00*/  @P5 IMAD.MOV.U32 R22, RZ, RZ, R24 ;  /* 0x000000ffff165224 */ /* 0x000fe200078e0018 */
[----:B0-----:R-:W-:Y:S01]  /*8a10*/  IADD3 R82, P4, PT, R3, UR7, RZ ;  /* 0x0000000703527c10 */ /* 0x001fe2000ff9e0ff */
[----:B------:R0:W-:Y:S03]  /*8a20*/  STL [R1+0x7e0], R24 ;  /* 0x0007e01801007387 */ /* 0x0001e60000100800 */
[----:B------:R-:W-:Y:S01]  /*8a30*/  IADD3.X R83, PT, PT, R4, UR13, RZ, P4, !PT ;  /* 0x0000000d04537c10 */ /* 0x000fe2000a7fe4ff */
[----:B------:R-:W-:Y:S04]  /*8a40*/  STL [R1+0x7e8], R82 ;  /* 0x0007e85201007387 */ /* 0x000fe80000100800 */
[----:B------:R1:W2:Y:S01]  /*8a50*/  @P5 LDG.E.U8 R37, desc[UR22][R22.64] ;  /* 0x0000001616255981 */ /* 0x0002a2000c1e1100 */
[----:B0-----:R-:W-:-:S03]  /*8a60*/  IADD3 R24, P4, PT, R5, UR7, RZ ;  /* 0x0000000705187c10 */ /* 0x001fc6000ff9e0ff */
[----:B------:R0:W-:Y:S01]  /*8a70*/  STL [R1+0x7dc], R84 ;  /* 0x0007dc5401007387 */ /* 0x0001e20000100800 */
[----:B-1----:R-:W-:Y:S02]  /*8a80*/  @P5 IMAD.MOV.U32 R22, RZ, RZ, R82 ;  /* 0x000000ffff165224 */ /* 0x002fe400078e0052 */
[----:B------:R-:W-:Y:S01]  /*8a90*/  @P5 IMAD.MOV.U32 R23, RZ, RZ, R83 ;  /* 0x000000ffff175224 */ /* 0x000fe200078e0053 */
[----:B0-----:R-:W-:Y:S02]  /*8aa0*/  IADD3.X R84, PT, PT, R6, UR13, RZ, P4, !PT ;  /* 0x0000000d06547c10 */ /* 0x001fe4000a7fe4ff */
[----:B------:R-:W-:Y:S02]  /*8ab0*/  IADD3 R82, P4, PT, R7, UR7, RZ ;  /* 0x0000000707527c10 */ /* 0x000fe4000ff9e0ff */
[----:B------:R0:W4:Y:S01]  /*8ac0*/  @P5 LDG.E.U8 R36, desc[UR22][R22.64] ;  /* 0x0000001616245981 */ /* 0x000122000c1e1100 */
[----:B------:R-:W-:-:S03]  /*8ad0*/  UIMAD UR12, UR4, 0x34, URZ ;  /* 0x00000034040c78a4 */ /* 0x000fc6000f8e02ff */
        /* <DEDUP_REMOVED lines=8> */
[----:B------:R1:W-:Y:S01]  /*8b60*/  STL [R1+0x7f0], R24 ;  /* 0x0007f01801007387 */ /* 0x0003e20000100800 */
[----:B0-----:R-:W-:Y:S02]  /*8b70*/  @P5 IMAD.MOV.U32 R22, RZ, RZ, R82 ;  /* 0x000000ffff165224 */ /* 0x001fe400078e0052 */
[----:B------:R-:W-:Y:S01]  /*8b80*/  @P5 IMAD.MOV.U32 R23, RZ, RZ, R83 ;  /* 0x000000ffff175224 */ /* 0x000fe200078e0053 */
[----:B------:R-:W-:Y:S04]  /*8b90*/  STL [R1+0x7ec], R84 ;  /* 0x0007ec5401007387 */ /* 0x000fe80000100800 */
[----:B------:R0:W-:Y:S04]  /*8ba0*/  STL [R1+0x7f8], R82 ;  /* 0x0007f85201007387 */ /* 0x0001e80000100800 */
[----:B------:R0:W2:Y:S01]  /*8bb0*/  @P5 LDG.E.U8 R33, desc[UR22][R22.64] ;  /* 0x0000001616215981 */ /* 0x0000a2000c1e1100 */
[----:B-1----:R-:W-:-:S02]  /*8bc0*/  SHF.R.U64 R24, R28, 0x3, RZ ;  /* 0x000000031c187819 */ /* 0x002fc400000012ff */
[----:B0-----:R-:W-:Y:S01]  /*8bd0*/  IADD3 R82, P5, PT, R3, UR12, RZ ;  /* 0x0000000c03527c10 */ /* 0x001fe2000ffbe0ff */
[----:B------:R0:W-:Y:S01]  /*8be0*/  STL [R1+0x7f4], R83 ;  /* 0x0007f45301007387 */ /* 0x0001e20000100800 */
[----:B------:R-:W-:Y:S02]  /*8bf0*/  @P6 IMAD.MOV.U32 R22, RZ, RZ, R85 ;  /* 0x000000ffff166224 */ /* 0x000fe400078e0055 */
[----:B------:R-:W-:Y:S01]  /*8c00*/  IADD3.X R84, PT, PT, R4, UR17, RZ, P5, !PT ;  /* 0x0000001104547c10 */ /* 0x000fe2000affe4ff */
[----:B------:R-:W-:Y:S01]  /*8c10*/  @P6 IMAD.MOV.U32 R23, RZ, RZ, R86 ;  /* 0x000000ffff176224 */ /* 0x000fe200078e0056 */
[----:B------:R-:W-:Y:S01]  /*8c20*/  STL [R1+0x8dc], R85 ;  /* 0x0008dc5501007387 */ /* 0x000fe20000100800 */
[----:B------:R-:W-:Y:S02]  /*8c30*/  LOP3.LUT P4, RZ, R24, 0x1, RZ, 0xc0, !PT ;  /* 0x0000000118ff7812 */ /* 0x000fe4000788c0ff */
[----:B0-----:R-:W-:Y:S01]  /*8c40*/  IADD3 R83, P5, PT, R5, UR12, RZ ;  /* 0x0000000c05537c10 */ /* 0x001fe2000ffbe0ff */
[----:B------:R0:W2:Y:S03]  /*8c50*/  @P6 LDG.E.U8 R31, desc[UR22][R22.64] ;  /* 0x00000016161f6981 */ /* 0x0000a6000c1e1100 */
[----:B------:R-:W-:Y:S01]  /*8c60*/  IADD3.X R24, PT, PT, R6, UR17, RZ, P5, !PT ;  /* 0x0000001106187c10 */ /* 0x000fe2000affe4ff */
[----:B------:R-:W-:Y:S04]  /*8c70*/  STL [R1+0x8d8], R86 ;  /* 0x0008d85601007387 */ /* 0x000fe80000100800 */
[----:B------:R1:W-:Y:S01]  /*8c80*/  STL [R1+0x8e4], R82 ;  /* 0x0008e45201007387 */ /* 0x0003e20000100800 */
[----:B0-----:R-:W-:-:S02]  /*8c90*/  @P6 IMAD.MOV.U32 R22, RZ, RZ, R82 ;  /* 0x000000ffff166224 */ /* 0x001fc400078e0052 */
        /* <DEDUP_REMOVED lines=16> */
[----:B------:R0:W-:Y:S04]  /*8da0*/  STL [R1+0x8f4], R82 ;  /* 0x0008f45201007387 */ /* 0x0001e80000100800 */
[----:B------:R0:W2:Y:S01]  /*8db0*/  @P6 LDG.E.U8 R26, desc[UR22][R22.64] ;  /* 0x00000016161a6981 */ /* 0x0000a2000c1e1100 */
[----:B-1----:R-:W-:Y:S01]  /*8dc0*/  VIADD R24, R21, 0xfffffff2 ;  /* 0xfffffff215187836 */ /* 0x002fe20000000000 */
[----:B0-----:R-:W-:-:S02]  /*8dd0*/  IADD3 R82, P6, PT, R3, UR7, RZ ;  /* 0x0000000703527c10 */ /* 0x001fc4000ffde0ff */
[----:B------:R0:W-:Y:S01]  /*8de0*/  STL [R1+0x8f0], R83 ;  /* 0x0008f05301007387 */ /* 0x0001e20000100800 */
[----:B------:R-:W-:Y:S02]  /*8df0*/  @P4 IMAD.MOV.U32 R22, RZ, RZ, R85 ;  /* 0x000000ffff164224 */ /* 0x000fe400078e0055 */
[----:B------:R-:W-:Y:S01]  /*8e00*/  @P4 IMAD.MOV.U32 R23, RZ, RZ, R86 ;  /* 0x000000ffff174224 */ /* 0x000fe200078e0056 */
[----:B0-----:R-:W-:-:S04]  /*8e10*/  IADD3.X R83, PT, PT, R4, UR12, RZ, P6, !PT ;  /* 0x0000000c04537c10 */ /* 0x001fc8000b7fe4ff */
[----:B------:R0:W2:Y:S01]  /*8e20*/  @P4 LDG.E.U8 R41, desc[UR22][R22.64] ;  /* 0x0000001616294981 */ /* 0x0000a2000c1e1100 */
[----:B------:R-:W-:Y:S02]  /*8e30*/  IADD3 R84, P6, PT, R5, UR7, RZ ;  /* 0x0000000705547c10 */ /* 0x000fe4000ffde0ff */
[----:B------:R-:W-:Y:S01]  /*8e40*/  ISETP.GE.U32.AND P5, PT, R24, 0x7fffffb3, PT ;  /* 0x7fffffb31800780c */ /* 0x000fe20003fa6070 */
[----:B------:R-:W-:Y:S01]  /*8e50*/  STL [R1+0x9dc], R85 ;  /* 0x0009dc5501007387 */ /* 0x000fe20000100800 */
[----:B------:R-:W-:-:S03]  /*8e60*/  IADD3.X R24, PT, PT, R6, UR12, RZ, P6, !PT ;  /* 0x0000000c06187c10 */ /* 0x000fc6000b7fe4ff */
[----:B------:R1:W-:Y:S01]  /*8e70*/  STL [R1+0x9e4], R82 ;  /* 0x0009e45201007387 */ /* 0x0003e20000100800 */
[----:B0-----:R-:W-:Y:S02]  /*8e80*/  @P4 IMAD.MOV.U32 R22, RZ, RZ, R82 ;  /* 0x000000ffff164224 */ /* 0x001fe400078e0052 */
[----:B------:R-:W-:Y:S01]  /*8e90*/  @P4 IMAD.MOV.U32 R23, RZ, RZ, R83 ;  /* 0x000000ffff174224 */ /* 0x000fe200078e0053 */
[----:B------:R-:W-:Y:S04]  /*8ea0*/  STL [R1+0x9d8], R86 ;  /* 0x0009d85601007387 */ /* 0x000fe80000100800 */
[----:B------:R0:W2:Y:S01]  /*8eb0*/  @P4 LDG.E.U8 R40, desc[UR22][R22.64] ;  /* 0x0000001616284981 */ /* 0x0000a2000c1e1100 */
[----:B-1----:R-:W-:Y:S01]  /*8ec0*/  IADD3 R82, P6, PT, R7, UR7, RZ ;  /* 0x0000000707527c10 */ /* 0x002fe2000ffde0ff */
[----:B------:R-:W-:-:S02]  /*8ed0*/  UIMAD UR7, UR4, 0x5, URZ ;  /* 0x00000005040778a4 */ /* 0x000fc4000f8e02ff */
[----:B------:R1:W-:Y:S01]  /*8ee0*/  STL [R1+0x9e0], R83 ;  /* 0x0009e05301007387 */ /* 0x0003e20000100800 */
[----:B0-----:R-:W-:Y:S02]  /*8ef0*/  @P4 IMAD.MOV.U32 R22, RZ, RZ, R84 ;  /* 0x000000ffff164224 */ /* 0x001fe400078e0054 */
[----:B------:R-:W-:Y:S01]  /*8f00*/  @P4 IMAD.MOV.U32 R23, RZ, RZ, R24 ;  /* 0x000000ffff174224 */ /* 0x000fe200078e0018 */
[----:B-1----:R-:W-:Y:S01]  /*8f10*/  IADD3.X R83, PT, PT, R8, UR12, RZ, P6, !PT ;  /* 0x0000000c08537c10 */ /* 0x002fe2000b7fe4ff */
[----:B------:R-:W-:Y:S01]  /*8f20*/  STL [R1+0x9ec], R84 ;  /* 0x0009ec5401007387 */ /* 0x000fe20000100800 */
[----:B------:R-:W-:-:S03]  /*8f30*/  USHF.R.S32.HI UR13, URZ, 0x1f, UR7 ;  /* 0x0000001fff0d7899 */ /* 0x000fc60008011407 */
[----:B------:R0:W2:Y:S04]  /*8f40*/  @P4 LDG.E.U8 R39, desc[UR22][R22.64] ;  /* 0x0000001616274981 */ /* 0x0000a8000c1e1100 */
[----:B------:R1:W-:Y:S01]  /*8f50*/  STL [R1+0x9e8], R24 ;  /* 0x0009e81801007387 */ /* 0x0003e20000100800 */
[----:B0-----:R-:W-:Y:S02]  /*8f60*/  @P4 IMAD.MOV.U32 R22, RZ, RZ, R82 ;  /* 0x000000ffff164224 */ /* 0x001fe400078e0052 */
[----:B------:R-:W-:Y:S01]  /*8f70*/  @P4 IMAD.MOV.U32 R23, RZ, RZ, R83 ;  /* 0x000000ffff174224 */ /* 0x000fe200078e0053 */
[----:B-1----:R-:W-:Y:S01]  /*8f80*/  IADD3 R24, P6, PT, R0, UR7, RZ ;  /* 0x0000000700187c10 */ /* 0x002fe2000ffde0ff */
[----:B------:R0:W-:Y:S03]  /*8f90*/  STL [R1+0x9f4], R82 ;  /* 0x0009f45201007387 */ /* 0x0001e60000100800 */
[----:B------:R-:W-:Y:S01]  /*8fa0*/  IADD3.X R84, PT, PT, R2, UR13, RZ, P6, !PT ;  /* 0x0000000d02547c10 */ /* 0x000fe2000b7fe4ff */
[----:B------:R1:W2:Y:S01]  /*8fb0*/  @P4 LDG.E.U8 R38, desc[UR22][R22.64] ;  /* 0x0000001616264981 */ /* 0x0002a2000c1e1100 */
[----:B0-----:R-:W-:-:S02]  /*8fc0*/  IADD3 R82, P4, PT, R3, UR7, RZ ;  /* 0x0000000703527c10 */ /* 0x001fc4000ff9e0ff */
[----:B-1----:R-:W-:Y:S01]  /*8fd0*/  SHF.R.U32.HI R22, RZ, 0x2, R29 ;  /* 0x00000002ff167819 */ /* 0x002fe2000001161d */
[----:B------:R0:W-:Y:S01]  /*8fe0*/  STL [R1+0x9f0], R83 ;  /* 0x0009f05301007387 */ /* 0x0001e20000100800 */
[----:B------:R-:W-:Y:S02]  /*8ff0*/  @!P2 IMAD.MOV.U32 R23, RZ, RZ, R84 ;  /* 0x000000ffff17a224 */ /* 0x000fe400078e0054 */
[----:B------:R-:W-:Y:S01]  /*9000*/  LOP3.LUT P6, RZ, R22, 0x1, RZ, 0xc0, !PT ;  /* 0x0000000116ff7812 */ /* 0x000fe200078cc0ff */
[----:B------:R-:W-:Y:S01]  /*9010*/  @!P2 IMAD.MOV.U32 R22, RZ, RZ, R24 ;  /* 0x000000ffff16a224 */ /* 0x000fe200078e0018 */
[----:B------:R1:W-:Y:S01]  /*9020*/  STL [R1+0x28c], R24 ;  /* 0x00028c1801007387 */ /* 0x0003e20000100800 */
[----:B0-----:R-:W-:-:S03]  /*9030*/  IADD3.X R83, PT, PT, R4, UR13, RZ, P4, !PT ;  /* 0x0000000d04537c10 */ /* 0x001fc6000a7fe4ff */
[----:B------:R-:W-:Y:S01]  /*9040*/  STL [R1+0x294], R82 ;  /* 0x0002945201007387 */ /* 0x000fe20000100800 */
[----:B-1----:R-:W-:-:S03]  /*9050*/  IADD3 R24, P4, PT, R5, UR7, RZ ;  /* 0x0000000705187c10 */ /* 0x002fc6000ff9e0ff */
[----:B------:R0:W2:Y:S01]  /*9060*/  @!P2 LDG.E.U8 R69, desc[UR22][R22.64] ;  /* 0x000000161645a981 */ /* 0x0000a2000c1e1100 */
[----:B------:R-:W-:-:S03]  /*9070*/  UIMAD UR12, UR4, 0xd, URZ ;  /* 0x0000000d040c78a4 */ /* 0x000fc6000f8e02ff */
[----:B------:R1:W-:Y:S01]  /*9080*/  STL [R1+0x288], R84 ;  /* 0x0002885401007387 */ /* 0x0003e20000100800 */
[----:B0-----:R-:W-:Y:S02]  /*9090*/  @!P2 IMAD.MOV.U32 R22, RZ, RZ, R82 ;  /* 0x000000ffff16a224 */ /* 0x001fe400078e0052 */
[----:B------:R-:W-:Y:S01]  /*90a0*/  @!P2 IMAD.MOV.U32 R23, RZ, RZ, R83 ;  /* 0x000000ffff17a224 */ /* 0x000fe200078e0053 */
[----:B-1----:R-:W-:Y:S02]  /*90b0*/  IADD3.X R84, PT, PT, R6, UR13, RZ, P4, !PT ;  /* 0x0000000d06547c10 */ /* 0x002fe4000a7fe4ff */
[----:B------:R-:W-:Y:S02]  /*90c0*/  IADD3 R82, P4, PT, R7, UR7, RZ ;  /* 0x0000000707527c10 */ /* 0x000fe4000ff9e0ff */
[----:B------:R0:W2:Y:S01]  /*90d0*/  @!P2 LDG.E.U8 R68, desc[UR22][R22.64] ;  /* 0x000000161644a981 */ /* 0x0000a2000c1e1100 */
[----:B------:R-:W-:-:S03]  /*90e0*/  USHF.R.S32.HI UR17, URZ, 0x1f, UR12 ;  /* 0x0000001fff117899 */ /* 0x000fc6000801140c */
[----:B------:R1:W-:Y:S01]  /*90f0*/  STL [R1+0x290], R83 ;  /* 0x0002905301007387 */ /* 0x0003e20000100800 */
[----:B0-----:R-:W-:Y:S02]  /*9100*/  @!P2 IMAD.MOV.U32 R22, RZ, RZ, R24 ;  /* 0x000000ffff16a224 */ /* 0x001fe400078e0018 */
[----:B------:R-:W-:Y:S01]  /*9110*/  @!P2 IMAD.MOV.U32 R23, RZ, RZ, R84 ;  /* 0x000000ffff17a224 */ /* 0x000fe200078e0054 */
[----:B-1----:R-:W-:Y:S02]  /*9120*/  IADD3.X R83, PT, PT, R8, UR13, RZ, P4, !PT ;  /* 0x0000000d08537c10 */ /* 0x002fe4000a7fe4ff */
[----:B------:R-:W-:Y:S02]  /*9130*/  IADD3 R85, P4, PT, R0, UR12, RZ ;  /* 0x0000000c00557c10 */ /* 0x000fe4000ff9e0ff */
[----:B------:R0:W2:Y:S02]  /*9140*/  @!P2 LDG.E.U8 R67, desc[UR22][R22.64] ;  /* 0x000000161643a981 */ /* 0x0000a4000c1e1100 */
[----:B------:R-:W-:-:S02]  /*9150*/  IADD3.X R86, PT, PT, R2, UR17, RZ, P4, !PT ;  /* 0x0000001102567c10 */ /* 0x000fc4000a7fe4ff */
[----:B------:R1:W-:Y:S04]  /*9160*/  STL [R1+0x29c], R24 ;  /* 0x00029c1801007387 */ /* 0x0003e80000100800 */
[----:B------:R-:W-:Y:S01]  /*9170*/  STL [R1+0x298], R84 ;  /* 0x0002985401007387 */ /* 0x000fe20000100800 */
[----:B0-----:R-:W-:Y:S02]  /*9180*/  @!P2 IMAD.MOV.U32 R22, RZ, RZ, R82 ;  /* 0x000000ffff16a224 */ /* 0x001fe400078e0052 */
[----:B------:R-:W-:Y:S01]  /*9190*/  @!P2 IMAD.MOV.U32 R23, RZ, RZ, R83 ;  /* 0x000000ffff17a224 */ /* 0x000fe200078e0053 */
[----:B------:R0:W-:Y:S01]  /*91a0*/  STL [R1+0x2a4], R82 ;  /* 0x0002a45201007387 */ /* 0x0001e20000100800 */
[----:B-1----:R-:W-:-:S03]  /*91b0*/  SHF.R.U32.HI R24, RZ, 0xa, R29 ;  /* 0x0000000aff187819 */ /* 0x002fc6000001161d */
[----:B------:R1:W2:Y:S01]  /*91c0*/  @!P2 LDG.E.U8 R66, desc[UR22][R22.64] ;  /* 0x000000161642a981 */ /* 0x0002a2000c1e1100 */
[----:B0-----:R-:W-:-:S03]  /*91d0*/  IADD3 R82, P4, PT, R3, UR12, RZ ;  /* 0x0000000c03527c10 */ /* 0x001fc6000ff9e0ff */
[----:B------:R0:W-:Y:S01]  /*91e0*/  STL [R1+0x2a0], R83 ;  /* 0x0002a05301007387 */ /* 0x0001e20000100800 */
[----:B-1----:R-:W-:Y:S01]  /*91f0*/  @!P5 IMAD.MOV.U32 R22, RZ, RZ, R85 ;  /* 0x000000ffff16d224 */ /* 0x002fe200078e0055 */
[----:B------:R-:W-:Y:S01]  /*9200*/  IADD3.X R84, PT, PT, R4, UR17, RZ, P4, !PT ;  /* 0x0000001104547c10 */ /* 0x000fe2000a7fe4ff */
[----:B------:R-:W-:Y:S01]  /*9210*/  @!P5 IMAD.MOV.U32 R23, RZ, RZ, R86 ;  /* 0x000000ffff17d224 */ /* 0x000fe200078e0056 */
[----:B------:R-:W-:Y:S01]  /*9220*/  STL [R1+0x410], R85 ;  /* 0x0004105501007387 */ /* 0x000fe20000100800 */
[----:B------:R-:W-:Y:S02]  /*9230*/  LOP3.LUT P2, RZ, R24, 0x1, RZ, 0xc0, !PT ;  /* 0x0000000118ff7812 */ /* 0x000fe4000784c0ff */
[----:B0-----:R-:W-:Y:S01]  /*9240*/  IADD3 R83, P4, PT, R5, UR12, RZ ;  /* 0x0000000c05537c10 */ /* 0x001fe2000ff9e0ff */
[----:B------:R0:W2:Y:S03]  /*9250*/  @!P5 LDG.E.U8 R65, desc[UR22][R22.64] ;  /* 0x000000161641d981 */ /* 0x0000a6000c1e1100 */
[----:B------:R-:W-:Y:S01]  /*9260*/  IADD3.X R24, PT, PT, R6, UR17, RZ, P4, !PT ;  /* 0x0000001106187c10 */ /* 0x000fe2000a7fe4ff */
[----:B------:R-:W-:Y:S04]  /*9270*/  STL [R1+0x40c], R86 ;  /* 0x00040c5601007387 */ /* 0x000fe80000100800 */
[----:B------:R1:W-:Y:S01]  /*9280*/  STL [R1+0x418], R82 ;  /* 0x0004185201007387 */ /* 0x0003e20000100800 */
[----:B0-----:R-:W-:-:S02]  /*9290*/  @!P5 IMAD.MOV.U32 R22, RZ, RZ, R82 ;  /* 0x000000ffff16d224 */ /* 0x001fc400078e0052 */
[----:B------:R-:W-:Y:S01]  /*92a0*/  @!P5 IMAD.MOV.U32 R23, RZ, RZ, R84 ;  /* 0x000000ffff17d224 */ /* 0x000fe200078e0054 */
[----:B------:R-:W-:Y:S01]  /*92b0*/  STL [R1+0x414], R84 ;  /* 0x0004145401007387 */ /* 0x000fe20000100800 */
[----:B------:R-:W-:-:S03]  /*92c0*/  UIMAD UR7, UR4, 0x15, URZ ;  /* 0x00000015040778a4 */ /* 0x000fc6000f8e02ff */
[----:B------:R0:W2:Y:S01]  /*92d0*/  @!P5 LDG.E.U8 R64, desc[UR22][R22.64] ;  /* 0x000000161640d981 */ /* 0x0000a2000c1e1100 */
[----:B-1----:R-:W-:-:S03]  /*92e0*/  IADD3 R82, P4, PT, R7, UR12, RZ ;  /* 0x0000000c07527c10 */ /* 0x002fc6000ff9e0ff */
[----:B------:R1:W-:Y:S01]  /*92f0*/  STL [R1+0x420], R83 ;  /* 0x0004205301007387 */ /* 0x0003e20000100800 */
[----:B------:R-:W-:Y:S01]  /*9300*/  USHF.R.S32.HI UR12, URZ, 0x1f, UR7 ;  /* 0x0000001fff0c7899 */ /* 0x000fe20008011407 */
[----:B0-----:R-:W-:Y:S02]  /*9310*/  @!P5 IMAD.MOV.U32 R22, RZ, RZ, R83 ;  /* 0x000000ffff16d224 */ /* 0x001fe400078e0053 */
[----:B------:R-:W-:Y:S01]  /*9320*/  @!P5 IMAD.MOV.U32 R23, RZ, RZ, R24 ;  /* 0x000000ffff17d224 */ /* 0x000fe200078e0018 */
[----:B-1----:R-:W-:Y:S02]  /*9330*/  IADD3.X R83, PT, PT, R8, UR17, RZ, P4, !PT ;  /* 0x0000001108537c10 */ /* 0x002fe4000a7fe4ff */
[----:B------:R-:W-:Y:S02]  /*9340*/  IADD3 R84, P4, PT, R0, UR7, RZ ;  /* 0x0000000700547c10 */ /* 0x000fe4000ff9e0ff */
[----:B------:R0:W2:Y:S02]  /*9350*/  @!P5 LDG.E.U8 R63, desc[UR22][R22.64] ;  /* 0x00000016163fd981 */ /* 0x0000a4000c1e1100 */
[----:B------:R-:W-:-:S02]  /*9360*/  IADD3.X R86, PT, PT, R2, UR12, RZ, P4, !PT ;  /* 0x0000000c02567c10 */ /* 0x000fc4000a7fe4ff */
[----:B------:R-:W-:Y:S01]  /*9370*/  STL [R1+0x41c], R24 ;  /* 0x00041c1801007387 */ /* 0x000fe20000100800 */
[----:B0-----:R-:W-:Y:S02]  /*9380*/  @!P5 IMAD.MOV.U32 R22, RZ, RZ, R82 ;  /* 0x000000ffff16d224 */ /* 0x001fe400078e0052 */
[----:B------:R-:W-:Y:S01]  /*9390*/  @!P5 IMAD.MOV.U32 R23, RZ, RZ, R83 ;  /* 0x000000ffff17d224 */ /* 0x000fe200078e0053 */
[----:B------:R0:W-:Y:S04]  /*93a0*/  STL [R1+0x428], R82 ;  /* 0x0004285201007387 */ /* 0x0001e80000100800 */
[----:B------:R1:W2:Y:S01]  /*93b0*/  @!P5 LDG.E.U8 R62, desc[UR22][R22.64] ;  /* 0x00000016163ed981 */ /* 0x0002a2000c1e1100 */
[----:B0-----:R-:W-:-:S03]  /*93c0*/  IADD3 R82, P5, PT, R3, UR7, RZ ;  /* 0x0000000703527c10 */ /* 0x001fc6000ffbe0ff */
[----:B------:R0:W-:Y:S01]  /*93d0*/  STL [R1+0x424], R83 ;  /* 0x0004245301007387 */ /* 0x0001e20000100800 */
[----:B-1----:R-:W-:Y:S01]  /*93e0*/  @P2 IMAD.MOV.U32 R22, RZ, RZ, R84 ;  /* 0x000000ffff162224 */ /* 0x002fe200078e0054 */
[----:B------:R-:W-:Y:S01]  /*93f0*/  IADD3.X R85, PT, PT, R4, UR12, RZ, P5, !PT ;  /* 0x0000000c04557c10 */ /* 0x000fe2000affe4ff */
[----:B------:R-:W-:Y:S01]  /*9400*/  @P2 IMAD.MOV.U32 R23, RZ, RZ, R86 ;  /* 0x000000ffff172224 */ /* 0x000fe200078e0056 */
[----:B------:R-:W-:Y:S01]  /*9410*/  SHF.R.U64 R24, R28, 0x1a, RZ ;  /* 0x0000001a1c187819 */ /* 0x000fe200000012ff */
[----:B------:R1:W-:Y:S01]  /*9420*/  STL [R1+0x510], R84 ;  /* 0x0005105401007387 */ /* 0x0003e20000100800 */
[----:B0-----:R-:W-:-:S03]  /*9430*/  IADD3 R83, P5, PT, R5, UR7, RZ ;  /* 0x0000000705537c10 */ /* 0x001fc6000ffbe0ff */
[----:B------:R0:W2:Y:S01]  /*9440*/  @P2 LDG.E.U8 R61, desc[UR22][R22.64] ;  /* 0x00000016163d2981 */ /* 0x0000a2000c1e1100 */
[----:B------:R-:W-:Y:S02]  /*9450*/  LOP3.LUT P4, RZ, R24, 0x1, RZ, 0xc0, !PT ;  /* 0x0000000118ff7812 */ /* 0x000fe4000788c0ff */
[----:B-1----:R-:W-:Y:S01]  /*9460*/  IADD3.X R84, PT, PT, R6, UR12, RZ, P5, !PT ;  /* 0x0000000c06547c10 */ /* 0x002fe2000affe4ff */
[----:B0-----:R-:W-:Y:S02]  /*9470*/  @P2 IMAD.MOV.U32 R22, RZ, RZ, R82 ;  /* 0x000000ffff162224 */ /* 0x001fe400078e0052 */
[----:B------:R-:W-:Y:S01]  /*9480*/  @P2 IMAD.MOV.U32 R23, RZ, RZ, R85 ;  /* 0x000000ffff172224 */ /* 0x000fe200078e0055 */
[----:B------:R-:W-:Y:S01]  /*9490*/  IADD3 R24, P5, PT, R7, UR7, RZ ;  /* 0x0000000707187c10 */ /* 0x000fe2000ffbe0ff */
[----:B------:R0:W-:Y:S04]  /*94a0*/  STL [R1+0x518], R82 ;  /* 0x0005185201007387 */ /* 0x0001e80000100800 */
[----:B------:R1:W2:Y:S01]  /*94b0*/  @P2 LDG.E.U8 R60, desc[UR22][R22.64] ;  /* 0x00000016163c2981 */ /* 0x0002a2000c1e1100 */
[----:B------:R-:W-:Y:S01]  /*94c0*/  UIMAD UR7, UR4, 0x1d, URZ ;  /* 0x0000001d040778a4 */ /* 0x000fe2000f8e02ff */
[----:B0-----:R-:W-:Y:S01]  /*94d0*/  IADD3.X R82, PT, PT, R8, UR12, RZ, P5, !PT ;  /* 0x0000000c08527c10 */ /* 0x001fe2000affe4ff */
[----:B-1----:R-:W-:-:S02]  /*94e0*/  @P2 IMAD.MOV.U32 R22, RZ, RZ, R83 ;  /* 0x000000ffff162224 */ /* 0x002fc400078e0053 */
[----:B------:R-:W-:Y:S01]  /*94f0*/  @P2 IMAD.MOV.U32 R23, RZ, RZ, R84 ;  /* 0x000000ffff172224 */ /* 0x000fe200078e0054 */
[----:B------:R-:W-:Y:S01]  /*9500*/  STL [R1+0x50c], R86 ;  /* 0x00050c5601007387 */ /* 0x000fe20000100800 */
[----:B------:R-:W-:-:S03]  /*9510*/  USHF.R.S32.HI UR13, URZ, 0x1f, UR7 ;  /* 0x0000001fff0d7899 */ /* 0x000fc60008011407 */
[----:B------:R0:W2:Y:S01]  /*9520*/  @P2 LDG.E.U8 R59, desc[UR22][R22.64] ;  /* 0x00000016163b2981 */ /* 0x0000a2000c1e1100 */
[----:B------:R-:W-:-:S03]  /*9530*/  UIMAD UR12, UR4, 0x25, URZ ;  /* 0x00000025040c78a4 */ /* 0x000fc6000f8e02ff */
[----:B------:R-:W-:Y:S04]  /*9540*/  STL [R1+0x514], R85 ;  /* 0x0005145501007387 */ /* 0x000fe80000100800 */
[----:B------:R1:W-:Y:S01]  /*9550*/  STL [R1+0x520], R83 ;  /* 0x0005205301007387 */ /* 0x0003e20000100800 */
[----:B0-----:R-:W-:Y:S02]  /*9560*/  @P2 IMAD.MOV.U32 R22, RZ, RZ, R24 ;  /* 0x000000ffff162224 */ /* 0x001fe400078e0018 */
[----:B------:R-:W-:Y:S01]  /*9570*/  @P2 IMAD.MOV.U32 R23, RZ, RZ, R82 ;  /* 0x000000ffff172224 */ /* 0x000fe200078e0052 */
[----:B------:R-:W-:Y:S01]  /*9580*/  STL [R1+0x51c], R84 ;  /* 0x00051c5401007387 */ /* 0x000fe20000100800 */
[----:B------:R-:W-:-:S03]  /*9590*/  USHF.R.S32.HI UR18, URZ, 0x1f, UR12 ;  /* 0x0000001fff127899 */ /* 0x000fc6000801140c */
[----:B------:R0:W-:Y:S01]  /*95a0*/  STL [R1+0x528], R24 ;  /* 0x0005281801007387 */ /* 0x0001e20000100800 */
[----:B-1----:R-:W-:-:S03]  /*95b0*/  IADD3 R83, P5, PT, R0, UR7, RZ ;  /* 0x0000000700537c10 */ /* 0x002fc6000ffbe0ff */
[----:B------:R1:W-:Y:S01]  /*95c0*/  STL [R1+0x524], R82 ;  /* 0x0005245201007387 */ /* 0x0003e20000100800 */
[----:B------:R-:W-:-:S03]  /*95d0*/  IADD3.X R86, PT, PT, R2, UR13, RZ, P5, !PT ;  /* 0x0000000d02567c10 */ /* 0x000fc6000affe4ff */
[----:B------:R3:W2:Y:S01]  /*95e0*/  @P2 LDG.E.U8 R58, desc[UR22][R22.64] ;  /* 0x00000016163a2981 */ /* 0x0006a2000c1e1100 */
[----:B0-----:R-:W-:Y:S02]  /*95f0*/  IADD3 R24, P5, PT, R0, UR12, RZ ;  /* 0x0000000c00187c10 */ /* 0x001fe4000ffbe0ff */
[----:B-1----:R-:W-:Y:S02]  /*9600*/  IADD3 R82, P2, PT, R3, UR7, RZ ;  /* 0x0000000703527c10 */ /* 0x002fe4000ff5e0ff */
[----:B---3--:R-:W-:Y:S02]  /*9610*/  SHF.R.U64 R22, R28, 0x12, RZ ;  /* 0x000000121c167819 */ /* 0x008fe400000012ff */
[----:B------:R-:W-:Y:S01]  /*9620*/  IADD3.X R85, PT, PT, R4, UR13, RZ, P2, !PT ;  /* 0x0000000d04557c10 */ /* 0x000fe200097fe4ff */
[----:B------:R-:W-:Y:S01]  /*9630*/  @P6 IMAD.MOV.U32 R23, RZ, RZ, R86 ;  /* 0x000000ffff176224 */ /* 0x000fe200078e0056 */
[----:B------:R-:W-:Y:S01]  /*9640*/  LOP3.LUT P2, RZ, R22, 0x1, RZ, 0xc0, !PT ;  /* 0x0000000116ff7812 */ /* 0x000fe2000784c0ff */
[----:B------:R-:W-:Y:S01]  /*9650*/  @P6 IMAD.MOV.U32 R22, RZ, RZ, R83 ;  /* 0x000000ffff166224 */ /* 0x000fe200078e0053 */
[----:B------:R-:W-:-:S02]  /*9660*/  IADD3.X R84, PT, PT, R2, UR18, RZ, P5, !PT ;  /* 0x0000001202547c10 */ /* 0x000fc4000affe4ff */
[----:B------:R-:W-:Y:S02]  /*9670*/  PRMT R53, RZ, 0x7610, R53 ;  /* 0x00007610ff357816 */ /* 0x000fe40000000035 */
[----:B------:R0:W3:Y:S04]  /*9680*/  @P6 LDG.E.U8 R57, desc[UR22][R22.64] ;  /* 0x0000001616396981 */ /* 0x0000e8000c1e1100 */
[----:B------:R1:W-:Y:S01]  /*9690*/  STL [R1+0x610], R83 ;  /* 0x0006105301007387 */ /* 0x0003e20000100800 */
[----:B------:R-:W-:-:S03]  /*96a0*/  PRMT R56, RZ, 0x7610, R56 ;  /* 0x00007610ff387816 */ /* 0x000fc60000000038 */
[----:B------:R-:W-:Y:S01]  /*96b0*/  STL [R1+0x618], R82 ;  /* 0x0006185201007387 */ /* 0x000fe20000100800 */
[----:B0-----:R-:W-:Y:S02]  /*96c0*/  @P4 IMAD.MOV.U32 R22, RZ, RZ, R24 ;  /* 0x000000ffff164224 */ /* 0x001fe400078e0018 */
[----:B------:R-:W-:Y:S01]  /*96d0*/  @P4 IMAD.MOV.U32 R23, RZ, RZ, R84 ;  /* 0x000000ffff174224 */ /* 0x000fe200078e0054 */
[----:B------:R-:W-:Y:S01]  /*96e0*/  STL [R1+0x60c], R86 ;  /* 0x00060c5601007387 */ /* 0x000fe20000100800 */
[----:B-1----:R-:W-:-:S03]  /*96f0*/  IADD3 R83, P5, PT, R5, UR7, RZ ;  /* 0x0000000705537c10 */ /* 0x002fc6000ffbe0ff */
[----:B------:R-:W-:Y:S04]  /*9700*/  STL [R1+0x710], R24 ;  /* 0x0007101801007387 */ /* 0x000fe80000100800 */
[----:B------:R-:W-:Y:S04]  /*9710*/  STL [R1+0x614], R85 ;  /* 0x0006145501007387 */ /* 0x000fe80000100800 */
[----:B------:R0:W2:Y:S04]  /*9720*/  @P4 LDG.E.U8 R53, desc[UR22][R22.64] ;  /* 0x0000001616354981 */ /* 0x0000a8000c1e1100 */
[----:B------:R1:W-:Y:S01]  /*9730*/  STL [R1+0x70c], R84 ;  /* 0x00070c5401007387 */ /* 0x0003e20000100800 */
[----:B------:R-:W-:Y:S01]  /*9740*/  PRMT R55, RZ, 0x7610, R55 ;  /* 0x00007610ff377816 */ /* 0x000fe20000000037 */
[----:B0-----:R-:W-:-:S02]  /*9750*/  @P6 IMAD.MOV.U32 R22, RZ, RZ, R82 ;  /* 0x000000ffff166224 */ /* 0x001fc400078e0052 */
[----:B------:R-:W-:Y:S01]  /*9760*/  @P6 IMAD.MOV.U32 R23, RZ, RZ, R85 ;  /* 0x000000ffff176224 */ /* 0x000fe200078e0055 */
[----:B-1----:R-:W-:Y:S02]  /*9770*/  IADD3.X R84, PT, PT, R6, UR13, RZ, P5, !PT ;  /* 0x0000000d06547c10 */ /* 0x002fe4000affe4ff */
[----:B------:R-:W-:Y:S02]  /*9780*/  IADD3 R24, P5, PT, R7, UR7, RZ ;  /* 0x0000000707187c10 */ /* 0x000fe4000ffbe0ff */
[----:B------:R0:W2:Y:S02]  /*9790*/  @P6 LDG.E.U8 R56, desc[UR22][R22.64] ;  /* 0x0000001616386981 */ /* 0x0000a4000c1e1100 */
[----:B------:R-:W-:Y:S02]  /*97a0*/  IADD3.X R82, PT, PT, R8, UR13, RZ, P5, !PT ;  /* 0x0000000d08527c10 */ /* 0x000fe4000affe4ff */
[----:B------:R-:W-:Y:S01]  /*97b0*/  PRMT R54, RZ, 0x7610, R54 ;  /* 0x00007610ff367816 */ /* 0x000fe20000000036 */
[----:B0-----:R-:W-:-:S02]  /*97c0*/  @P6 IMAD.MOV.U32 R22, RZ, RZ, R83 ;  /* 0x000000ffff166224 */ /* 0x001fc400078e0053 */
[----:B------:R-:W-:-:S05]  /*97d0*/  @P6 IMAD.MOV.U32 R23, RZ, RZ, R84 ;  /* 0x000000ffff176224 */ /* 0x000fca00078e0054 */
[----:B------:R0:W2:Y:S02]  /*97e0*/  @P6 LDG.E.U8 R55, desc[UR22][R22.64] ;  /* 0x0000001616376981 */ /* 0x0000a4000c1e1100 */
[----:B0-----:R-:W-:Y:S02]  /*97f0*/  @P6 IMAD.MOV.U32 R22, RZ, RZ, R24 ;  /* 0x000000ffff166224 */ /* 0x001fe400078e0018 */
[----:B------:R-:W-:Y:S01]  /*9800*/  @P6 IMAD.MOV.U32 R23, RZ, RZ, R82 ;  /* 0x000000ffff176224 */ /* 0x000fe200078e0052 */
[----:B------:R0:W-:Y:S04]  /*9810*/  STL [R1+0x620], R83 ;  /* 0x0006205301007387 */ /* 0x0001e80000100800 */
[----:B------:R1:W2:Y:S01]  /*9820*/  @P6 LDG.E.U8 R54, desc[UR22][R22.64] ;  /* 0x0000001616366981 */ /* 0x0002a2000c1e1100 */
[----:B------:R-:W-:Y:S01]  /*9830*/  IADD3 R85, P6, PT, R3, UR12, RZ ;  /* 0x0000000c03557c10 */ /* 0x000fe2000ffde0ff */
[----:B------:R-:W-:-:S02]  /*9840*/  UIMAD UR13, UR4, 0x35, URZ ;  /* 0x00000035040d78a4 */ /* 0x000fc4000f8e02ff */
[----:B------:R-:W-:Y:S01]  /*9850*/  STL [R1+0x61c], R84 ;  /* 0x00061c5401007387 */ /* 0x000fe20000100800 */
[----:B------:R-:W-:Y:S01]  /*9860*/  IADD3.X R86, PT, PT, R4, UR18, RZ, P6, !PT ;  /* 0x0000001204567c10 */ /* 0x000fe2000b7fe4ff */
[----:B------:R-:W-:Y:S02]  /*9870*/  IMAD.MOV.U32 R91, RZ, RZ, R32 ;  /* 0x000000ffff5b7224 */ /* 0x000fe400078e0020 */
[----:B------:R1:W-:Y:S01]  /*9880*/  STL [R1+0x628], R24 ;  /* 0x0006281801007387 */ /* 0x0003e20000100800 */
[----:B------:R-:W-:Y:S01]  /*9890*/  UIMAD UR7, UR4, 0x2d, URZ ;  /* 0x0000002d040778a4 */ /* 0x000fe2000f8e02ff */
[----:B------:R-:W-:Y:S01]  /*98a0*/  IMAD.MOV.U32 R32, RZ, RZ, R10 ;  /* 0x000000ffff207224 */ /* 0x000fe200078e000a */
[----:B0-----:R-:W-:Y:S01]  /*98b0*/  IADD3 R83, P5, PT, R5, UR12, RZ ;  /* 0x0000000c05537c10 */ /* 0x001fe2000ffbe0ff */
[----:B------:R-:W-:Y:S01]  /*98c0*/  IMAD.MOV.U32 R10, RZ, RZ, R13 ;  /* 0x000000ffff0a7224 */ /* 0x000fe200078e000d */
[----:B------:R0:W-:Y:S01]  /*98d0*/  STL [R1+0x624], R82 ;  /* 0x0006245201007387 */ /* 0x0001e20000100800 */
[----:B------:R-:W-:Y:S01]  /*98e0*/  IMAD.MOV.U32 R13, RZ, RZ, R17 ;  /* 0x000000ffff0d7224 */ /* 0x000fe200078e0011 */
[----:B------:R-:W-:Y:S01]  /*98f0*/  USHF.R.S32.HI UR20, URZ, 0x1f, UR13 ;  /* 0x0000001fff147899 */ /* 0x000fe2000801140d */
[----:B-1----:R-:W-:Y:S01]  /*9900*/  IADD3 R24, P6, PT, R7, UR12, RZ ;  /* 0x0000000c07187c10 */ /* 0x002fe2000ffde0ff */
[----:B------:R-:W-:Y:S01]  /*9910*/  IMAD.MOV.U32 R89, RZ, RZ, R35 ;  /* 0x000000ffff597224 */ /* 0x000fe200078e0023 */
[----:B------:R-:W-:Y:S01]  /*9920*/  UIMAD UR17, UR4, 0x3d, URZ ;  /* 0x0000003d041178a4 */ /* 0x000fe2000f8e02ff */
[----:B------:R-:W-:Y:S01]  /*9930*/  IMAD.MOV.U32 R17, RZ, RZ, R78 ;  /* 0x000000ffff117224 */ /* 0x000fe200078e004e */
[----:B------:R-:W-:Y:S01]  /*9940*/  USHF.R.S32.HI UR19, URZ, 0x1f, UR7 ;  /* 0x0000001fff137899 */ /* 0x000fe20008011407 */
[----:B0-----:R-:W-:Y:S01]  /*9950*/  IADD3.X R82, PT, PT, R8, UR18, RZ, P6, !PT ;  /* 0x0000001208527c10 */ /* 0x001fe2000b7fe4ff */
[----:B------:R-:W-:Y:S01]  /*9960*/  IMAD.MOV.U32 R35, RZ, RZ, R14 ;  /* 0x000000ffff237224 */ /* 0x000fe200078e000e */
[----:B------:R-:W-:Y:S01]  /*9970*/  IADD3 R78, P6, PT, R0, UR13, RZ ;  /* 0x0000000d004e7c10 */ /* 0x000fe2000ffde0ff */
[----:B------:R-:W-:Y:S01]  /*9980*/  IMAD.MOV.U32 R14, RZ, RZ, R16 ;  /* 0x000000ffff0e7224 */ /* 0x000fe200078e0010 */
[----:B------:R-:W-:Y:S01]  /*9990*/  IADD3.X R84, PT, PT, R6, UR18, RZ, P5, !PT ;  /* 0x0000001206547c10 */ /* 0x000fe2000affe4ff */
[----:B------:R-:W-:Y:S01]  /*99a0*/  IMAD.MOV.U32 R16, RZ, RZ, R20 ;  /* 0x000000ffff107224 */ /* 0x000fe200078e0014 */
[----:B------:R-:W-:Y:S01]  /*99b0*/  IADD3 R23, P5, PT, R0, UR7, RZ ;  /* 0x0000000700177c10 */ /* 0x000fe2000ffbe0ff */
[----:B------:R-:W-:Y:S01]  /*99c0*/  IMAD.MOV.U32 R90, RZ, RZ, R93 ;  /* 0x000000ffff5a7224 */ /* 0x000fe200078e005d */
[----:B------:R-:W-:Y:S01]  /*99d0*/  STL [R1+0x718], R85 ;  /* 0x0007185501007387 */ /* 0x000fe20000100800 */
[----:B------:R-:W-:Y:S01]  /*99e0*/  IMAD.MOV.U32 R20, RZ, RZ, R71 ;  /* 0x000000ffff147224 */ /* 0x000fe200078e0047 */
[----:B------:R-:W-:Y:S01]  /*99f0*/  SHF.R.U64 R22, R28, 0xa, RZ ;  /* 0x0000000a1c167819 */ /* 0x000fe200000012ff */
[----:B------:R-:W-:Y:S01]  /*9a00*/  USHF.R.S32.HI UR12, URZ, 0x1f, UR17 ;  /* 0x0000001fff0c7899 */ /* 0x000fe20008011411 */
[----:B------:R-:W-:Y:S01]  /*9a10*/  IMAD.MOV.U32 R93, RZ, RZ, R18 ;  /* 0x000000ffff5d7224 */ /* 0x000fe200078e0012 */
[----:B------:R-:W-:Y:S01]  /*9a20*/  STL [R1+0x720], R83 ;  /* 0x0007205301007387 */ /* 0x000fe20000100800 */
[----:B------:R-:W-:Y:S01]  /*9a30*/  IADD3.X R71, PT, PT, R2, UR20, RZ, P6, !PT ;  /* 0x0000001402477c10 */ /* 0x000fe2000b7fe4ff */
[----:B------:R-:W-:Y:S01]  /*9a40*/  IMAD.MOV.U32 R18, RZ, RZ, R72 ;  /* 0x000000ffff127224 */ /* 0x000fe200078e0048 */
[----:B------:R-:W-:Y:S01]  /*9a50*/  IADD3 R87, P6, PT, R0, UR17, RZ ;  /* 0x0000001100577c10 */ /* 0x000fe2000ffde0ff */
[----:B------:R-:W-:Y:S01]  /*9a60*/  STL [R1+0x714], R86 ;  /* 0x0007145601007387 */ /* 0x000fe20000100800 */
[----:B------:R-:W-:Y:S01]  /*9a70*/  IADD3.X R72, PT, PT, R2, UR19, RZ, P5, !PT ;  /* 0x0000001302487c10 */ /* 0x000fe2000affe4ff */
[----:B------:R-:W0:Y:S01]  /*9a80*/  LDCU UR18, c[0x0][0x3b0] ;  /* 0x00007600ff1277ac */ /* 0x000e220008000800 */
[----:B------:R-:W-:Y:S01]  /*9a90*/  LOP3.LUT P5, RZ, R22, 0x1, RZ, 0xc0, !PT ;  /* 0x0000000116ff7812 */ /* 0x000fe200078ac0ff */
[----:B------:R-:W-:Y:S01]  /*9aa0*/  STL [R1+0x728], R24 ;  /* 0x0007281801007387 */ /* 0x000fe20000100800 */
[----:B------:R-:W-:-:S03]  /*9ab0*/  SHF.R.U64 R22, R28, 0x2, RZ ;  /* 0x000000021c167819 */ /* 0x000fc600000012ff */
[----:B------:R-:W-:Y:S01]  /*9ac0*/  STL [R1+0x71c], R84 ;  /* 0x00071c5401007387 */ /* 0x000fe20000100800 */
[----:B------:R-:W-:-:S03]  /*9ad0*/  IADD3.X R88, PT, PT, R2, UR12, RZ, P6, !PT ;  /* 0x0000000c02587c10 */ /* 0x000fc6000b7fe4ff */
[----:B------:R1:W-:Y:S01]  /*9ae0*/  STL [R1+0x800], R23 ;  /* 0x0008001701007387 */ /* 0x0003e20000100800 */
[----:B------:R-:W-:-:S03]  /*9af0*/  LOP3.LUT P6, RZ, R22, 0x1, RZ, 0xc0, !PT ;  /* 0x0000000116ff7812 */ /* 0x000fc600078cc0ff */
[----:B------:R-:W-:Y:S01]  /*9b00*/  STL [R1+0x724], R82 ;  /* 0x0007245201007387 */ /* 0x000fe20000100800 */
[----:B------:R-:W-:-:S03]  /*9b10*/  PRMT R49, RZ, 0x7610, R49 ;  /* 0x00007610ff317816 */ /* 0x000fc60000000031 */
[----:B------:R-:W-:Y:S01]  /*9b20*/  STL [R1+0x8fc], R78 ;  /* 0x0008fc4e01007387 */ /* 0x000fe20000100800 */
[----:B------:R-:W-:-:S03]  /*9b30*/  @P2 IMAD.MOV.U32 R22, RZ, RZ, R23 ;  /* 0x000000ffff162224 */ /* 0x000fc600078e0017 */
[----:B------:R0:W-:Y:S01]  /*9b40*/  STL [R1+0x7fc], R72 ;  /* 0x0007fc4801007387 */ /* 0x0001e20000100800 */
[----:B-1----:R-:W-:-:S03]  /*9b50*/  @P2 IMAD.MOV.U32 R23, RZ, RZ, R72 ;  /* 0x000000ffff172224 */ /* 0x002fc600078e0048 */
[----:B------:R1:W-:Y:S04]  /*9b60*/  STL [R1+0x8f8], R71 ;  /* 0x0008f84701007387 */ /* 0x0003e80000100800 */
[----:B------:R-:W-:Y:S04]  /*9b70*/  STL [R1+0x9fc], R87 ;  /* 0x0009fc5701007387 */ /* 0x000fe80000100800 */
[----:B------:R-:W-:Y:S04]  /*9b80*/  STL [R1+0x9f8], R88 ;  /* 0x0009f85801007387 */ /* 0x000fe80000100800 */
[----:B0-----:R-:W2:Y:S04]  /*9b90*/  LDL.LU R72, [R1+0xb70] ;  /* 0x000b700001487983 */ /* 0x001ea80000300800 */
[----:B------:R0:W3:Y:S02]  /*9ba0*/  @P2 LDG.E.U8 R49, desc[UR22][R22.64] ;  /* 0x0000001616312981 */ /* 0x0000e4000c1e1100 */
[----:B0-----:R-:W-:-:S02]  /*9bb0*/  @P5 IMAD.MOV.U32 R23, RZ, RZ, R71 ;  /* 0x000000ffff175224 */ /* 0x001fc400078e0047 */
[----:B-1----:R-:W3:Y:S01]  /*9bc0*/  LDL.LU R71, [R1+0xb6c] ;  /* 0x000b6c0001477983 */ /* 0x002ee20000300800 */
[----:B------:R-:W-:Y:S01]  /*9bd0*/  PRMT R45, RZ, 0x7610, R45 ;  /* 0x00007610ff2d7816 */ /* 0x000fe2000000002d */
[----:B------:R-:W-:Y:S01]  /*9be0*/  @P5 IMAD.MOV.U32 R22, RZ, RZ, R78 ;  /* 0x000000ffff165224 */ /* 0x000fe200078e004e */
[----:B------:R-:W-:Y:S01]  /*9bf0*/  PRMT R73, RZ, 0x7610, R73 ;  /* 0x00007610ff497816 */ /* 0x000fe20000000049 */
[----:B------:R-:W4:Y:S04]  /*9c00*/  LDL.LU R78, [R1+0xb68] ;  /* 0x000b6800014e7983 */ /* 0x000f280000300800 */
[----:B------:R0:W4:Y:S01]  /*9c10*/  @P5 LDG.E.U8 R45, desc[UR22][R22.64] ;  /* 0x00000016162d5981 */ /* 0x000122000c1e1100 */
[----:B------:R-:W-:Y:S01]  /*9c20*/  PRMT R52, RZ, 0x7610, R52 ;  /* 0x00007610ff347816 */ /* 0x000fe20000000034 */
[----:B0-----:R-:W-:-:S02]  /*9c30*/  @P6 IMAD.MOV.U32 R22, RZ, RZ, R87 ;  /* 0x000000ffff166224 */ /* 0x001fc400078e0057 */
[----:B------:R-:W-:-:S05]  /*9c40*/  @P6 IMAD.MOV.U32 R23, RZ, RZ, R88 ;  /* 0x000000ffff176224 */ /* 0x000fca00078e0058 */
[----:B------:R0:W4:Y:S01]  /*9c50*/  @P6 LDG.E.U8 R73, desc[UR22][R22.64] ;  /* 0x0000001616496981 */ /* 0x000122000c1e1100 */
[----:B------:R-:W-:Y:S01]  /*9c60*/  PRMT R51, RZ, 0x7610, R51 ;  /* 0x00007610ff337816 */ /* 0x000fe20000000033 */
[----:B0-----:R-:W-:Y:S02]  /*9c70*/  @P4 IMAD.MOV.U32 R22, RZ, RZ, R85 ;  /* 0x000000ffff164224 */ /* 0x001fe400078e0055 */
[----:B------:R-:W-:-:S05]  /*9c80*/  @P4 IMAD.MOV.U32 R23, RZ, RZ, R86 ;  /* 0x000000ffff174224 */ /* 0x000fca00078e0056 */
[----:B------:R0:W4:Y:S01]  /*9c90*/  @P4 LDG.E.U8 R52, desc[UR22][R22.64] ;  /* 0x0000001616344981 */ /* 0x000122000c1e1100 */
[----:B------:R-:W-:Y:S01]  /*9ca0*/  PRMT R50, RZ, 0x7610, R50 ;  /* 0x00007610ff327816 */ /* 0x000fe20000000032 */
[----:B0-----:R-:W-:Y:S02]  /*9cb0*/  @P4 IMAD.MOV.U32 R22, RZ, RZ, R83 ;  /* 0x000000ffff164224 */ /* 0x001fe400078e0053 */
[----:B------:R-:W-:-:S05]  /*9cc0*/  @P4 IMAD.MOV.U32 R23, RZ, RZ, R84 ;  /* 0x000000ffff174224 */ /* 0x000fca00078e0054 */
[----:B------:R0:W4:Y:S02]  /*9cd0*/  @P4 LDG.E.U8 R51, desc[UR22][R22.64] ;  /* 0x0000001616334981 */ /* 0x000124000c1e1100 */
[----:B0-----:R-:W-:Y:S02]  /*9ce0*/  @P4 IMAD.MOV.U32 R22, RZ, RZ, R24 ;  /* 0x000000ffff164224 */ /* 0x001fe400078e0018 */
[----:B------:R-:W-:-:S05]  /*9cf0*/  @P4 IMAD.MOV.U32 R23, RZ, RZ, R82 ;  /* 0x000000ffff174224 */ /* 0x000fca00078e0052 */
[----:B------:R0:W4:Y:S01]  /*9d00*/  @P4 LDG.E.U8 R50, desc[UR22][R22.64] ;  /* 0x0000001616324981 */ /* 0x000122000c1e1100 */
[----:B------:R-:W-:-:S04]  /*9d10*/  IADD3 R24, P4, PT, R3, UR7, RZ ;  /* 0x0000000703187c10 */ /* 0x000fc8000ff9e0ff */
[----:B------:R-:W-:Y:S01]  /*9d20*/  IADD3.X R82, PT, PT, R4, UR19, RZ, P4, !PT ;  /* 0x0000001304527c10 */ /* 0x000fe2000a7fe4ff */
[----:B------:R1:W-:Y:S01]  /*9d30*/  STL [R1+0x808], R24 ;  /* 0x0008081801007387 */ /* 0x0003e20000100800 */
[----:B------:R-:W-:Y:S01]  /*9d40*/  PRMT R48, RZ, 0x7610, R48 ;  /* 0x00007610ff307816 */ /* 0x000fe20000000030 */
[----:B0-----:R-:W-:Y:S02]  /*9d50*/  @P2 IMAD.MOV.U32 R22, RZ, RZ, R24 ;  /* 0x000000ffff162224 */ /* 0x001fe400078e0018 */
[----:B------:R-:W-:Y:S01]  /*9d60*/  @P2 IMAD.MOV.U32 R23, RZ, RZ, R82 ;  /* 0x000000ffff172224 */ /* 0x000fe200078e0052 */
[----:B------:R0:W-:Y:S01]  /*9d70*/  STL [R1+0x804], R82 ;  /* 0x0008045201007387 */ /* 0x0001e20000100800 */
[----:B-1----:R-:W-:-:S03]  /*9d80*/  IADD3 R24, P4, PT, R5, UR7, RZ ;  /* 0x0000000705187c10 */ /* 0x002fc6000ff9e0ff */
[----:B------:R1:W4:Y:S01]  /*9d90*/  @P2 LDG.E.U8 R48, desc[UR22][R22.64] ;  /* 0x0000001616302981 */ /* 0x000322000c1e1100 */
[----:B------:R-:W-:-:S03]  /*9da0*/  PRMT R47, RZ, 0x7610, R47 ;  /* 0x00007610ff2f7816 */ /* 0x000fc6000000002f */
[----:B------:R1:W-:Y:S01]  /*9db0*/  STL [R1+0x810], R24 ;  /* 0x0008101801007387 */ /* 0x0003e20000100800 */
[----:B0-----:R-:W-:Y:S01]  /*9dc0*/  IADD3.X R82, PT, PT, R6, UR19, RZ, P4, !PT ;  /* 0x0000001306527c10 */ /* 0x001fe2000a7fe4ff */
[----:B-1----:R-:W-:-:S04]  /*9dd0*/  @P2 IMAD.MOV.U32 R22, RZ, RZ, R24 ;  /* 0x000000ffff162224 */ /* 0x002fc800078e0018 */
[----:B------:R0:W-:Y:S01]  /*9de0*/  STL [R1+0x80c], R82 ;  /* 0x00080c5201007387 */ /* 0x0001e20000100800 */
[----:B------:R-:W-:Y:S01]  /*9df0*/  IADD3 R24, P4, PT, R7, UR7, RZ ;  /* 0x0000000707187c10 */ /* 0x000fe2000ff9e0ff */
[----:B------:R-:W-:Y:S01]  /*9e00*/  @P2 IMAD.MOV.U32 R23, RZ, RZ, R82 ;  /* 0x000000ffff172224 */ /* 0x000fe200078e0052 */
[----:B------:R-:W-:-:S04]  /*9e10*/  PRMT R46, RZ, 0x7610, R46 ;  /* 0x00007610ff2e7816 */ /* 0x000fc8000000002e */
[----:B------:R1:W4:Y:S01]  /*9e20*/  @P2 LDG.E.U8 R47, desc[UR22][R22.64] ;  /* 0x00000016162f2981 */ /* 0x000322000c1e1100 */
[----:B0-----:R-:W-:-:S03]  /*9e30*/  IADD3.X R82, PT, PT, R8, UR19, RZ, P4, !PT ;  /* 0x0000001308527c10 */ /* 0x001fc6000a7fe4ff */
[----:B------:R0:W-:Y:S01]  /*9e40*/  STL [R1+0x818], R24 ;  /* 0x0008181801007387 */ /* 0x0001e20000100800 */
[----:B-1----:R-:W-:Y:S02]  /*9e50*/  @P2 IMAD.MOV.U32 R22, RZ, RZ, R24 ;  /* 0x000000ffff162224 */ /* 0x002fe400078e0018 */
[----:B------:R-:W-:Y:S01]  /*9e60*/  @P2 IMAD.MOV.U32 R23, RZ, RZ, R82 ;  /* 0x000000ffff172224 */ /* 0x000fe200078e0052 */
[----:B------:R1:W-:Y:S04]  /*9e70*/  STL [R1+0x814], R82 ;  /* 0x0008145201007387 */ /* 0x0003e80000100800 */
[----:B------:R1:W4:Y:S01]  /*9e80*/  @P2 LDG.E.U8 R46, desc[UR22][R22.64] ;  /* 0x00000016162e2981 */ /* 0x000322000c1e1100 */
[----:B0-----:R-:W-:-:S04]  /*9e90*/  IADD3 R24, P2, PT, R3, UR13, RZ ;  /* 0x0000000d03187c10 */ /* 0x001fc8000ff5e0ff */
[----:B-1----:R-:W-:Y:S01]  /*9ea0*/  IADD3.X R82, PT, PT, R4, UR20, RZ, P2, !PT ;  /* 0x0000001404527c10 */ /* 0x002fe200097fe4ff */
[----:B------:R0:W-:Y:S01]  /*9eb0*/  STL [R1+0x904], R24 ;  /* 0x0009041801007387 */ /* 0x0001e20000100800 */
[----:B------:R-:W-:Y:S01]  /*9ec0*/  PRMT R44, RZ, 0x7610, R44 ;  /* 0x00007610ff2c7816 */ /* 0x000fe2000000002c */
[----:B------:R-:W-:Y:S02]  /*9ed0*/  @P5 IMAD.MOV.U32 R22, RZ, RZ, R24 ;  /* 0x000000ffff165224 */ /* 0x000fe400078e0018 */
[----:B------:R-:W-:Y:S01]  /*9ee0*/  @P5 IMAD.MOV.U32 R23, RZ, RZ, R82 ;  /* 0x000000ffff175224 */ /* 0x000fe200078e0052 */
[----:B------:R1:W-:Y:S01]  /*9ef0*/  STL [R1+0x900], R82 ;  /* 0x0009005201007387 */ /* 0x0003e20000100800 */
[----:B0-----:R-:W-:-:S03]  /*9f00*/  IADD3 R24, P2, PT, R5, UR13, RZ ;  /* 0x0000000d05187c10 */ /* 0x001fc6000ff5e0ff */
[----:B------:R0:W4:Y:S01]  /*9f10*/  @P5 LDG.E.U8 R44, desc[UR22][R22.64] ;  /* 0x00000016162c5981 */ /* 0x000122000c1e1100 */
[----:B------:R-:W-:-:S03]  /*9f20*/  PRMT R43, RZ, 0x7610, R43 ;  /* 0x00007610ff2b7816 */ /* 0x000fc6000000002b */
[----:B------:R0:W-:Y:S01]  /*9f30*/  STL [R1+0x90c], R24 ;  /* 0x00090c1801007387 */ /* 0x0001e20000100800 */
[----:B-1----:R-:W-:Y:S01]  /*9f40*/  IADD3.X R82, PT, PT, R6, UR20, RZ, P2, !PT ;  /* 0x0000001406527c10 */ /* 0x002fe200097fe4ff */
[----:B0-----:R-:W-:-:S04]  /*9f50*/  @P5 IMAD.MOV.U32 R22, RZ, RZ, R24 ;  /* 0x000000ffff165224 */ /* 0x001fc800078e0018 */
[----:B------:R0:W-:Y:S01]  /*9f60*/  STL [R1+0x908], R82 ;  /* 0x0009085201007387 */ /* 0x0001e20000100800 */
[----:B------:R-:W-:Y:S01]  /*9f70*/  IADD3 R24, P2, PT, R7, UR13, RZ ;  /* 0x0000000d07187c10 */ /* 0x000fe2000ff5e0ff */
[----:B------:R-:W-:Y:S01]  /*9f80*/  @P5 IMAD.MOV.U32 R23, RZ, RZ, R82 ;  /* 0x000000ffff175224 */ /* 0x000fe200078e0052 */
[----:B------:R-:W-:-:S03]  /*9f90*/  PRMT R42, RZ, 0x7610, R42 ;  /* 0x00007610ff2a7816 */ /* 0x000fc6000000002a */
[----:B------:R1:W-:Y:S01]  /*9fa0*/  STL [R1+0x914], R24 ;  /* 0x0009141801007387 */ /* 0x0003e20000100800 */
[----:B0-----:R-:W-:-:S03]  /*9fb0*/  IADD3.X R82, PT, PT, R8, UR20, RZ, P2, !PT ;  /* 0x0000001408527c10 */ /* 0x001fc600097fe4ff */
[----:B------:R0:W4:Y:S01]  /*9fc0*/  @P5 LDG.E.U8 R43, desc[UR22][R22.64] ;  /* 0x00000016162b5981 */ /* 0x000122000c1e1100 */
[----:B------:R-:W-:-:S04]  /*9fd0*/  @!UP1 UIADD3 UR6, UPT, UPT, -UR6, 0x100000, URZ ;  /* 0x0010000006069890 */ /* 0x000fc8000fffe1ff */
[----:B------:R-:W-:Y:S02]  /*9fe0*/  @!UP1 USHF.L.U32 UR7, UR6, 0xb, URZ ;  /* 0x0000000b06079899 */ /* 0x000fe400080006ff */
[----:B------:R-:W-:Y:S01]  /*9ff0*/  @!UP1 USHF.L.U32 UR6, UR6, 0x1, URZ ;  /* 0x0000000106069899 */ /* 0x000fe200080006ff */
[----:B------:R1:W-:Y:S01]  /*a000*/  STL [R1+0x910], R82 ;  /* 0x0009105201007387 */ /* 0x0003e20000100800 */
[----:B0-----:R-:W-:Y:S01]  /*a010*/  @P5 IMAD.MOV.U32 R22, RZ, RZ, R24 ;  /* 0x000000ffff165224 */ /* 0x001fe200078e0018 */
[----:B-1----:R-:W-:Y:S01]  /*a020*/  IADD3 R24, P2, PT, R3, UR17, RZ ;  /* 0x0000001103187c10 */ /* 0x002fe2000ff5e0ff */
[----:B------:R-:W-:-:S03]  /*a030*/  @P5 IMAD.MOV.U32 R23, RZ, RZ, R82 ;  /* 0x000000ffff175224 */ /* 0x000fc600078e0052 */
[----:B------:R-:W-:Y:S01]  /*a040*/  IADD3.X R82, PT, PT, R4, UR12, RZ, P2, !PT ;  /* 0x0000000c04527c10 */ /* 0x000fe200097fe4ff */
[----:B------:R0:W-:Y:S04]  /*a050*/  STL [R1+0xa04], R24 ;  /* 0x000a041801007387 */ /* 0x0001e80000100800 */
[----:B------:R1:W4:Y:S01]  /*a060*/  @P5 LDG.E.U8 R42, desc[UR22][R22.64] ;  /* 0x00000016162a5981 */ /* 0x000322000c1e1100 */
[----:B------:R-:W-:-:S03]  /*a070*/  VOTEU.ALL UP1, P3 ;  /* 0x0000000000ff7886 */ /* 0x000fc60001820000 */
[----:B------:R-:W-:Y:S02]  /*a080*/  STL [R1+0xa00], R82 ;  /* 0x000a005201007387 */ /* 0x000fe40000100800 */
[----:B------:R0:W2:Y:S01]  /*a090*/  @!UP1 SYNCS.EXCH.64 URZ, [UR9+0x10808], UR6 ;  /* 0x0108080609ff95b2 */ /* 0x0000a20008000100 */
[----:B-1----:R-:W-:Y:S01]  /*a0a0*/  @P6 IMAD.MOV.U32 R22, RZ, RZ, R24 ;  /* 0x000000ffff166224 */ /* 0x002fe200078e0018 */
[----:B0-----:R-:W-:Y:S01]  /*a0b0*/  IADD3 R24, P2, PT, R5, UR17, RZ ;  /* 0x0000001105187c10 */ /* 0x001fe2000ff5e0ff */
[----:B------:R-:W-:-:S03]  /*a0c0*/  @P6 IMAD.MOV.U32 R23, RZ, RZ, R82 ;  /* 0x000000ffff176224 */ /* 0x000fc600078e0052 */
[----:B------:R-:W-:Y:S01]  /*a0d0*/  IADD3.X R83, PT, PT, R6, UR12, RZ, P2, !PT ;  /* 0x0000000c06537c10 */ /* 0x000fe200097fe4ff */
[----:B------:R0:W-:Y:S01]  /*a0e0*/  STL [R1+0xa0c], R24 ;  /* 0x000a0c1801007387 */ /* 0x0001e20000100800 */
[----:B------:R-:W-:-:S03]  /*a0f0*/  UIMAD UR6, UR4, 0x6, URZ ;  /* 0x00000006040678a4 */ /* 0x000fc6000f8e02ff */
[----:B------:R1:W-:Y:S01]  /*a100*/  STL [R1+0xa08], R83 ;  /* 0x000a085301007387 */ /* 0x0003e20000100800 */
[----:B------:R-:W-:Y:S01]  /*a110*/  USHF.R.S32.HI UR7, URZ, 0x1f, UR6 ;  /* 0x0000001fff077899 */ /* 0x000fe20008011406 */
[----:B------:R-:W-:Y:S02]  /*a120*/  IMAD.MOV.U32 R88, RZ, RZ, R91 ;  /* 0x000000ffff587224 */ /* 0x000fe400078e005b */
[----:B------:R-:W-:Y:S02]  /*a130*/  IMAD.MOV.U32 R87, RZ, RZ, R89 ;  /* 0x000000ffff577224 */ /* 0x000fe400078e0059 */
[----:B------:R-:W-:Y:S01]  /*a140*/  IMAD.MOV.U32 R89, RZ, RZ, R32 ;  /* 0x000000ffff597224 */ /* 0x000fe200078e0020 */
[----:B--2---:R-:W-:-:S06]  /*a150*/  PRMT R72, RZ, 0x7610, R72 ;  /* 0x00007610ff487816 */ /* 0x004fcc0000000048 */
[----:B------:R2:W4:Y:S01]  /*a160*/  @P6 LDG.E.U8 R72, desc[UR22][R22.64] ;  /* 0x0000001616486981 */ /* 0x000522000c1e1100 */
[----:B---3--:R-:W-:Y:S01]  /*a170*/  PRMT R71, RZ, 0x7610, R71 ;  /* 0x00007610ff477816 */ /* 0x008fe20000000047 */
[----:B--2---:R-:W-:Y:S01]  /*a180*/  @P6 IMAD.MOV.U32 R22, RZ, RZ, R24 ;  /* 0x000000ffff166224 */ /* 0x004fe200078e0018 */
[----:B0-----:R-:W-:Y:S01]  /*a190*/  IADD3 R24, P2, PT, R7, UR17, RZ ;  /* 0x0000001107187c10 */ /* 0x001fe2000ff5e0ff */
[----:B------:R-:W-:Y:S01]  /*a1a0*/  @P6 IMAD.MOV.U32 R23, RZ, RZ, R83 ;  /* 0x000000ffff176224 */ /* 0x000fe200078e0053 */
[----:B------:R-:W0:Y:S01]  /*a1b0*/  S2R R82, SR_TID.X ;  /* 0x0000000000527919 */ /* 0x000e220000002100 */
[----:B----4-:R-:W-:Y:S01]  /*a1c0*/  PRMT R78, RZ, 0x7610, R78 ;  /* 0x00007610ff4e7816 */ /* 0x010fe2000000004e */
[----:B------:R-:W2:Y:S01]  /*a1d0*/  LDCU UR17, c[0x0][0x3b0] ;  /* 0x00007600ff1177ac */ /* 0x000ea20008000800 */
[----:B-1----:R-:W-:Y:S01]  /*a1e0*/  IADD3.X R83, PT, PT, R8, UR12, RZ, P2, !PT ;  /* 0x0000000c08537c10 */ /* 0x002fe200097fe4ff */
[----:B------:R1:W3:Y:S04]  /*a1f0*/  @P6 LDG.E.U8 R71, desc[UR22][R22.64] ;  /* 0x0000001616476981 */ /* 0x0002e8000c1e1100 */
[----:B------:R4:W-:Y:S01]  /*a200*/  STL [R1+0xa14], R24 ;  /* 0x000a141801007387 */ /* 0x0009e20000100800 */
[----:B-1----:R-:W-:-:S03]  /*a210*/  @P6 IMAD.MOV.U32 R22, RZ, RZ, R24 ;  /* 0x000000ffff166224 */ /* 0x002fc600078e0018 */
[----:B------:R1:W-:Y:S01]  /*a220*/  STL [R1+0xa10], R83 ;  /* 0x000a105301007387 */ /* 0x0003e20000100800 */
[----:B----4-:R-:W-:Y:S01]  /*a230*/  IADD3 R24, P4, PT, R0, UR6, RZ ;  /* 0x0000000600187c10 */ /* 0x010fe2000ff9e0ff */
[----:B------:R-:W-:-:S03]  /*a240*/  @P6 IMAD.MOV.U32 R23, RZ, RZ, R83 ;  /* 0x000000ffff176224 */ /* 0x000fc600078e0053 */
[----:B-1----:R-:W-:Y:S01]  /*a250*/  IADD3.X R83, PT, PT, R2, UR7, RZ, P4, !PT ;  /* 0x0000000702537c10 */ /* 0x002fe2000a7fe4ff */
[----:B------:R-:W-:Y:S04]  /*a260*/  STL [R1+0x2ac], R24 ;  /* 0x0002ac1801007387 */ /* 0x000fe80000100800 */
[----:B------:R-:W-:Y:S04]  /*a270*/  STL [R1+0x2a8], R83 ;  /* 0x0002a85301007387 */ /* 0x000fe80000100800 */
[----:B------:R-:W4:Y:S04]  /*a280*/  LDL.LU R91, [R1+0x1a8] ;  /* 0x0001a800015b7983 */ /* 0x000f280000300800 */
[----:B------:R-:W2:Y:S01]  /*a290*/  LDL.LU R32, [R1+0x1d4] ;  /* 0x0001d40001207983 */ /* 0x000ea20000300800 */
[----:B0-----:R-:W-:-:S05]  /*a2a0*/  LOP3.LUT R82, R82, 0x7f, RZ, 0xc0, !PT ;  /* 0x0000007f52527812 */ /* 0x001fca00078ec0ff */
[----:B------:R0:W-:Y:S02]  /*a2b0*/  STS.U8 [R82+UR9], R70 ;  /* 0x0000004652007988 */ /* 0x0001e40008000009 */
[----:B0-----:R-:W-:-:S06]  /*a2c0*/  PRMT R70, RZ, 0x7610, R70 ;  /* 0x00007610ff467816 */ /* 0x001fcc0000000046 */
[----:B------:R0:W3:Y:S02]  /*a2d0*/  @P6 LDG.E.U8 R70, desc[UR22][R22.64] ;  /* 0x0000001616466981 */ /* 0x0000e4000c1e1100 */
[----:B0-----:R-:W-:-:S05]  /*a2e0*/  VIADD R22, R21, 0xfffffff9 ;  /* 0xfffffff915167836 */ /* 0x001fca0000000000 */
[----:B------:R-:W-:Y:S01]  /*a2f0*/  ISETP.GE.U32.AND P2, PT, R22, 0x7fffffba, PT ;  /* 0x7fffffba1600780c */ /* 0x000fe20003f46070 */
[----:B------:R-:W-:Y:S04]  /*a300*/  STS.U8 [R82+UR9+0x2000], R76 ;  /* 0x0020004c52007988 */ /* 0x000fe80008000009 */
[----:B------:R-:W-:Y:S08]  /*a310*/  STS.U8 [R82+UR9+0x4000], R75 ;  /* 0x0040004b52007988 */ /* 0x000ff00008000009 */
[----:B------:R-:W-:Y:S01]  /*a320*/  @!P2 IMAD.MOV.U32 R22, RZ, RZ, R24 ;  /* 0x000000ffff16a224 */ /* 0x000fe200078e0018 */
[----:B------:R-:W-:Y:S01]  /*a330*/  IADD3 R24, P4, PT, R3, UR6, RZ ;  /* 0x0000000603187c10 */ /* 0x000fe2000ff9e0ff */
[----:B------:R-:W-:Y:S01]  /*a340*/  @!P2 IMAD.MOV.U32 R23, RZ, RZ, R83 ;  /* 0x000000ffff17a224 */ /* 0x000fe200078e0053 */
[----:B------:R-:W-:Y:S02]  /*a350*/  STS.U8 [R82+UR9+0x6000], R74 ;  /* 0x0060004a52007988 */ /* 0x000fe40008000009 */
[----:B------:R-:W-:-:S02]  /*a360*/  IADD3.X R83, PT, PT, R4, UR7, RZ, P4, !PT ;  /* 0x0000000704537c10 */ /* 0x000fc4000a7fe4ff */
[----:B------:R-:W-:Y:S04]  /*a370*/  STS.U8 [R82+UR9+0x400], R80 ;  /* 0x0004005052007988 */ /* 0x000fe80008000009 */
[----:B------:R-:W-:Y:S04]  /*a380*/  STS.U8 [R82+UR9+0x2400], R79 ;  /* 0x0024004f52007988 */ /* 0x000fe80008000009 */
[----:B------:R0:W-:Y:S04]  /*a390*/  STS.U8 [R82+UR9+0x4400], R77 ;  /* 0x0044004d52007988 */ /* 0x0001e80008000009 */
[----:B------:R1:W3:Y:S01]  /*a3a0*/  @!P2 LDG.E.U8 R78, desc[UR22][R22.64] ;  /* 0x00000016164ea981 */ /* 0x0002e2000c1e1100 */
[----:B0-----:R-:W-:Y:S01]  /*a3b0*/  PRMT R77, RZ, 0x7610, R77 ;  /* 0x00007610ff4d7816 */ /* 0x001fe2000000004d */
[----:B-1----:R-:W-:-:S02]  /*a3c0*/  @!P2 IMAD.MOV.U32 R22, RZ, RZ, R24 ;  /* 0x000000ffff16a224 */ /* 0x002fc400078e0018 */
[----:B------:R-:W-:Y:S01]  /*a3d0*/  @!P2 IMAD.MOV.U32 R23, RZ, RZ, R83 ;  /* 0x000000ffff17a224 */ /* 0x000fe200078e0053 */
[----:B------:R-:W-:Y:S04]  /*a3e0*/  STS.U8 [R82+UR9+0x6400], R87 ;  /* 0x0064005752007988 */ /* 0x000fe80008000009 */
[----:B------:R0:W3:Y:S04]  /*a3f0*/  @!P2 LDG.E.U8 R77, desc[UR22][R22.64] ;  /* 0x00000016164da981 */ /* 0x0000e8000c1e1100 */
[----:B------:R-:W-:Y:S01]  /*a400*/  STS.U8 [R82+UR9+0x800], R88 ;  /* 0x0008005852007988 */ /* 0x000fe20008000009 */
[----:B0-----:R-:W-:-:S03]  /*a410*/  IADD3 R22, P4, PT, R5, UR6, RZ ;  /* 0x0000000605167c10 */ /* 0x001fc6000ff9e0ff */
[----:B------:R-:W-:Y:S01]  /*a420*/  STL [R1+0x2b4], R24 ;  /* 0x0002b41801007387 */ /* 0x000fe20000100800 */
[----:B------:R-:W-:-:S03]  /*a430*/  IADD3.X R23, PT, PT, R6, UR7, RZ, P4, !PT ;  /* 0x0000000706177c10 */ /* 0x000fc6000a7fe4ff */
[----:B------:R-:W-:Y:S04]  /*a440*/  STL [R1+0x2b0], R83 ;  /* 0x0002b05301007387 */ /* 0x000fe80000100800 */
[----:B----4-:R0:W-:Y:S04]  /*a450*/  STS.U8 [R82+UR9+0x2800], R91 ;  /* 0x0028005b52007988 */ /* 0x0101e80008000009 */
[----:B------:R-:W-:Y:S04]  /*a460*/  STS.U8 [R82+UR9+0x4800], R89 ;  /* 0x0048005952007988 */ /* 0x000fe80008000009 */
[----:B------:R-:W-:Y:S01]  /*a470*/  STS.U8 [R82+UR9+0x6800], R90 ;  /* 0x0068005a52007988 */ /* 0x000fe20008000009 */
[----:B0-----:R-:W-:-:S02]  /*a480*/  IMAD.MOV.U32 R91, RZ, RZ, R92 ;  /* 0x000000ffff5b7224 */ /* 0x001fc400078e005c */
[----:B------:R-:W-:Y:S01]  /*a490*/  IMAD.MOV.U32 R92, RZ, RZ, R93 ;  /* 0x000000ffff5c7224 */ /* 0x000fe200078e005d */
[----:B--2---:R0:W-:Y:S04]  /*a4a0*/  STS.U8 [R82+UR9+0xc00], R32 ;  /* 0x000c002052007988 */ /* 0x0041e80008000009 */
[----:B------:R-:W2:Y:S04]  /*a4b0*/  LDL.LU R93, [R1+0x1c8] ;  /* 0x0001c800015d7983 */ /* 0x000ea80000300800 */
[----:B------:R1:W-:Y:S01]  /*a4c0*/  STL [R1+0x2bc], R22 ;  /* 0x0002bc1601007387 */ /* 0x0003e20000100800 */
[----:B0-----:R-:W-:-:S03]  /*a4d0*/  IMAD.MOV.U32 R32, RZ, RZ, R10 ;  /* 0x000000ffff207224 */ /* 0x001fc600078e000a */
[----:B------:R0:W-:Y:S04]  /*a4e0*/  STL [R1+0x2b8], R23 ;  /* 0x0002b81701007387 */ /* 0x0001e80000100800 */
[----:B------:R-:W4:Y:S01]  /*a4f0*/  LDL.LU R10, [R1+0x1bc] ;  /* 0x0001bc00010a7983 */ /* 0x000f220000300800 */
[----:B------:R-:W-:Y:S02]  /*a500*/  PRMT R76, RZ, 0x7610, R76 ;  /* 0x00007610ff4c7816 */ /* 0x000fe4000000004c */
[----:B------:R-:W-:-:S04]  /*a510*/  PRMT R75, RZ, 0x7610, R75 ;  /* 0x00007610ff4b7816 */ /* 0x000fc8000000004b */
[----:B------:R1:W3:Y:S02]  /*a520*/  @!P2 LDG.E.U8 R76, desc[UR22][R22.64] ;  /* 0x00000016164ca981 */ /* 0x0002e4000c1e1100 */
[----:B-1----:R-:W-:-:S04]  /*a530*/  IADD3 R22, P4, PT, R7, UR6, RZ ;  /* 0x0000000607167c10 */ /* 0x002fc8000ff9e0ff */
[----:B0-----:R-:W-:Y:S01]  /*a540*/  IADD3.X R23, PT, PT, R8, UR7, RZ, P4, !PT ;  /* 0x0000000708177c10 */ /* 0x001fe2000a7fe4ff */
[----:B------:R0:W-:Y:S04]  /*a550*/  STL [R1+0x2c4], R22 ;  /* 0x0002c41601007387 */ /* 0x0001e80000100800 */
[----:B------:R0:W3:Y:S01]  /*a560*/  @!P2 LDG.E.U8 R75, desc[UR22][R22.64] ;  /* 0x00000016164ba981 */ /* 0x0000e2000c1e1100 */
[----:B------:R-:W-:Y:S01]  /*a570*/  UIMAD UR6, UR4, 0xe, URZ ;  /* 0x0000000e040678a4 */ /* 0x000fe2000f8e02ff */
[----:B0-----:R-:W-:-:S03]  /*a580*/  VIADD R22, R21, 0xfffffff1 ;  /* 0xfffffff115167836 */ /* 0x001fc60000000000 */
[----:B------:R-:W-:Y:S02]  /*a590*/  USHF.R.S32.HI UR7, URZ, 0x1f, UR6 ;  /* 0x0000001fff077899 */ /* 0x000fe40008011406 */
[----:B------:R-:W-:Y:S01]  /*a5a0*/  ISETP.GE.U32.AND P2, PT, R22, 0x7fffffb2, PT ;  /* 0x7fffffb21600780c */ /* 0x000fe20003f46070 */
[----:B------:R-:W-:Y:S01]  /*a5b0*/  STS.U8 [R82+UR9+0x2c00], R91 ;  /* 0x002c005b52007988 */ /* 0x000fe20008000009 */
[----:B------:R-:W-:-:S03]  /*a5c0*/  IADD3 R22, P4, PT, R0, UR6, RZ ;  /* 0x0000000600167c10 */ /* 0x000fc6000ff9e0ff */
[----:B------:R-:W-:Y:S01]  /*a5d0*/  STS.U8 [R82+UR9+0x4c00], R92 ;  /* 0x004c005c52007988 */ /* 0x000fe20008000009 */
[----:B------:R-:W-:-:S03]  /*a5e0*/  PRMT R74, RZ, 0x7610, R74 ;  /* 0x00007610ff4a7816 */ /* 0x000fc6000000004a */
[----:B------:R0:W-:Y:S04]  /*a5f0*/  STL [R1+0x2c0], R23 ;  /* 0x0002c01701007387 */ /* 0x0001e80000100800 */
[----:B------:R-:W-:Y:S01]  /*a600*/  STL [R1+0x430], R22 ;  /* 0x0004301601007387 */ /* 0x000fe20000100800 */
[----:B0-----:R-:W-:-:S05]  /*a610*/  IADD3.X R23, PT, PT, R2, UR7, RZ, P4, !PT ;  /* 0x0000000702177c10 */ /* 0x001fca000a7fe4ff */
[----:B------:R0:W3:Y:S01]  /*a620*/  @!P2 LDG.E.U8 R74, desc[UR22][R22.64] ;  /* 0x00000016164aa981 */ /* 0x0000e2000c1e1100 */
[----:B------:R-:W-:-:S03]  /*a630*/  PRMT R79, RZ, 0x7610, R79 ;  /* 0x00007610ff4f7816 */ /* 0x000fc6000000004f */
[----:B------:R-:W-:Y:S01]  /*a640*/  STL [R1+0x42c], R23 ;  /* 0x00042c1701007387 */ /* 0x000fe20000100800 */
[----:B------:R-:W-:Y:S01]  /*a650*/  PRMT R80, RZ, 0x7610, R80 ;  /* 0x00007610ff507816 */ /* 0x000fe20000000050 */
[----:B------:R-:W-:Y:S02]  /*a660*/  IMAD.MOV.U32 R83, RZ, RZ, R18 ;  /* 0x000000ffff537224 */ /* 0x000fe400078e0012 */
[----:B--2---:R-:W-:Y:S04]  /*a670*/  STS.U8 [R82+UR9+0x6c00], R93 ;  /* 0x006c005d52007988 */ /* 0x004fe80008000009 */
[----:B------:R-:W-:Y:S04]  /*a680*/  STS.U8 [R82+UR9+0x1000], R32 ;  /* 0x0010002052007988 */ /* 0x000fe80008000009 */
[----:B------:R-:W-:Y:S04]  /*a690*/  STS.U8 [R82+UR9+0x3000], R35 ;  /* 0x0030002352007988 */ /* 0x000fe80008000009 */
[----:B----4-:R1:W-:Y:S04]  /*a6a0*/  STS.U8 [R82+UR9+0x5000], R10 ;  /* 0x0050000a52007988 */ /* 0x0103e80008000009 */
[----:B------:R2:W-:Y:S01]  /*a6b0*/  STS.U8 [R82+UR9+0x7000], R9 ;  /* 0x0070000952007988 */ /* 0x0005e20008000009 */
[----:B-1----:R-:W-:-:S04]  /*a6c0*/  IADD3 R10, P4, PT, R3, UR6, RZ ;  /* 0x00000006030a7c10 */ /* 0x002fc8000ff9e0ff */
[----:B0-----:R-:W-:Y:S01]  /*a6d0*/  IADD3.X R22, PT, PT, R4, UR7, RZ, P4, !PT ;  /* 0x0000000704167c10 */ /* 0x001fe2000a7fe4ff */
[----:B------:R-:W-:Y:S01]  /*a6e0*/  STL [R1+0x438], R10 ;  /* 0x0004380a01007387 */ /* 0x000fe20000100800 */
[----:B--2---:R-:W-:-:S03]  /*a6f0*/  IADD3 R9, P4, PT, R5, UR6, RZ ;  /* 0x0000000605097c10 */ /* 0x004fc6000ff9e0ff */
[----:B------:R0:W-:Y:S01]  /*a700*/  STL [R1+0x434], R22 ;  /* 0x0004341601007387 */ /* 0x0001e20000100800 */
[----:B------:R-:W-:Y:S02]  /*a710*/  @!P2 IMAD.MOV.U32 R23, RZ, RZ, R22 ;  /* 0x000000ffff17a224 */ /* 0x000fe400078e0016 */
[----:B0-----:R-:W-:Y:S01]  /*a720*/  @!P2 IMAD.MOV.U32 R22, RZ, RZ, R10 ;  /* 0x000000ffff16a224 */ /* 0x001fe200078e000a */
[----:B------:R-:W-:-:S04]  /*a730*/  IADD3.X R10, PT, PT, R6, UR7, RZ, P4, !PT ;  /* 0x00000007060a7c10 */ /* 0x000fc8000a7fe4ff */
[----:B------:R0:W2:Y:S04]  /*a740*/  @!P2 LDG.E.U8 R79, desc[UR22][R22.64] ;  /* 0x00000016164fa981 */ /* 0x0000a8000c1e1100 */
[----:B------:R-:W-:Y:S01]  /*a750*/  STL [R1+0x440], R9 ;  /* 0x0004400901007387 */ /* 0x000fe20000100800 */
[----:B0-----:R-:W-:Y:S02]  /*a760*/  @!P2 IMAD.MOV.U32 R22, RZ, RZ, R9 ;  /* 0x000000ffff16a224 */ /* 0x001fe400078e0009 */
[----:B------:R-:W-:Y:S01]  /*a770*/  @!P2 IMAD.MOV.U32 R23, RZ, RZ, R10 ;  /* 0x000000ffff17a224 */ /* 0x000fe200078e000a */
[----:B------:R0:W-:Y:S04]  /*a780*/  STL [R1+0x43c], R10 ;  /* 0x00043c0a01007387 */ /* 0x0001e80000100800 */
[----:B------:R1:W4:Y:S04]  /*a790*/  @!P2 LDG.E.U8 R80, desc[UR22][R22.64] ;  /* 0x000000161650a981 */ /* 0x000328000c1e1100 */
[----:B------:R-:W2:Y:S04]  /*a7a0*/  LDL.LU R23, [R1+0x19c] ;  /* 0x00019c0001177983 */ /* 0x000ea80000300800 */
[----:B------:R-:W3:Y:S04]  /*a7b0*/  LDL.LU R24, [R1+0x198] ;  /* 0x0001980001187983 */ /* 0x000ee80000300800 */
[----:B------:R-:W4:Y:S04]  /*a7c0*/  LDL.LU R18, [R1+0x190] ;  /* 0x0001900001127983 */ /* 0x000f280000300800 */
        /* <DEDUP_REMOVED lines=9> */
[----:B------:R0:W-:Y:S04]  /*a860*/  STS.U8 [R82+UR9+0x1400], R12 ;  /* 0x0014000c52007988 */ /* 0x0001e80008000009 */
[----:B------:R-:W4:Y:S01]  /*a870*/  LDL.LU R93, [R1+0x168] ;  /* 0x00016800015d7983 */ /* 0x000f220000300800 */
[----:B-1----:R-:W-:-:S03]  /*a880*/  IMAD.MOV.U32 R22, RZ, RZ, R25 ;  /* 0x000000ffff167224 */ /* 0x002fc600078e0019 */
[----:B------:R1:W-:Y:S04]  /*a890*/  STS.U8 [R82+UR9+0x3400], R11 ;  /* 0x0034000b52007988 */ /* 0x0003e80008000009 */
[----:B------:R-:W4:Y:S04]  /*a8a0*/  LDL.LU R32, [R1+0x164] ;  /* 0x0001640001207983 */ /* 0x000f280000300800 */
[----:B------:R0:W-:Y:S04]  /*a8b0*/  STS.U8 [R82+UR9+0x5400], R14 ;  /* 0x0054000e52007988 */ /* 0x0001e80008000009 */
[----:B------:R-:W4:Y:S04]  /*a8c0*/  LDL.LU R35, [R1+0x160] ;  /* 0x0001600001237983 */ /* 0x000f280000300800 */
[----:B------:R1:W-:Y:S04]  /*a8d0*/  STS.U8 [R82+UR9+0x7400], R13 ;  /* 0x0074000d52007988 */ /* 0x0003e80008000009 */
[----:B0-----:R-:W4:Y:S04]  /*a8e0*/  LDL.LU R10, [R1+0x15c] ;  /* 0x00015c00010a7983 */ /* 0x001f280000300800 */
[----:B------:R0:W-:Y:S04]  /*a8f0*/  STS.U8 [R82+UR9+0x1800], R16 ;  /* 0x0018001052007988 */ /* 0x0001e80008000009 */
[----:B------:R-:W4:Y:S04]  /*a900*/  LDL.LU R9, [R1+0x158] ;  /* 0x0001580001097983 */ /* 0x000f280000300800 */
[----:B------:R0:W-:Y:S04]  /*a910*/  STS.U8 [R82+UR9+0x3800], R15 ;  /* 0x0038000f52007988 */ /* 0x0001e80008000009 */
[----:B------:R-:W-:Y:S04]  /*a920*/  STS.U8 [R82+UR9+0x5800], R19 ;  /* 0x0058001352007988 */ /* 0x000fe80008000009 */
[----:B------:R-:W4:Y:S04]  /*a930*/  LDL.LU R12, [R1+0x154] ;  /* 0x00015400010c7983 */ /* 0x000f280000300800 */
[----:B------:R-:W-:Y:S04]  /*a940*/  STS.U8 [R82+UR9+0x7800], R17 ;  /* 0x0078001152007988 */ /* 0x000fe80008000009 */
[----:B-1----:R-:W4:Y:S04]  /*a950*/  LDL.LU R11, [R1+0x150] ;  /* 0x00015000010b7983 */ /* 0x002f280000300800 */
[----:B------:R-:W-:Y:S04]  /*a960*/  STS.U8 [R82+UR9+0x1c00], R20 ;  /* 0x001c001452007988 */ /* 0x000fe80008000009 */
[----:B------:R-:W4:Y:S04]  /*a970*/  LDL.LU R14, [R1+0x14c] ;  /* 0x00014c00010e7983 */ /* 0x000f280000300800 */
[----:B------:R-:W4:Y:S04]  /*a980*/  LDL.LU R13, [R1+0x148] ;  /* 0x00014800010d7983 */ /* 0x000f280000300800 */
[----:B------:R1:W-:Y:S04]  /*a990*/  STS.U8 [R82+UR9+0x3c00], R22 ;  /* 0x003c001652007988 */ /* 0x0003e80008000009 */
[----:B0-----:R-:W4:Y:S04]  /*a9a0*/  LDL.LU R16, [R1+0x144] ;  /* 0x0001440001107983 */ /* 0x001f280000300800 */
[----:B------:R-:W4:Y:S01]  /*a9b0*/  LDL.LU R15, [R1+0x140] ;  /* 0x00014000010f7983 */ /* 0x000f220000300800 */
[----:B-1----:R-:W-:-:S03]  /*a9c0*/  LOP3.LUT R22, R82, 0x10, RZ, 0x3c, !PT ;  /* 0x0000001052167812 */ /* 0x002fc600078e3cff */
[----:B------:R-:W4:Y:S04]  /*a9d0*/  LDL.LU R19, [R1+0x13c] ;  /* 0x00013c0001137983 */ /* 0x000f280000300800 */
[----:B------:R-:W4:Y:S04]  /*a9e0*/  LDL.LU R25, [R1+0x138] ;  /* 0x0001380001197983 */ /* 0x000f280000300800 */
[----:B------:R-:W4:Y:S04]  /*a9f0*/  LDL.LU R17, [R1+0x134] ;  /* 0x0001340001117983 */ /* 0x000f280000300800 */
[----:B------:R-:W4:Y:S04]  /*aa00*/  LDL.LU R20, [R1+0x130] ;  /* 0x0001300001147983 */ /* 0x000f280000300800 */
[----:B--2---:R-:W-:Y:S04]  /*aa10*/  STS.U8 [R82+UR9+0x5c00], R23 ;  /* 0x005c001752007988 */ /* 0x004fe80008000009 */
[----:B---3--:R-:W-:Y:S04]  /*aa20*/  STS.U8 [R82+UR9+0x7c00], R24 ;  /* 0x007c001852007988 */ /* 0x008fe80008000009 */
[----:B----4-:R0:W-:Y:S04]  /*aa30*/  STS.U8 [R22+UR9+0x2080], R18 ;  /* 0x0020801216007988 */ /* 0x0101e80008000009 */
[----:B0-----:R-:W2:Y:S01]  /*aa40*/  LDL.LU R18, [R1+0x12c] ;  /* 0x00012c0001127983 */ /* 0x001ea20000300800 */
[----:B------:R-:W-:-:S02]  /*aa50*/  VIADD R24, R21, 0xfffffff8 ;  /* 0xfffffff815187836 */ /* 0x000fc40000000000 */
[----:B------:R-:W-:Y:S02]  /*aa60*/  VIADD R23, R21, 0xfffffff0 ;  /* 0xfffffff015177836 */ /* 0x000fe40000000000 */
[----:B------:R-:W3:Y:S03]  /*aa70*/  LDL.LU R21, [R1+0x124] ;  /* 0x0001240001157983 */ /* 0x000ee60000300800 */
[----:B------:R-:W-:Y:S01]  /*aa80*/  ISETP.GE.U32.AND P4, PT, R23, 0x7fffffb1, PT ;  /* 0x7fffffb11700780c */ /* 0x000fe20003f86070 */
[----:B------:R0:W-:Y:S04]  /*aa90*/  STS.U8 [R22+UR9+0x80], R83 ;  /* 0x0000805316007988 */ /* 0x0001e80008000009 */
[----:B------:R-:W4:Y:S04]  /*aaa0*/  LDL.LU R23, [R1+0x128] ;  /* 0x0001280001177983 */ /* 0x000f280000300800 */
[----:B------:R-:W4:Y:S04]  /*aab0*/  LDL.LU R82, [R1+0x120] ;  /* 0x0001200001527983 */ /* 0x000f280000300800 */
[----:B------:R1:W-:Y:S04]  /*aac0*/  STS.U8 [R22+UR9+0x4080], R84 ;  /* 0x0040805416007988 */ /* 0x0003e80008000009 */
[----:B0-----:R-:W4:Y:S04]  /*aad0*/  LDL.LU R83, [R1+0x11c] ;  /* 0x00011c0001537983 */ /* 0x001f280000300800 */
[----:B------:R0:W-:Y:S04]  /*aae0*/  STS.U8 [R22+UR9+0x6080], R85 ;  /* 0x0060805516007988 */ /* 0x0001e80008000009 */
[----:B-1----:R-:W4:Y:S04]  /*aaf0*/  LDL.LU R84, [R1+0x118] ;  /* 0x0001180001547983 */ /* 0x002f280000300800 */
        /* <DEDUP_REMOVED lines=24> */
[----:B0-----:R-:W4:Y:S04]  /*ac80*/  LDL.LU R9, [R1+0xe4] ;  /* 0x0000e40001097983 */ /* 0x001f280000300800 */
[----:B------:R0:W-:Y:S04]  /*ac90*/  STS.U8 [R22+UR9+0x1080], R12 ;  /* 0x0010800c16007988 */ /* 0x0001e80008000009 */
[----:B------:R1:W-:Y:S04]  /*aca0*/  STS.U8 [R22+UR9+0x3080], R11 ;  /* 0x0030800b16007988 */ /* 0x0003e80008000009 */
[----:B------:R1:W-:Y:S04]  /*acb0*/  STS.U8 [R22+UR9+0x5080], R14 ;  /* 0x0050800e16007988 */ /* 0x0003e80008000009 */
[----:B0-----:R-:W4:Y:S04]  /*acc0*/  LDL.LU R12, [R1+0xe0] ;  /* 0x0000e000010c7983 */ /* 0x001f280000300800 */
[----:B-1----:R-:W4:Y:S04]  /*acd0*/  LDL.LU R11, [R1+0xdc] ;  /* 0x0000dc00010b7983 */ /* 0x002f280000300800 */
[----:B------:R0:W-:Y:S04]  /*ace0*/  STS.U8 [R22+UR9+0x7080], R13 ;  /* 0x0070800d16007988 */ /* 0x0001e80008000009 */
[----:B------:R-:W4:Y:S04]  /*acf0*/  LDL.LU R14, [R1+0xd8] ;  /* 0x0000d800010e7983 */ /* 0x000f280000300800 */
[----:B------:R1:W-:Y:S04]  /*ad00*/  STS.U8 [R22+UR9+0x1480], R16 ;  /* 0x0014801016007988 */ /* 0x0003e80008000009 */
[----:B0-----:R-:W4:Y:S04]  /*ad10*/  LDL.LU R13, [R1+0xd4] ;  /* 0x0000d400010d7983 */ /* 0x001f280000300800 */
[----:B------:R0:W-:Y:S04]  /*ad20*/  STS.U8 [R22+UR9+0x3480], R15 ;  /* 0x0034800f16007988 */ /* 0x0001e80008000009 */
[----:B-1----:R-:W4:Y:S04]  /*ad30*/  LDL.LU R16, [R1+0xd0] ;  /* 0x0000d00001107983 */ /* 0x002f280000300800 */
[----:B------:R1:W-:Y:S04]  /*ad40*/  STS.U8 [R22+UR9+0x5480], R19 ;  /* 0x0054801316007988 */ /* 0x0003e80008000009 */
[----:B0-----:R-:W4:Y:S01]  /*ad50*/  LDL.LU R15, [R1+0xcc] ;  /* 0x0000cc00010f7983 */ /* 0x001f220000300800 */
[----:B------:R-:W-:-:S03]  /*ad60*/  ISETP.GE.U32.AND P6, PT, R24, 0x7fffffb9, PT ;  /* 0x7fffffb91800780c */ /* 0x000fc60003fc6070 */
[----:B------:R0:W-:Y:S04]  /*ad70*/  STS.U8 [R22+UR9+0x7480], R25 ;  /* 0x0074801916007988 */ /* 0x0001e80008000009 */
[----:B-1----:R-:W4:Y:S04]  /*ad80*/  LDL.LU R19, [R1+0xc8] ;  /* 0x0000c80001137983 */ /* 0x002f280000300800 */
[----:B------:R1:W-:Y:S04]  /*ad90*/  STS.U8 [R22+UR9+0x1880], R17 ;  /* 0x0018801116007988 */ /* 0x0003e80008000009 */
[----:B0-----:R-:W4:Y:S04]  /*ada0*/  LDL.LU R25, [R1+0xc4] ;  /* 0x0000c40001197983 */ /* 0x001f280000300800 */
[----:B------:R0:W-:Y:S04]  /*adb0*/  STS.U8 [R22+UR9+0x3880], R20 ;  /* 0x0038801416007988 */ /* 0x0001e80008000009 */
[----:B-1----:R-:W4:Y:S04]  /*adc0*/  LDL.LU R17, [R1+0xc0] ;  /* 0x0000c00001117983 */ /* 0x002f280000300800 */
[----:B0-----:R-:W4:Y:S04]  /*add0*/  LDL.LU R20, [R1+0xbc] ;  /* 0x0000bc0001147983 */ /* 0x001f280000300800 */
[----:B--2---:R0:W-:Y:S02]  /*ade0*/  STS.U8 [R22+UR9+0x5880], R18 ;  /* 0x0058801216007988 */ /* 0x0041e40008000009 */
[----:B0-----:R-:W0:Y:S02]  /*adf0*/  S2R R18, SR_TID.X ;  /* 0x0000000000127919 */ /* 0x001e240000002100 */
[----:B---3--:R1:W-:Y:S01]  /*ae00*/  STS.U8 [R22+UR9+0x1c80], R21 ;  /* 0x001c801516007988 */ /* 0x0083e20008000009 */
[----:B0-----:R-:W-:-:S03]  /*ae10*/  LOP3.LUT R24, R18, 0x7f, RZ, 0xc0, !PT ;  /* 0x0000007f12187812 */ /* 0x001fc600078ec0ff */
[----:B------:R-:W2:Y:S04]  /*ae20*/  LDL.LU R18, [R1+0xb8] ;  /* 0x0000b80001127983 */ /* 0x000ea80000300800 */
[----:B-1----:R-:W3:Y:S04]  /*ae30*/  LDL.LU R21, [R1+0xb4] ;  /* 0x0000b40001157983 */ /* 0x002ee80000300800 */
[----:B----4-:R0:W-:Y:S04]  /*ae40*/  STS.U8 [R22+UR9+0x7880], R23 ;  /* 0x0078801716007988 */ /* 0x0101e80008000009 */
[----:B------:R1:W-:Y:S01]  /*ae50*/  STS.U8 [R22+UR9+0x3c80], R82 ;  /* 0x003c805216007988 */ /* 0x0003e20008000009 */
[----:B0-----:R-:W-:-:S03]  /*ae60*/  LOP3.LUT R23, R24, 0x20, RZ, 0x3c, !PT ;  /* 0x0000002018177812 */ /* 0x001fc600078e3cff */
[----:B------:R0:W-:Y:S04]  /*ae70*/  STS.U8 [R22+UR9+0x5c80], R83 ;  /* 0x005c805316007988 */ /* 0x0001e80008000009 */
[----:B------:R4:W-:Y:S04]  /*ae80*/  STS.U8 [R22+UR9+0x7c80], R84 ;  /* 0x007c805416007988 */ /* 0x0009e80008000009 */
[----:B-1----:R-:W3:Y:S04]  /*ae90*/  LDL.LU R82, [R1+0xb0] ;  /* 0x0000b00001527983 */ /* 0x002ee80000300800 */
[----:B0-----:R-:W3:Y:S04]  /*aea0*/  LDL.LU R83, [R1+0xac] ;  /* 0x0000ac0001537983 */ /* 0x001ee80000300800 */
[----:B------:R-:W3:Y:S04]  /*aeb0*/  LDL.LU R24, [R1+0xa8] ;  /* 0x0000a80001187983 */ /* 0x000ee80000300800 */
[----:B------:R0:W-:Y:S04]  /*aec0*/  STS.U8 [R23+UR9+0x100], R85 ;  /* 0x0001005517007988 */ /* 0x0001e80008000009 */
[----:B----4-:R-:W4:Y:S04]  /*aed0*/  LDL.LU R84, [R1+0xa4] ;  /* 0x0000a40001547983 */ /* 0x010f280000300800 */
[----:B------:R1:W-:Y:S04]  /*aee0*/  STS.U8 [R23+UR9+0x2100], R86 ;  /* 0x0021005617007988 */ /* 0x0003e80008000009 */
[----:B0-----:R-:W4:Y:S04]  /*aef0*/  LDL.LU R85, [R1+0xa0] ;  /* 0x0000a00001557983 */ /* 0x001f280000300800 */
[----:B------:R0:W-:Y:S04]  /*af00*/  STS.U8 [R23+UR9+0x4100], R87 ;  /* 0x0041005717007988 */ /* 0x0001e80008000009 */
[----:B-1----:R-:W4:Y:S04]  /*af10*/  LDL.LU R86, [R1+0x9c] ;  /* 0x00009c0001567983 */ /* 0x002f280000300800 */
[----:B------:R1:W-:Y:S04]  /*af20*/  STS.U8 [R23+UR9+0x6100], R88 ;  /* 0x0061005817007988 */ /* 0x0003e80008000009 */
[----:B0-----:R-:W4:Y:S04]  /*af30*/  LDL.LU R87, [R1+0x98] ;  /* 0x0000980001577983 */ /* 0x001f280000300800 */
[----:B------:R0:W-:Y:S04]  /*af40*/  STS.U8 [R23+UR9+0xd00], R9 ;  /* 0x000d000917007988 */ /* 0x0001e80008000009 */
[----:B------:R0:W-:Y:S04]  /*af50*/  STS.U8 [R23+UR9+0x500], R89 ;  /* 0x0005005917007988 */ /* 0x0001e80008000009 */
[----:B-1----:R-:W4:Y:S01]  /*af60*/  LDL.LU R88, [R1+0x94] ;  /* 0x0000940001587983 */ /* 0x002f220000300800 */
[----:B0-----:R-:W0:Y:S03]  /*af70*/  S2R R9, SR_TID.X ;  /* 0x0000000000097919 */ /* 0x001e260000002100 */
[----:B------:R1:W-:Y:S04]  /*af80*/  STS.U8 [R23+UR9+0x2500], R90 ;  /* 0x0025005a17007988 */ /* 0x0003e80008000009 */
[----:B------:R-:W4:Y:S04]  /*af90*/  LDL.LU R89, [R1+0x90] ;  /* 0x0000900001597983 */ /* 0x000f280000300800 */
[----:B------:R1:W-:Y:S04]  /*afa0*/  STS.U8 [R23+UR9+0x4500], R91 ;  /* 0x0045005b17007988 */ /* 0x0003e80008000009 */
[----:B-1----:R-:W4:Y:S04]  /*afb0*/  LDL.LU R90, [R1+0x8c] ;  /* 0x00008c00015a7983 */ /* 0x002f280000300800 */
[----:B------:R1:W-:Y:S04]  /*afc0*/  STS.U8 [R23+UR9+0x6500], R92 ;  /* 0x0065005c17007988 */ /* 0x0003e80008000009 */
[----:B------:R-:W4:Y:S04]  /*afd0*/  LDL.LU R91, [R1+0x88] ;  /* 0x00008800015b7983 */ /* 0x000f280000300800 */
[----:B------:R0:W-:Y:S04]  /*afe0*/  STS.U8 [R23+UR9+0x900], R93 ;  /* 0x0009005d17007988 */ /* 0x0001e80008000009 */
[----:B-1----:R-:W4:Y:S01]  /*aff0*/  LDL.LU R92, [R1+0x84] ;  /* 0x00008400015c7983 */ /* 0x002f220000300800 */
[----:B0-----:R-:W-:-:S03]  /*b000*/  LOP3.LUT R22, R9, 0x7f, RZ, 0xc0, !PT ;  /* 0x0000007f09167812 */ /* 0x001fc600078ec0ff */
[----:B------:R0:W-:Y:S04]  /*b010*/  STS.U8 [R23+UR9+0x2900], R32 ;  /* 0x0029002017007988 */ /* 0x0001e80008000009 */
[----:B------:R-:W4:Y:S04]  /*b020*/  LDL.LU R93, [R1+0x80] ;  /* 0x00008000015d7983 */ /* 0x000f280000300800 */
[----:B------:R1:W-:Y:S04]  /*b030*/  STS.U8 [R23+UR9+0x4900], R35 ;  /* 0x0049002317007988 */ /* 0x0003e80008000009 */
[----:B0-----:R-:W4:Y:S04]  /*b040*/  LDL.LU R32, [R1+0x7c] ;  /* 0x00007c0001207983 */ /* 0x001f280000300800 */
[----:B------:R0:W-:Y:S04]  /*b050*/  STS.U8 [R23+UR9+0x6900], R10 ;  /* 0x0069000a17007988 */ /* 0x0001e80008000009 */
[----:B-1----:R-:W4:Y:S04]  /*b060*/  LDL.LU R35, [R1+0x78] ;  /* 0x0000780001237983 */ /* 0x002f280000300800 */
[----:B------:R1:W-:Y:S04]  /*b070*/  STS.U8 [R23+UR9+0x2d00], R12 ;  /* 0x002d000c17007988 */ /* 0x0003e80008000009 */
[----:B0-----:R-:W4:Y:S04]  /*b080*/  LDL.LU R10, [R1+0x74] ;  /* 0x00007400010a7983 */ /* 0x001f280000300800 */
[----:B------:R-:W4:Y:S04]  /*b090*/  LDL.LU R9, [R1+0x70] ;  /* 0x0000700001097983 */ /* 0x000f280000300800 */
        /* <DEDUP_REMOVED lines=19> */
[----:B--2---:R0:W-:Y:S04]  /*b1d0*/  STS.U8 [R23+UR9+0x7500], R18 ;  /* 0x0075001217007988 */ /* 0x0041e80008000009 */
[----:B---3--:R1:W-:Y:S04]  /*b1e0*/  STS.U8 [R23+UR9+0x1900], R21 ;  /* 0x0019001517007988 */ /* 0x0083e80008000009 */
[----:B0-----:R-:W2:Y:S04]  /*b1f0*/  LDL.LU R18, [R1+0x44] ;  /* 0x0000440001127983 */ /* 0x001ea80000300800 */
[----:B-1----:R-:W3:Y:S04]  /*b200*/  LDL.LU R21, [R1+0x40] ;  /* 0x0000400001157983 */ /* 0x002ee80000300800 */
[----:B------:R0:W-:Y:S04]  /*b210*/  STS.U8 [R23+UR9+0x3900], R82 ;  /* 0x0039005217007988 */ /* 0x0001e80008000009 */
[----:B------:R1:W-:Y:S04]  /*b220*/  STS.U8 [R23+UR9+0x5900], R83 ;  /* 0x0059005317007988 */ /* 0x0003e80008000009 */
[----:B------:R1:W-:Y:S04]  /*b230*/  STS.U8 [R23+UR9+0x7900], R24 ;  /* 0x0079001817007988 */ /* 0x0003e80008000009 */
[----:B0-----:R-:W3:Y:S04]  /*b240*/  LDL.LU R82, [R1+0xb64] ;  /* 0x000b640001527983 */ /* 0x001ee80000300800 */
[----:B-1----:R-:W3:Y:S01]  /*b250*/  LDL.LU R83, [R1+0xb60] ;  /* 0x000b600001537983 */ /* 0x002ee20000300800 */
[----:B------:R-:W-:-:S03]  /*b260*/  LOP3.LUT R24, R22, 0x30, RZ, 0x3c, !PT ;  /* 0x0000003016187812 */ /* 0x000fc600078e3cff */
[----:B----4-:R0:W-:Y:S04]  /*b270*/  STS.U8 [R23+UR9+0x1d00], R84 ;  /* 0x001d005417007988 */ /* 0x0101e80008000009 */
[----:B------:R1:W-:Y:S04]  /*b280*/  STS.U8 [R23+UR9+0x3d00], R85 ;  /* 0x003d005517007988 */ /* 0x0003e80008000009 */
[----:B0-----:R-:W4:Y:S04]  /*b290*/  LDL.LU R84, [R1+0xb5c] ;  /* 0x000b5c0001547983 */ /* 0x001f280000300800 */
[----:B-1----:R-:W4:Y:S04]  /*b2a0*/  LDL.LU R85, [R1+0xb58] ;  /* 0x000b580001557983 */ /* 0x002f280000300800 */
[----:B------:R0:W-:Y:S04]  /*b2b0*/  STS.U8 [R23+UR9+0x5d00], R86 ;  /* 0x005d005617007988 */ /* 0x0001e80008000009 */
[----:B------:R1:W-:Y:S04]  /*b2c0*/  STS.U8 [R23+UR9+0x7d00], R87 ;  /* 0x007d005717007988 */ /* 0x0003e80008000009 */
[----:B0-----:R-:W4:Y:S04]  /*b2d0*/  LDL.LU R86, [R1+0xb54] ;  /* 0x000b540001567983 */ /* 0x001f280000300800 */
[----:B-1----:R-:W4:Y:S04]  /*b2e0*/  LDL.LU R87, [R1+0xb50] ;  /* 0x000b500001577983 */ /* 0x002f280000300800 */
[----:B------:R-:W4:Y:S04]  /*b2f0*/  LDL.LU R23, [R1+0x3c] ;  /* 0x00003c0001177983 */ /* 0x000f280000300800 */
[----:B------:R0:W-:Y:S04]  /*b300*/  STS.U8 [R24+UR9+0x180], R88 ;  /* 0x0001805818007988 */ /* 0x0001e80008000009 */
[----:B0-----:R-:W4:Y:S04]  /*b310*/  LDL.LU R88, [R1+0xb4c] ;  /* 0x000b4c0001587983 */ /* 0x001f280000300800 */
[----:B------:R0:W-:Y:S04]  /*b320*/  STS.U8 [R24+UR9+0x2180], R89 ;  /* 0x0021805918007988 */ /* 0x0001e80008000009 */
        /* <DEDUP_REMOVED lines=41> */
[----:B----4-:R-:W-:Y:S04]  /*b5c0*/  STS.U8 [R24+UR9+0x5580], R23 ;  /* 0x0055801718007988 */ /* 0x010fe80008000009 */
[----:B------:R-:W-:Y:S04]  /*b5d0*/  STS.U8 [R24+UR9+0x7d80], R13 ;  /* 0x007d800d18007988 */ /* 0x000fe80008000009 */
[----:B------:R-:W-:Y:S04]  /*b5e0*/  STS.U8 [R24+UR9+0x5d80], R16 ;  /* 0x005d801018007988 */ /* 0x000fe80008000009 */
[----:B------:R-:W-:Y:S04]  /*b5f0*/  STS.U8 [R24+UR9+0x3d80], R15 ;  /* 0x003d800f18007988 */ /* 0x000fe80008000009 */
[----:B------:R-:W-:Y:S04]  /*b600*/  STS.U8 [R24+UR9+0x1d80], R19 ;  /* 0x001d801318007988 */ /* 0x000fe80008000009 */
[----:B------:R0:W-:Y:S02]  /*b610*/  STS.U8 [R24+UR9+0x7980], R25 ;  /* 0x0079801918007988 */ /* 0x0001e40008000009 */
[----:B0-----:R-:W-:-:S02]  /*b620*/  LOP3.LUT R25, R22, 0x40, RZ, 0x3c, !PT ;  /* 0x0000004016197812 */ /* 0x001fc400078e3cff */
[----:B------:R-:W-:Y:S04]  /*b630*/  STS.U8 [R24+UR9+0x5980], R17 ;  /* 0x0059801118007988 */ /* 0x000fe80008000009 */
[----:B------:R-:W-:Y:S04]  /*b640*/  STS.U8 [R24+UR9+0x3980], R20 ;  /* 0x0039801418007988 */ /* 0x000fe80008000009 */
[----:B--2---:R-:W-:Y:S04]  /*b650*/  STS.U8 [R24+UR9+0x1980], R18 ;  /* 0x0019801218007988 */ /* 0x004fe80008000009 */
[----:B---3--:R0:W-:Y:S04]  /*b660*/  STS.U8 [R24+UR9+0x7580], R21 ;  /* 0x0075801518007988 */ /* 0x0081e80008000009 */
[----:B------:R1:W-:Y:S04]  /*b670*/  STS.U8 [R25+UR9+0x5a00], R27 ;  /* 0x005a001b19007988 */ /* 0x0003e80008000009 */
[----:B------:R2:W-:Y:S04]  /*b680*/  STS.U8 [R25+UR9+0x7a00], R26 ;  /* 0x007a001a19007988 */ /* 0x0005e80008000009 */
[----:B0-----:R-:W5:Y:S01]  /*b690*/  LDL.LU R21, [R1+0xaf4] ;  /* 0x000af40001157983 */ /* 0x001f620000300800 */
[----:B-1----:R-:W-:-:S03]  /*b6a0*/  LOP3.LUT R27, R22, 0x60, RZ, 0x3c, !PT ;  /* 0x00000060161b7812 */ /* 0x002fc600078e3cff */
[----:B------:R-:W5:Y:S01]  /*b6b0*/  LDL.LU R18, [R1+0xaf0] ;  /* 0x000af00001127983 */ /* 0x000f620000300800 */
[----:B--2---:R-:W-:Y:S02]  /*b6c0*/  LOP3.LUT R26, R22, 0x50, RZ, 0x3c, !PT ;  /* 0x00000050161a7812 */ /* 0x004fe400078e3cff */
[----:B------:R-:W-:Y:S01]  /*b6d0*/  IADD3 R22, P5, PT, R7, UR6, RZ ;  /* 0x0000000607167c10 */ /* 0x000fe2000ffbe0ff */
[----:B------:R-:W5:Y:S01]  /*b6e0*/  LDL.LU R20, [R1+0xaec] ;  /* 0x000aec0001147983 */ /* 0x000f620000300800 */
[----:B------:R-:W-:-:S03]  /*b6f0*/  UIMAD UR6, UR4, 0x7, URZ ;  /* 0x00000007040678a4 */ /* 0x000fc6000f8e02ff */
[----:B------:R-:W5:Y:S01]  /*b700*/  LDL.LU R17, [R1+0xae8] ;  /* 0x000ae80001117983 */ /* 0x000f620000300800 */
[----:B------:R-:W-:-:S03]  /*b710*/  IADD3.X R23, PT, PT, R8, UR7, RZ, P5, !PT ;  /* 0x0000000708177c10 */ /* 0x000fc6000affe4ff */
[----:B------:R-:W5:Y:S01]  /*b720*/  LDL.LU R19, [R1+0xae4] ;  /* 0x000ae40001137983 */ /* 0x000f620000300800 */
[----:B------:R-:W-:-:S03]  /*b730*/  USHF.R.S32.HI UR7, URZ, 0x1f, UR6 ;  /* 0x0000001fff077899 */ /* 0x000fc60008011406 */
[----:B------:R-:W5:Y:S04]  /*b740*/  LDL.LU R15, [R1+0xae0] ;  /* 0x000ae000010f7983 */ /* 0x000f680000300800 */
[----:B------:R-:W5:Y:S01]  /*b750*/  LDL.LU R16, [R1+0xadc] ;  /* 0x000adc0001107983 */ /* 0x000f620000300800 */
[----:B------:R-:W-:-:S03]  /*b760*/  IADD3 R24, P5, PT, R0, UR6, RZ ;  /* 0x0000000600187c10 */ /* 0x000fc6000ffbe0ff */
[----:B------:R-:W5:Y:S04]  /*b770*/  LDL.LU R13, [R1+0xad8] ;  /* 0x000ad800010d7983 */ /* 0x000f680000300800 */
[----:B------:R0:W-:Y:S04]  /*b780*/  STS.U8 [R25+UR9+0x200], R14 ;  /* 0x0002000e19007988 */ /* 0x0001e80008000009 */
[----:B------:R1:W-:Y:S04]  /*b790*/  STS.U8 [R25+UR9+0x2200], R11 ;  /* 0x0022000b19007988 */ /* 0x0003e80008000009 */
[----:B------:R2:W-:Y:S04]  /*b7a0*/  STS.U8 [R25+UR9+0x3a00], R30 ;  /* 0x003a001e19007988 */ /* 0x0005e80008000009 */
[----:B0-----:R-:W5:Y:S04]  /*b7b0*/  LDL.LU R14, [R1+0xad4] ;  /* 0x000ad400010e7983 */ /* 0x001f680000300800 */
[----:B-1----:R-:W5:Y:S01]  /*b7c0*/  LDL.LU R11, [R1+0xad0] ;  /* 0x000ad000010b7983 */ /* 0x002f620000300800 */
[----:B--2---:R-:W-:-:S03]  /*b7d0*/  PRMT R30, RZ, 0x7610, R30 ;  /* 0x00007610ff1e7816 */ /* 0x004fc6000000001e */
[----:B------:R0:W-:Y:S04]  /*b7e0*/  STS.U8 [R25+UR9+0x4200], R12 ;  /* 0x0042000c19007988 */ /* 0x0001e80008000009 */
[----:B------:R1:W-:Y:S04]  /*b7f0*/  STS.U8 [R25+UR9+0x1600], R37 ;  /* 0x0016002519007988 */ /* 0x0003e80008000009 */
[----:B------:R2:W-:Y:S04]  /*b800*/  STS.U8 [R25+UR9+0x3600], R36 ;  /* 0x0036002419007988 */ /* 0x0005e80008000009 */
[----:B0-----:R-:W5:Y:S01]  /*b810*/  LDL.LU R12, [R1+0xacc] ;  /* 0x000acc00010c7983 */ /* 0x001f620000300800 */
[----:B-1----:R-:W-:-:S03]  /*b820*/  @!P2 IMAD.MOV.U32 R37, RZ, RZ, R23 ;  /* 0x000000ffff25a224 */ /* 0x002fc600078e0017 */
[----:B------:R0:W-:Y:S01]  /*b830*/  STS.U8 [R25+UR9+0x6200], R9 ;  /* 0x0062000919007988 */ /* 0x0001e20008000009 */
[----:B--2---:R-:W-:-:S03]  /*b840*/  @!P2 IMAD.MOV.U32 R36, RZ, RZ, R22 ;  /* 0x000000ffff24a224 */ /* 0x004fc600078e0016 */
[----:B------:R1:W-:Y:S04]  /*b850*/  STS.U8 [R25+UR9+0x600], R10 ;  /* 0x0006000a19007988 */ /* 0x0003e80008000009 */
[----:B------:R2:W-:Y:S04]  /*b860*/  STS.U8 [R25+UR9+0x2600], R35 ;  /* 0x0026002319007988 */ /* 0x0005e80008000009 */
[----:B0-----:R-:W5:Y:S04]  /*b870*/  LDL.LU R9, [R1+0xac8] ;  /* 0x000ac80001097983 */ /* 0x001f680000300800 */
[----:B-1----:R-:W5:Y:S04]  /*b880*/  LDL.LU R10, [R1+0xac4] ;  /* 0x000ac400010a7983 */ /* 0x002f680000300800 */
[----:B--2---:R-:W2:Y:S04]  /*b890*/  LDL.LU R35, [R1+0xac0] ;  /* 0x000ac00001237983 */ /* 0x004ea80000300800 */
[----:B------:R0:W-:Y:S04]  /*b8a0*/  STS.U8 [R25+UR9+0x4600], R32 ;  /* 0x0046002019007988 */ /* 0x0001e80008000009 */
[----:B------:R1:W-:Y:S04]  /*b8b0*/  STS.U8 [R25+UR9+0x3e00], R40 ;  /* 0x003e002819007988 */ /* 0x0003e80008000009 */
[----:B------:R3:W4:Y:S04]  /*b8c0*/  @!P2 LDG.E.U8 R30, desc[UR22][R36.64] ;  /* 0x00000016241ea981 */ /* 0x000728000c1e1100 */
[----:B0-----:R-:W2:Y:S01]  /*b8d0*/  LDL.LU R32, [R1+0xabc] ;  /* 0x000abc0001207983 */ /* 0x001ea20000300800 */
[----:B-1----:R-:W-:-:S03]  /*b8e0*/  IADD3.X R40, PT, PT, R2, UR7, RZ, P5, !PT ;  /* 0x0000000702287c10 */ /* 0x002fc6000affe4ff */
[----:B------:R0:W-:Y:S01]  /*b8f0*/  STL [R1+0x448], R22 ;  /* 0x0004481601007387 */ /* 0x0001e20000100800 */
[----:B---3--:R-:W-:-:S03]  /*b900*/  @!P6 IMAD.MOV.U32 R36, RZ, RZ, R24 ;  /* 0x000000ffff24e224 */ /* 0x008fc600078e0018 */
[----:B------:R1:W-:Y:S01]  /*b910*/  STS.U8 [R25+UR9+0x4a00], R90 ;  /* 0x004a005a19007988 */ /* 0x0003e20008000009 */
[----:B------:R-:W-:Y:S01]  /*b920*/  @!P6 IMAD.MOV.U32 R37, RZ, RZ, R40 ;  /* 0x000000ffff25e224 */ /* 0x000fe200078e0028 */
[----:B0-----:R-:W-:Y:S02]  /*b930*/  IADD3 R22, P2, PT, R3, UR6, RZ ;  /* 0x0000000603167c10 */ /* 0x001fe4000ff5e0ff */
[----:B------:R-:W-:Y:S01]  /*b940*/  STS.U8 [R25+UR9+0x6600], R93 ;  /* 0x0066005d19007988 */ /* 0x000fe20008000009 */
[----:B-1----:R-:W-:-:S03]  /*b950*/  PRMT R90, RZ, 0x7610, R90 ;  /* 0x00007610ff5a7816 */ /* 0x002fc6000000005a */
[----:B------:R-:W-:Y:S04]  /*b960*/  STS.U8 [R25+UR9+0xa00], R92 ;  /* 0x000a005c19007988 */ /* 0x000fe80008000009 */
[----:B------:R-:W-:Y:S04]  /*b970*/  STS.U8 [R25+UR9+0x2a00], R91 ;  /* 0x002a005b19007988 */ /* 0x000fe80008000009 */
[----:B------:R0:W-:Y:S04]  /*b980*/  STS.U8 [R25+UR9+0x6a00], R89 ;  /* 0x006a005919007988 */ /* 0x0001e80008000009 */
[----:B------:R-:W-:Y:S04]  /*b990*/  STS.U8 [R25+UR9+0xe00], R88 ;  /* 0x000e005819007988 */ /* 0x000fe80008000009 */
        /* <DEDUP_REMOVED lines=12> */
[----:B------:R1:W-:Y:S01]  /*ba60*/  STS.U8 [R25+UR9+0x7e00], R38 ;  /* 0x007e002619007988 */ /* 0x0003e20008000009 */
[----:B0-----:R-:W-:-:S03]  /*ba70*/  PRMT R89, RZ, 0x7610, R89 ;  /* 0x00007610ff597816 */ /* 0x001fc60000000059 */
[----:B------:R0:W-:Y:S04]  /*ba80*/  STL [R1+0x444], R23 ;  /* 0x0004441701007387 */ /* 0x0001e80000100800 */
[----:B------:R3:W2:Y:S01]  /*ba90*/  @!P6 LDG.E.U8 R90, desc[UR22][R36.64] ;  /* 0x00000016245ae981 */ /* 0x0006a2000c1e1100 */
[----:B-1----:R-:W-:Y:S02]  /*baa0*/  IADD3.X R25, PT, PT, R4, UR7, RZ, P2, !PT ;  /* 0x0000000704197c10 */ /* 0x002fe400097fe4ff */
[----:B0-----:R-:W-:Y:S01]  /*bab0*/  IADD3 R23, P2, PT, R5, UR6, RZ ;  /* 0x0000000605177c10 */ /* 0x001fe2000ff5e0ff */
[----:B------:R0:W-:Y:S01]  /*bac0*/  STL [R1+0x2cc], R24 ;  /* 0x0002cc1801007387 */ /* 0x0001e20000100800 */
[----:B---3--:R-:W-:-:S03]  /*bad0*/  @!P6 IMAD.MOV.U32 R36, RZ, RZ, R22 ;  /* 0x000000ffff24e224 */ /* 0x008fc600078e0016 */
[----:B------:R-:W-:Y:S01]  /*bae0*/  STL [R1+0x2c8], R40 ;  /* 0x0002c82801007387 */ /* 0x000fe20000100800 */
[----:B------:R-:W-:-:S03]  /*baf0*/  @!P6 IMAD.MOV.U32 R37, RZ, RZ, R25 ;  /* 0x000000ffff25e224 */ /* 0x000fc600078e0019 */
[----:B------:R1:W-:Y:S01]  /*bb00*/  STL [R1+0x2d4], R22 ;  /* 0x0002d41601007387 */ /* 0x0003e20000100800 */
[----:B0-----:R-:W-:-:S03]  /*bb10*/  IADD3.X R24, PT, PT, R6, UR7, RZ, P2, !PT ;  /* 0x0000000706187c10 */ /* 0x001fc600097fe4ff */
[----:B------:R-:W-:Y:S01]  /*bb20*/  STL [R1+0x2d0], R25 ;  /* 0x0002d01901007387 */ /* 0x000fe20000100800 */
[----:B------:R-:W-:-:S03]  /*bb30*/  PRMT R88, RZ, 0x7610, R88 ;  /* 0x00007610ff587816 */ /* 0x000fc60000000058 */
[----:B------:R0:W3:Y:S01]  /*bb40*/  @!P6 LDG.E.U8 R89, desc[UR22][R36.64] ;  /* 0x000000162459e981 */ /* 0x0000e2000c1e1100 */
[----:B-1----:R-:W-:Y:S01]  /*bb50*/  IADD3 R22, P2, PT, R7, UR6, RZ ;  /* 0x0000000607167c10 */ /* 0x002fe2000ff5e0ff */
[----:B------:R-:W-:Y:S02]  /*bb60*/  UIMAD UR6, UR4, 0xf, URZ ;  /* 0x0000000f040678a4 */ /* 0x000fe4000f8e02ff */
[----:B------:R1:W-:Y:S01]  /*bb70*/  STL [R1+0x2dc], R23 ;  /* 0x0002dc1701007387 */ /* 0x0003e20000100800 */
[----:B------:R-:W-:Y:S01]  /*bb80*/  PRMT R87, RZ, 0x7610, R87 ;  /* 0x00007610ff577816 */ /* 0x000fe20000000057 */
[----:B0-----:R-:W-:Y:S02]  /*bb90*/  @!P6 IMAD.MOV.U32 R36, RZ, RZ, R23 ;  /* 0x000000ffff24e224 */ /* 0x001fe400078e0017 */
[----:B------:R-:W-:Y:S01]  /*bba0*/  @!P6 IMAD.MOV.U32 R37, RZ, RZ, R24 ;  /* 0x000000ffff25e224 */ /* 0x000fe200078e0018 */
[----:B-1----:R-:W-:Y:S01]  /*bbb0*/  IADD3.X R23, PT, PT, R8, UR7, RZ, P2, !PT ;  /* 0x0000000708177c10 */ /* 0x002fe200097fe4ff */
[----:B------:R-:W-:-:S02]  /*bbc0*/  USHF.R.S32.HI UR7, URZ, 0x1f, UR6 ;  /* 0x0000001fff077899 */ /* 0x000fc40008011406 */
[----:B------:R-:W-:Y:S01]  /*bbd0*/  IADD3 R25, P2, PT, R0, UR6, RZ ;  /* 0x0000000600197c10 */ /* 0x000fe2000ff5e0ff */
[----:B------:R0:W2:Y:S04]  /*bbe0*/  @!P6 LDG.E.U8 R88, desc[UR22][R36.64] ;  /* 0x000000162458e981 */ /* 0x0000a8000c1e1100 */
[----:B------:R-:W-:Y:S01]  /*bbf0*/  STL [R1+0x2d8], R24 ;  /* 0x0002d81801007387 */ /* 0x000fe20000100800 */
[----:B------:R-:W-:Y:S01]  /*bc00*/  IADD3.X R40, PT, PT, R2, UR7, RZ, P2, !PT ;  /* 0x0000000702287c10 */ /* 0x000fe200097fe4ff */
[----:B0-----:R-:W-:Y:S02]  /*bc10*/  @!P6 IMAD.MOV.U32 R36, RZ, RZ, R22 ;  /* 0x000000ffff24e224 */ /* 0x001fe400078e0016 */
[----:B------:R-:W-:Y:S01]  /*bc20*/  @!P6 IMAD.MOV.U32 R37, RZ, RZ, R23 ;  /* 0x000000ffff25e224 */ /* 0x000fe200078e0017 */
[----:B------:R0:W-:Y:S01]  /*bc30*/  STL [R1+0x2e4], R22 ;  /* 0x0002e41601007387 */ /* 0x0001e20000100800 */
[----:B------:R-:W-:-:S03]  /*bc40*/  PRMT R86, RZ, 0x7610, R86 ;  /* 0x00007610ff567816 */ /* 0x000fc60000000056 */
[----:B------:R1:W2:Y:S01]  /*bc50*/  @!P6 LDG.E.U8 R87, desc[UR22][R36.64] ;  /* 0x000000162457e981 */ /* 0x0002a2000c1e1100 */
[----:B0-----:R-:W-:-:S03]  /*bc60*/  IADD3 R22, P6, PT, R3, UR6, RZ ;  /* 0x0000000603167c10 */ /* 0x001fc6000ffde0ff */
[----:B------:R0:W-:Y:S01]  /*bc70*/  STL [R1+0x2e0], R23 ;  /* 0x0002e01701007387 */ /* 0x0001e20000100800 */
[----:B-1----:R-:W-:Y:S02]  /*bc80*/  @!P4 IMAD.MOV.U32 R36, RZ, RZ, R25 ;  /* 0x000000ffff24c224 */ /* 0x002fe400078e0019 */
[----:B------:R-:W-:Y:S01]  /*bc90*/  @!P4 IMAD.MOV.U32 R37, RZ, RZ, R40 ;  /* 0x000000ffff25c224 */ /* 0x000fe200078e0028 */
[----:B------:R-:W-:Y:S02]  /*bca0*/  SHF.R.U32.HI R31, RZ, 0x1, R29 ;  /* 0x00000001ff1f7819 */ /* 0x000fe4000001161d */
[----:B0-----:R-:W-:Y:S02]  /*bcb0*/  IADD3.X R23, PT, PT, R4, UR7, RZ, P6, !PT ;  /* 0x0000000704177c10 */ /* 0x001fe4000b7fe4ff */
[----:B------:R0:W2:Y:S01]  /*bcc0*/  @!P4 LDG.E.U8 R86, desc[UR22][R36.64] ;  /* 0x000000162456c981 */ /* 0x0000a2000c1e1100 */
[----:B------:R-:W-:Y:S02]  /*bcd0*/  IADD3 R24, P6, PT, R5, UR6, RZ ;  /* 0x0000000605187c10 */ /* 0x000fe4000ffde0ff */
[----:B------:R-:W-:Y:S01]  /*bce0*/  PRMT R85, RZ, 0x7610, R85 ;  /* 0x00007610ff557816 */ /* 0x000fe20000000055 */
[----:B------:R1:W-:Y:S01]  /*bcf0*/  STL [R1+0x450], R25 ;  /* 0x0004501901007387 */ /* 0x0003e20000100800 */
[----:B------:R-:W-:-:S03]  /*bd00*/  LOP3.LUT P5, RZ, R31, 0x1, RZ, 0xc0, !PT ;  /* 0x000000011fff7812 */ /* 0x000fc600078ac0ff */
[----:B------:R1:W-:Y:S01]  /*bd10*/  STL [R1+0x458], R22 ;  /* 0x0004581601007387 */ /* 0x0003e20000100800 */
[----:B0-----:R-:W-:Y:S02]  /*bd20*/  @!P4 IMAD.MOV.U32 R36, RZ, RZ, R22 ;  /* 0x000000ffff24c224 */ /* 0x001fe400078e0016 */
[----:B------:R-:W-:Y:S01]  /*bd30*/  @!P4 IMAD.MOV.U32 R37, RZ, RZ, R23 ;  /* 0x000000ffff25c224 */ /* 0x000fe200078e0017 */
[----:B-1----:R-:W-:Y:S01]  /*bd40*/  IADD3.X R25, PT, PT, R6, UR7, RZ, P6, !PT ;  /* 0x0000000706197c10 */ /* 0x002fe2000b7fe4ff */
[----:B------:R-:W-:Y:S01]  /*bd50*/  STL [R1+0x44c], R40 ;  /* 0x00044c2801007387 */ /* 0x000fe20000100800 */
[----:B------:R-:W-:Y:S02]  /*bd60*/  SHF.R.U32.HI R31, RZ, 0x9, R29 ;  /* 0x00000009ff1f7819 */ /* 0x000fe4000001161d */
[----:B------:R-:W-:Y:S01]  /*bd70*/  IADD3 R22, P6, PT, R7, UR6, RZ ;  /* 0x0000000607167c10 */ /* 0x000fe2000ffde0ff */
[----:B------:R0:W2:Y:S01]  /*bd80*/  @!P4 LDG.E.U8 R85, desc[UR22][R36.64] ;  /* 0x000000162455c981 */ /* 0x0000a2000c1e1100 */
[----:B------:R-:W-:Y:S01]  /*bd90*/  PRMT R84, RZ, 0x7610, R84 ;  /* 0x00007610ff547816 */ /* 0x000fe20000000054 */
[----:B------:R-:W-:-:S02]  /*bda0*/  UIMAD UR6, UR4, 0x16, URZ ;  /* 0x00000016040678a4 */ /* 0x000fc4000f8e02ff */
[----:B------:R1:W-:Y:S01]  /*bdb0*/  STL [R1+0x454], R23 ;  /* 0x0004541701007387 */ /* 0x0003e20000100800 */
[----:B------:R-:W-:Y:S01]  /*bdc0*/  LOP3.LUT P2, RZ, R31, 0x1, RZ, 0xc0, !PT ;  /* 0x000000011fff7812 */ /* 0x000fe2000784c0ff */
[----:B------:R-:W-:Y:S01]  /*bdd0*/  USHF.R.S32.HI UR12, URZ, 0x1f, UR6 ;  /* 0x0000001fff0c7899 */ /* 0x000fe20008011406 */
[----:B0-----:R-:W-:Y:S02]  /*bde0*/  @!P4 IMAD.MOV.U32 R36, RZ, RZ, R24 ;  /* 0x000000ffff24c224 */ /* 0x001fe400078e0018 */
[----:B------:R-:W-:Y:S01]  /*bdf0*/  @!P4 IMAD.MOV.U32 R37, RZ, RZ, R25 ;  /* 0x000000ffff25c224 */ /* 0x000fe200078e0019 */
[----:B-1----:R-:W-:Y:S01]  /*be00*/  IADD3.X R23, PT, PT, R8, UR7, RZ, P6, !PT ;  /* 0x0000000708177c10 */ /* 0x002fe2000b7fe4ff */
[----:B------:R0:W-:Y:S01]  /*be10*/  STL [R1+0x460], R24 ;  /* 0x0004601801007387 */ /* 0x0001e20000100800 */
[----:B------:R-:W-:-:S03]  /*be20*/  PRMT R83, RZ, 0x7610, R83 ;  /* 0x00007610ff537816 */ /* 0x000fc60000000053 */
[----:B------:R1:W2:Y:S01]  /*be30*/  @!P4 LDG.E.U8 R84, desc[UR22][R36.64] ;  /* 0x000000162454c981 */ /* 0x0002a2000c1e1100 */
[----:B0-----:R-:W-:-:S03]  /*be40*/  IADD3 R24, P6, PT, R0, UR6, RZ ;  /* 0x0000000600187c10 */ /* 0x001fc6000ffde0ff */
[----:B------:R0:W-:Y:S01]  /*be50*/  STL [R1+0x45c], R25 ;  /* 0x00045c1901007387 */ /* 0x0001e20000100800 */
[----:B-1----:R-:W-:Y:S02]  /*be60*/  @!P4 IMAD.MOV.U32 R36, RZ, RZ, R22 ;  /* 0x000000ffff24c224 */ /* 0x002fe400078e0016 */
[----:B------:R-:W-:Y:S01]  /*be70*/  @!P4 IMAD.MOV.U32 R37, RZ, RZ, R23 ;  /* 0x000000ffff25c224 */ /* 0x000fe200078e0017 */
[----:B------:R1:W-:Y:S01]  /*be80*/  STL [R1+0x468], R22 ;  /* 0x0004681601007387 */ /* 0x0003e20000100800 */
[----:B0-----:R-:W-:-:S03]  /*be90*/  IADD3.X R25, PT, PT, R2, UR12, RZ, P6, !PT ;  /* 0x0000000c02197c10 */ /* 0x001fc6000b7fe4ff */
[----:B------:R0:W2:Y:S01]  /*bea0*/  @!P4 LDG.E.U8 R83, desc[UR22][R36.64] ;  /* 0x000000162453c981 */ /* 0x0000a2000c1e1100 */
[----:B------:R-:W-:Y:S02]  /*beb0*/  PRMT R34, RZ, 0x7610, R34 ;  /* 0x00007610ff227816 */ /* 0x000fe40000000022 */
[----:B-1----:R-:W-:Y:S01]  /*bec0*/  IADD3 R22, P4, PT, R3, UR6, RZ ;  /* 0x0000000603167c10 */ /* 0x002fe2000ff9e0ff */
[----:B------:R1:W-:Y:S01]  /*bed0*/  STL [R1+0x464], R23 ;  /* 0x0004641701007387 */ /* 0x0003e20000100800 */
[----:B0-----:R-:W-:Y:S02]  /*bee0*/  @P2 IMAD.MOV.U32 R36, RZ, RZ, R24 ;  /* 0x000000ffff242224 */ /* 0x001fe400078e0018 */
[----:B------:R-:W-:Y:S01]  /*bef0*/  @P2 IMAD.MOV.U32 R37, RZ, RZ, R25 ;  /* 0x000000ffff252224 */ /* 0x000fe200078e0019 */
[----:B------:R0:W-:Y:S01]  /*bf00*/  STL [R1+0x530], R24 ;  /* 0x0005301801007387 */ /* 0x0001e20000100800 */
[----:B-1----:R-:W-:-:S03]  /*bf10*/  IADD3.X R23, PT, PT, R4, UR12, RZ, P4, !PT ;  /* 0x0000000c04177c10 */ /* 0x002fc6000a7fe4ff */
[----:B------:R1:W2:Y:S01]  /*bf20*/  @P2 LDG.E.U8 R34, desc[UR22][R36.64] ;  /* 0x0000001624222981 */ /* 0x0002a2000c1e1100 */
[----:B------:R-:W-:-:S03]  /*bf30*/  PRMT R33, RZ, 0x7610, R33 ;  /* 0x00007610ff217816 */ /* 0x000fc60000000021 */
[----:B------:R-:W-:Y:S01]  /*bf40*/  STL [R1+0x538], R22 ;  /* 0x0005381601007387 */ /* 0x000fe20000100800 */
[----:B0-----:R-:W-:-:S03]  /*bf50*/  IADD3 R24, P4, PT, R5, UR6, RZ ;  /* 0x0000000605187c10 */ /* 0x001fc6000ff9e0ff */
[----:B------:R0:W-:Y:S01]  /*bf60*/  STL [R1+0x52c], R25 ;  /* 0x00052c1901007387 */ /* 0x0001e20000100800 */
[----:B-1----:R-:W-:Y:S02]  /*bf70*/  @P2 IMAD.MOV.U32 R36, RZ, RZ, R22 ;  /* 0x000000ffff242224 */ /* 0x002fe400078e0016 */
[----:B------:R-:W-:Y:S01]  /*bf80*/  @P2 IMAD.MOV.U32 R37, RZ, RZ, R23 ;  /* 0x000000ffff252224 */ /* 0x000fe200078e0017 */
[----:B------:R-:W-:Y:S02]  /*bf90*/  SHF.R.U32.HI R29, RZ, 0x8, R29 ;  /* 0x00000008ff1d7819 */ /* 0x000fe4000001161d */
[----:B0-----:R-:W-:Y:S02]  /*bfa0*/  IADD3.X R25, PT, PT, R6, UR12, RZ, P4, !PT ;  /* 0x0000000c06197c10 */ /* 0x001fe4000a7fe4ff */
[----:B------:R0:W2:Y:S01]  /*bfb0*/  @P2 LDG.E.U8 R33, desc[UR22][R36.64] ;  /* 0x0000001624212981 */ /* 0x0000a2000c1e1100 */
[----:B------:R-:W-:Y:S01]  /*bfc0*/  IADD3 R22, P4, PT, R7, UR6, RZ ;  /* 0x0000000607167c10 */ /* 0x000fe2000ff9e0ff */
[----:B------:R-:W-:Y:S01]  /*bfd0*/  UIMAD UR7, UR4, 0x17, URZ ;  /* 0x00000017040778a4 */ /* 0x000fe2000f8e02ff */
[----:B------:R-:W-:Y:S01]  /*bfe0*/  @P2 IMAD.MOV.U32 R40, RZ, RZ, R24 ;  /* 0x000000ffff282224 */ /* 0x000fe200078e0018 */
[----:B------:R1:W-:Y:S01]  /*bff0*/  STL [R1+0x534], R23 ;  /* 0x0005341701007387 */ /* 0x0003e20000100800 */
[----:B------:R-:W-:Y:S01]  /*c000*/  @P2 IMAD.MOV.U32 R41, RZ, RZ, R25 ;  /* 0x000000ffff292224 */ /* 0x000fe200078e0019 */
[----:B------:R-:W-:-:S02]  /*c010*/  LOP3.LUT P6, RZ, R29, 0x1, RZ, 0xc0, !PT ;  /* 0x000000011dff7812 */ /* 0x000fc400078cc0ff */
[----:B0-----:R-:W-:Y:S01]  /*c020*/  PRMT R37, RZ, 0x7610, R37 ;  /* 0x00007610ff257816 */ /* 0x001fe20000000025 */
[----:B------:R-:W-:Y:S01]  /*c030*/  USHF.R.S32.HI UR13, URZ, 0x1f, UR7 ;  /* 0x0000001fff0d7899 */ /* 0x000fe20008011407 */
[----:B-1----:R-:W-:Y:S01]  /*c040*/  IADD3.X R23, PT, PT, R8, UR12, RZ, P4, !PT ;  /* 0x0000000c08177c10 */ /* 0x002fe2000a7fe4ff */
[----:B------:R0:W-:Y:S01]  /*c050*/  STL [R1+0x540], R24 ;  /* 0x0005401801007387 */ /* 0x0001e20000100800 */
[----:B------:R-:W-:-:S03]  /*c060*/  PRMT R38, RZ, 0x7610, R38 ;  /* 0x00007610ff267816 */ /* 0x000fc60000000026 */
[----:B------:R1:W2:Y:S01]  /*c070*/  @P2 LDG.E.U8 R37, desc[UR22][R40.64] ;  /* 0x0000001628252981 */ /* 0x0002a2000c1e1100 */
[----:B0-----:R-:W-:Y:S01]  /*c080*/  IADD3 R24, P4, PT, R0, UR7, RZ ;  /* 0x0000000700187c10 */ /* 0x001fe2000ff9e0ff */
[----:B-1----:R-:W-:Y:S02]  /*c090*/  @P2 IMAD.MOV.U32 R40, RZ, RZ, R22 ;  /* 0x000000ffff282224 */ /* 0x002fe400078e0016 */
[----:B------:R-:W-:Y:S01]  /*c0a0*/  @P2 IMAD.MOV.U32 R41, RZ, RZ, R23 ;  /* 0x000000ffff292224 */ /* 0x000fe200078e0017 */
[----:B------:R-:W-:Y:S01]  /*c0b0*/  STL [R1+0x53c], R25 ;  /* 0x00053c1901007387 */ /* 0x000fe20000100800 */
[----:B------:R-:W-:-:S03]  /*c0c0*/  IADD3.X R31, PT, PT, R2, UR13, RZ, P4, !PT ;  /* 0x0000000d021f7c10 */ /* 0x000fc6000a7fe4ff */
[----:B------:R0:W-:Y:S01]  /*c0d0*/  STL [R1+0x548], R22 ;  /* 0x0005481601007387 */ /* 0x0001e20000100800 */
[----:B------:R-:W-:-:S03]  /*c0e0*/  PRMT R82, RZ, 0x7610, R82 ;  /* 0x00007610ff527816 */ /* 0x000fc60000000052 */
[----:B------:R1:W2:Y:S01]  /*c0f0*/  @P2 LDG.E.U8 R38, desc[UR22][R40.64] ;  /* 0x0000001628262981 */ /* 0x0002a2000c1e1100 */
[----:B0-----:R-:W-:-:S03]  /*c100*/  IADD3 R22, P2, PT, R3, UR7, RZ ;  /* 0x0000000703167c10 */ /* 0x001fc6000ff5e0ff */
[----:B------:R0:W-:Y:S01]  /*c110*/  STL [R1+0x544], R23 ;  /* 0x0005441701007387 */ /* 0x0001e20000100800 */
[----:B-1----:R-:W-:Y:S01]  /*c120*/  @P6 IMAD.MOV.U32 R40, RZ, RZ, R24 ;  /* 0x000000ffff286224 */ /* 0x002fe200078e0018 */
[----:B------:R-:W-:Y:S01]  /*c130*/  IADD3.X R25, PT, PT, R4, UR13, RZ, P2, !PT ;  /* 0x0000000d04197c10 */ /* 0x000fe200097fe4ff */
[----:B------:R-:W-:Y:S01]  /*c140*/  @P6 IMAD.MOV.U32 R41, RZ, RZ, R31 ;  /* 0x000000ffff296224 */ /* 0x000fe200078e001f */
[----:B------:R-:W-:Y:S01]  /*c150*/  PRMT R81, RZ, 0x7610, R81 ;  /* 0x00007610ff517816 */ /* 0x000fe20000000051 */
[----:B------:R1:W-:Y:S01]  /*c160*/  STL [R1+0x550], R24 ;  /* 0x0005501801007387 */ /* 0x0003e20000100800 */
[----:B0-----:R-:W-:-:S03]  /*c170*/  IADD3 R23, P2, PT, R5, UR7, RZ ;  /* 0x0000000705177c10 */ /* 0x001fc6000ff5e0ff */
[----:B------:R0:W2:Y:S04]  /*c180*/  @P6 LDG.E.U8 R82, desc[UR22][R40.64] ;  /* 0x0000001628526981 */ /* 0x0000a8000c1e1100 */
[----:B------:R-:W-:Y:S01]  /*c190*/  STL [R1+0x54c], R31 ;  /* 0x00054c1f01007387 */ /* 0x000fe20000100800 */
[----:B-1----:R-:W-:-:S03]  /*c1a0*/  IADD3.X R24, PT, PT, R6, UR13, RZ, P2, !PT ;  /* 0x0000000d06187c10 */ /* 0x002fc600097fe4ff */
[----:B------:R1:W-:Y:S01]  /*c1b0*/  STL [R1+0x558], R22 ;  /* 0x0005581601007387 */ /* 0x0003e20000100800 */
[----:B0-----:R-:W-:Y:S02]  /*c1c0*/  @P6 IMAD.MOV.U32 R40, RZ, RZ, R22 ;  /* 0x000000ffff286224 */ /* 0x001fe400078e0016 */
[----:B------:R-:W-:Y:S01]  /*c1d0*/  @P6 IMAD.MOV.U32 R41, RZ, RZ, R25 ;  /* 0x000000ffff296224 */ /* 0x000fe200078e0019 */
[----:B------:R-:W-:Y:S01]  /*c1e0*/  STS.U8 [R26+UR9+0x280], R69 ;  /* 0x000280451a007988 */ /* 0x000fe20008000009 */
[----:B------:R-:W-:-:S03]  /*c1f0*/  UIMAD UR6, UR4, 0x1e, URZ ;  /* 0x0000001e040678a4 */ /* 0x000fc6000f8e02ff */
[----:B------:R-:W-:Y:S01]  /*c200*/  STS.U8 [R26+UR9+0x2280], R68 ;  /* 0x002280441a007988 */ /* 0x000fe20008000009 */
[----:B-1----:R-:W-:-:S03]  /*c210*/  IADD3 R22, P2, PT, R7, UR7, RZ ;  /* 0x0000000707167c10 */ /* 0x002fc6000ff5e0ff */
        /* <DEDUP_REMOVED lines=30> */
[----:B------:R0:W-:Y:S04]  /*c400*/  STS.U8 [R27+UR9+0x4700], R80 ;  /* 0x004700501b007988 */ /* 0x0001e80008000009 */
[----:B------:R-:W-:Y:S04]  /*c410*/  STL [R1+0x554], R25 ;  /* 0x0005541901007387 */ /* 0x000fe80000100800 */
[----:B------:R1:W2:Y:S01]  /*c420*/  @P6 LDG.E.U8 R81, desc[UR22][R40.64] ;  /* 0x0000001628516981 */ /* 0x0002a2000c1e1100 */
[----:B0-----:R-:W-:-:S03]  /*c430*/  PRMT R80, RZ, 0x7610, R80 ;  /* 0x00007610ff507816 */ /* 0x001fc60000000050 */
[----:B------:R0:W-:Y:S01]  /*c440*/  STL [R1+0x560], R23 ;  /* 0x0005601701007387 */ /* 0x0001e20000100800 */
[----:B------:R-:W-:Y:S01]  /*c450*/  USHF.R.S32.HI UR7, URZ, 0x1f, UR6 ;  /* 0x0000001fff077899 */ /* 0x000fe20008011406 */
[----:B-1----:R-:W-:Y:S02]  /*c460*/  @P6 IMAD.MOV.U32 R40, RZ, RZ, R23 ;  /* 0x000000ffff286224 */ /* 0x002fe400078e0017 */
[----:B------:R-:W-:Y:S01]  /*c470*/  @P6 IMAD.MOV.U32 R41, RZ, RZ, R24 ;  /* 0x000000ffff296224 */ /* 0x000fe200078e0018 */
[----:B0-----:R-:W-:Y:S01]  /*c480*/  IADD3.X R23, PT, PT, R8, UR13, RZ, P2, !PT ;  /* 0x0000000d08177c10 */ /* 0x001fe200097fe4ff */
[----:B------:R0:W-:Y:S01]  /*c490*/  STS.U8 [R27+UR9+0x2700], R79 ;  /* 0x0027004f1b007988 */ /* 0x0001e20008000009 */
[----:B------:R-:W-:-:S03]  /*c4a0*/  IADD3 R25, P2, PT, R0, UR6, RZ ;  /* 0x0000000600197c10 */ /* 0x000fc6000ff5e0ff */
[----:B------:R1:W2:Y:S01]  /*c4b0*/  @P6 LDG.E.U8 R80, desc[UR22][R40.64] ;  /* 0x0000001628506981 */ /* 0x0002a2000c1e1100 */
[----:B------:R-:W-:Y:S02]  /*c4c0*/  IADD3.X R31, PT, PT, R2, UR7, RZ, P2, !PT ;  /* 0x00000007021f7c10 */ /* 0x000fe400097fe4ff */
[----:B0-----:R-:W-:Y:S01]  /*c4d0*/  PRMT R79, RZ, 0x7610, R79 ;  /* 0x00007610ff4f7816 */ /* 0x001fe2000000004f */
[----:B-1----:R-:W-:Y:S02]  /*c4e0*/  @P6 IMAD.MOV.U32 R40, RZ, RZ, R22 ;  /* 0x000000ffff286224 */ /* 0x002fe400078e0016 */
[----:B------:R-:W-:Y:S01]  /*c4f0*/  @P6 IMAD.MOV.U32 R41, RZ, RZ, R23 ;  /* 0x000000ffff296224 */ /* 0x000fe200078e0017 */
[----:B------:R-:W-:Y:S01]  /*c500*/  STL [R1+0x55c], R24 ;  /* 0x00055c1801007387 */ /* 0x000fe20000100800 */
[----:B------:R-:W-:-:S03]  /*c510*/  PRMT R39, RZ, 0x7610, R39 ;  /* 0x00007610ff277816 */ /* 0x000fc60000000027 */
[----:B------:R0:W-:Y:S04]  /*c520*/  STL [R1+0x568], R22 ;  /* 0x0005681601007387 */ /* 0x0001e80000100800 */
[----:B------:R1:W2:Y:S01]  /*c530*/  @P6 LDG.E.U8 R79, desc[UR22][R40.64] ;  /* 0x00000016284f6981 */ /* 0x0002a2000c1e1100 */
[----:B------:R-:W-:Y:S02]  /*c540*/  @P5 IMAD.MOV.U32 R42, RZ, RZ, R25 ;  /* 0x000000ffff2a5224 */ /* 0x000fe400078e0019 */
[----:B------:R-:W-:Y:S01]  /*c550*/  @P5 IMAD.MOV.U32 R43, RZ, RZ, R31 ;  /* 0x000000ffff2b5224 */ /* 0x000fe200078e001f */
[----:B0-----:R-:W-:Y:S01]  /*c560*/  IADD3 R22, P6, PT, R3, UR6, RZ ;  /* 0x0000000603167c10 */ /* 0x001fe2000ffde0ff */
[----:B------:R0:W-:Y:S01]  /*c570*/  STL [R1+0x564], R23 ;  /* 0x0005641701007387 */ /* 0x0001e20000100800 */
[----:B-1----:R-:W-:-:S03]  /*c580*/  PRMT R40, RZ, 0x7610, R40 ;  /* 0x00007610ff287816 */ /* 0x002fc60000000028 */
[----:B------:R1:W2:Y:S01]  /*c590*/  @P5 LDG.E.U8 R39, desc[UR22][R42.64] ;  /* 0x000000162a275981 */ /* 0x0002a2000c1e1100 */
[----:B0-----:R-:W-:Y:S02]  /*c5a0*/  IADD3.X R23, PT, PT, R4, UR7, RZ, P6, !PT ;  /* 0x0000000704177c10 */ /* 0x001fe4000b7fe4ff */
[----:B------:R-:W-:Y:S01]  /*c5b0*/  IADD3 R24, P6, PT, R5, UR6, RZ ;  /* 0x0000000605187c10 */ /* 0x000fe2000ffde0ff */
[----:B------:R0:W-:Y:S01]  /*c5c0*/  STL [R1+0x630], R25 ;  /* 0x0006301901007387 */ /* 0x0001e20000100800 */
[----:B-1----:R-:W-:Y:S02]  /*c5d0*/  @P5 IMAD.MOV.U32 R42, RZ, RZ, R22 ;  /* 0x000000ffff2a5224 */ /* 0x002fe400078e0016 */
[----:B------:R-:W-:Y:S01]  /*c5e0*/  @P5 IMAD.MOV.U32 R43, RZ, RZ, R23 ;  /* 0x000000ffff2b5224 */ /* 0x000fe200078e0017 */
[----:B------:R1:W-:Y:S01]  /*c5f0*/  STL [R1+0x638], R22 ;  /* 0x0006381601007387 */ /* 0x0003e20000100800 */
[----:B------:R-:W-:Y:S02]  /*c600*/  PRMT R41, RZ, 0x7610, R41 ;  /* 0x00007610ff297816 */ /* 0x000fe40000000029 */
[----:B0-----:R-:W-:Y:S01]  /*c610*/  IADD3.X R25, PT, PT, R6, UR7, RZ, P6, !PT ;  /* 0x0000000706197c10 */ /* 0x001fe2000b7fe4ff */
[----:B------:R-:W-:Y:S01]  /*c620*/  STL [R1+0x62c], R31 ;  /* 0x00062c1f01007387 */ /* 0x000fe20000100800 */
[----:B-1----:R-:W-:-:S03]  /*c630*/  IADD3 R22, P6, PT, R7, UR6, RZ ;  /* 0x0000000607167c10 */ /* 0x002fc6000ffde0ff */
[----:B------:R0:W2:Y:S01]  /*c640*/  @P5 LDG.E.U8 R40, desc[UR22][R42.64] ;  /* 0x000000162a285981 */ /* 0x0000a2000c1e1100 */
[----:B------:R-:W-:-:S03]  /*c650*/  UIMAD UR6, UR4, 0x1f, URZ ;  /* 0x0000001f040678a4 */ /* 0x000fc6000f8e02ff */
[----:B------:R1:W-:Y:S01]  /*c660*/  STL [R1+0x634], R23 ;  /* 0x0006341701007387 */ /* 0x0003e20000100800 */
[----:B------:R-:W-:Y:S01]  /*c670*/  USHF.R.S32.HI UR12, URZ, 0x1f, UR6 ;  /* 0x0000001fff0c7899 */ /* 0x000fe20008011406 */
[----:B0-----:R-:W-:Y:S02]  /*c680*/  @P5 IMAD.MOV.U32 R42, RZ, RZ, R24 ;  /* 0x000000ffff2a5224 */ /* 0x001fe400078e0018 */
[----:B------:R-:W-:Y:S01]  /*c690*/  @P5 IMAD.MOV.U32 R43, RZ, RZ, R25 ;  /* 0x000000ffff2b5224 */ /* 0x000fe200078e0019 */
[----:B-1----:R-:W-:Y:S01]  /*c6a0*/  IADD3.X R23, PT, PT, R8, UR7, RZ, P6, !PT ;  /* 0x0000000708177c10 */ /* 0x002fe2000b7fe4ff */
[----:B------:R0:W-:Y:S01]  /*c6b0*/  STL [R1+0x640], R24 ;  /* 0x0006401801007387 */ /* 0x0001e20000100800 */
[----:B------:R-:W-:-:S03]  /*c6c0*/  PRMT R46, RZ, 0x7610, R46 ;  /* 0x00007610ff2e7816 */ /* 0x000fc6000000002e */
[----:B------:R1:W2:Y:S01]  /*c6d0*/  @P5 LDG.E.U8 R41, desc[UR22][R42.64] ;  /* 0x000000162a295981 */ /* 0x0002a2000c1e1100 */
[----:B0-----:R-:W-:-:S03]  /*c6e0*/  IADD3 R24, P6, PT, R0, UR6, RZ ;  /* 0x0000000600187c10 */ /* 0x001fc6000ffde0ff */
[----:B------:R0:W-:Y:S01]  /*c6f0*/  STL [R1+0x63c], R25 ;  /* 0x00063c1901007387 */ /* 0x0001e20000100800 */
[----:B-1----:R-:W-:Y:S02]  /*c700*/  @P5 IMAD.MOV.U32 R42, RZ, RZ, R22 ;  /* 0x000000ffff2a5224 */ /* 0x002fe400078e0016 */
[----:B------:R-:W-:Y:S01]  /*c710*/  @P5 IMAD.MOV.U32 R43, RZ, RZ, R23 ;  /* 0x000000ffff2b5224 */ /* 0x000fe200078e0017 */
[----:B------:R1:W-:Y:S01]  /*c720*/  STL [R1+0x648], R22 ;  /* 0x0006481601007387 */ /* 0x0003e20000100800 */
[----:B0-----:R-:W-:-:S03]  /*c730*/  IADD3.X R25, PT, PT, R2, UR12, RZ, P6, !PT ;  /* 0x0000000c02197c10 */ /* 0x001fc6000b7fe4ff */
[----:B------:R0:W2:Y:S04]  /*c740*/  @P5 LDG.E.U8 R46, desc[UR22][R42.64] ;  /* 0x000000162a2e5981 */ /* 0x0000a8000c1e1100 */
[----:B------:R3:W-:Y:S01]  /*c750*/  STS.U8 [R27+UR9+0x300], R78 ;  /* 0x0003004e1b007988 */ /* 0x0007e20008000009 */
[----:B-1----:R-:W-:-:S03]  /*c760*/  IADD3 R22, P5, PT, R3, UR6, RZ ;  /* 0x0000000603167c10 */ /* 0x002fc6000ffbe0ff */
[----:B------:R1:W-:Y:S01]  /*c770*/  STL [R1+0x644], R23 ;  /* 0x0006441701007387 */ /* 0x0003e20000100800 */
[----:B0-----:R-:W-:Y:S02]  /*c780*/  @!P1 IMAD.MOV.U32 R42, RZ, RZ, R24 ;  /* 0x000000ffff2a9224 */ /* 0x001fe400078e0018 */
[----:B------:R-:W-:Y:S01]  /*c790*/  @!P1 IMAD.MOV.U32 R43, RZ, RZ, R25 ;  /* 0x000000ffff2b9224 */ /* 0x000fe200078e0019 */
[----:B---3--:R-:W-:Y:S01]  /*c7a0*/  PRMT R78, RZ, 0x7610, R78 ;  /* 0x00007610ff4e7816 */ /* 0x008fe2000000004e */
[----:B------:R0:W-:Y:S01]  /*c7b0*/  STL [R1+0x650], R24 ;  /* 0x0006501801007387 */ /* 0x0001e20000100800 */
[----:B-1----:R-:W-:-:S03]  /*c7c0*/  IADD3.X R23, PT, PT, R4, UR12, RZ, P5, !PT ;  /* 0x0000000c04177c10 */ /* 0x002fc6000affe4ff */
[----:B------:R1:W-:Y:S01]  /*c7d0*/  STS.U8 [R27+UR9+0x2300], R77 ;  /* 0x0023004d1b007988 */ /* 0x0003e20008000009 */
[----:B------:R-:W-:-:S03]  /*c7e0*/  UIMAD UR7, UR4, 0x26, URZ ;  /* 0x00000026040778a4 */ /* 0x000fc6000f8e02ff */
[----:B------:R-:W-:Y:S01]  /*c7f0*/  STL [R1+0x658], R22 ;  /* 0x0006581601007387 */ /* 0x000fe20000100800 */
[----:B0-----:R-:W-:-:S03]  /*c800*/  IADD3 R24, P5, PT, R5, UR6, RZ ;  /* 0x0000000605187c10 */ /* 0x001fc6000ffbe0ff */
[----:B------:R0:W3:Y:S01]  /*c810*/  @!P1 LDG.E.U8 R78, desc[UR22][R42.64] ;  /* 0x000000162a4e9981 */ /* 0x0000e2000c1e1100 */
[----:B-1----:R-:W-:-:S03]  /*c820*/  PRMT R77, RZ, 0x7610, R77 ;  /* 0x00007610ff4d7816 */ /* 0x002fc6000000004d */
[----:B------:R1:W-:Y:S01]  /*c830*/  STL [R1+0x64c], R25 ;  /* 0x00064c1901007387 */ /* 0x0003e20000100800 */
[----:B------:R-:W-:Y:S01]  /*c840*/  SHF.R.U64 R29, R28, 0x19, RZ ;  /* 0x000000191c1d7819 */ /* 0x000fe200000012ff */
[----:B0-----:R-:W-:Y:S02]  /*c850*/  @!P1 IMAD.MOV.U32 R42, RZ, RZ, R22 ;  /* 0x000000ffff2a9224 */ /* 0x001fe400078e0016 */
[----:B------:R-:W-:Y:S01]  /*c860*/  @!P1 IMAD.MOV.U32 R43, RZ, RZ, R23 ;  /* 0x000000ffff2b9224 */ /* 0x000fe200078e0017 */
[----:B-1----:R-:W-:Y:S01]  /*c870*/  IADD3.X R25, PT, PT, R6, UR12, RZ, P5, !PT ;  /* 0x0000000c06197c10 */ /* 0x002fe2000affe4ff */
[----:B------:R0:W-:Y:S01]  /*c880*/  STS.U8 [R27+UR9+0x4300], R76 ;  /* 0x0043004c1b007988 */ /* 0x0001e20008000009 */
[----:B------:R-:W-:Y:S01]  /*c890*/  IADD3 R22, P5, PT, R7, UR6, RZ ;  /* 0x0000000607167c10 */ /* 0x000fe2000ffbe0ff */
[----:B------:R-:W-:Y:S02]  /*c8a0*/  USHF.R.S32.HI UR13, URZ, 0x1f, UR7 ;  /* 0x0000001fff0d7899 */ /* 0x000fe40008011407 */
[----:B------:R1:W2:Y:S01]  /*c8b0*/  @!P1 LDG.E.U8 R77, desc[UR22][R42.64] ;  /* 0x000000162a4d9981 */ /* 0x0002a2000c1e1100 */
[----:B------:R-:W-:-:S03]  /*c8c0*/  LOP3.LUT P4, RZ, R29, 0x1, RZ, 0xc0, !PT ;  /* 0x000000011dff7812 */ /* 0x000fc6000788c0ff */
[----:B------:R4:W-:Y:S01]  /*c8d0*/  STL [R1+0x654], R23 ;  /* 0x0006541701007387 */ /* 0x0009e20000100800 */
[----:B0-----:R-:W-:-:S03]  /*c8e0*/  PRMT R76, RZ, 0x7610, R76 ;  /* 0x00007610ff4c7816 */ /* 0x001fc6000000004c */
[----:B------:R0:W-:Y:S01]  /*c8f0*/  STL [R1+0x660], R24 ;  /* 0x0006601801007387 */ /* 0x0001e20000100800 */
[----:B-1----:R-:W-:Y:S02]  /*c900*/  @!P1 IMAD.MOV.U32 R42, RZ, RZ, R24 ;  /* 0x000000ffff2a9224 */ /* 0x002fe400078e0018 */
[----:B------:R-:W-:Y:S01]  /*c910*/  @!P1 IMAD.MOV.U32 R43, RZ, RZ, R25 ;  /* 0x000000ffff2b9224 */ /* 0x000fe200078e0019 */
[----:B----4-:R-:W-:Y:S01]  /*c920*/  IADD3.X R23, PT, PT, R8, UR12, RZ, P5, !PT ;  /* 0x0000000c08177c10 */ /* 0x010fe2000affe4ff */
[----:B------:R-:W-:Y:S01]  /*c930*/  STL [R1+0x65c], R25 ;  /* 0x00065c1901007387 */ /* 0x000fe20000100800 */
[----:B0-----:R-:W-:-:S03]  /*c940*/  IADD3 R24, P5, PT, R0, UR7, RZ ;  /* 0x0000000700187c10 */ /* 0x001fc6000ffbe0ff */
[----:B------:R0:W4:Y:S01]  /*c950*/  @!P1 LDG.E.U8 R76, desc[UR22][R42.64] ;  /* 0x000000162a4c9981 */ /* 0x000122000c1e1100 */
[----:B------:R-:W-:-:S03]  /*c960*/  IADD3.X R31, PT, PT, R2, UR13, RZ, P5, !PT ;  /* 0x0000000d021f7c10 */ /* 0x000fc6000affe4ff */
[----:B------:R1:W-:Y:S04]  /*c970*/  STL [R1+0x668], R22 ;  /* 0x0006681601007387 */ /* 0x0003e80000100800 */
[----:B------:R1:W-:Y:S01]  /*c980*/  STS.U8 [R27+UR9+0x6300], R75 ;  /* 0x0063004b1b007988 */ /* 0x0003e20008000009 */
[----:B0-----:R-:W-:Y:S02]  /*c990*/  @!P1 IMAD.MOV.U32 R42, RZ, RZ, R22 ;  /* 0x000000ffff2a9224 */ /* 0x001fe400078e0016 */
[----:B------:R-:W-:Y:S01]  /*c9a0*/  @!P1 IMAD.MOV.U32 R43, RZ, RZ, R23 ;  /* 0x000000ffff2b9224 */ /* 0x000fe200078e0017 */
[----:B-1----:R-:W-:Y:S02]  /*c9b0*/  IADD3 R22, P5, PT, R3, UR7, RZ ;  /* 0x0000000703167c10 */ /* 0x002fe4000ffbe0ff */
[----:B------:R-:W-:Y:S01]  /*c9c0*/  PRMT R75, RZ, 0x7610, R75 ;  /* 0x00007610ff4b7816 */ /* 0x000fe2000000004b */
[----:B------:R0:W-:Y:S01]  /*c9d0*/  STL [R1+0x664], R23 ;  /* 0x0006641701007387 */ /* 0x0001e20000100800 */
[----:B------:R-:W-:-:S02]  /*c9e0*/  IADD3.X R25, PT, PT, R4, UR13, RZ, P5, !PT ;  /* 0x0000000d04197c10 */ /* 0x000fc4000affe4ff */
[----:B------:R-:W-:Y:S02]  /*c9f0*/  PRMT R45, RZ, 0x7610, R45 ;  /* 0x00007610ff2d7816 */ /* 0x000fe4000000002d */
[----:B------:R1:W2:Y:S01]  /*ca00*/  @!P1 LDG.E.U8 R75, desc[UR22][R42.64] ;  /* 0x000000162a4b9981 */ /* 0x0002a2000c1e1100 */
[----:B------:R-:W-:Y:S01]  /*ca10*/  PRMT R44, RZ, 0x7610, R44 ;  /* 0x00007610ff2c7816 */ /* 0x000fe2000000002c */
[----:B------:R-:W-:Y:S01]  /*ca20*/  @P4 IMAD.MOV.U32 R48, RZ, RZ, R22 ;  /* 0x000000ffff304224 */ /* 0x000fe200078e0016 */
[----:B0-----:R-:W-:Y:S01]  /*ca30*/  IADD3 R23, P5, PT, R5, UR7, RZ ;  /* 0x0000000705177c10 */ /* 0x001fe2000ffbe0ff */
[----:B------:R0:W-:Y:S01]  /*ca40*/  STL [R1+0x730], R24 ;  /* 0x0007301801007387 */ /* 0x0001e20000100800 */
[----:B------:R-:W-:Y:S02]  /*ca50*/  @P4 IMAD.MOV.U32 R49, RZ, RZ, R25 ;  /* 0x000000ffff314224 */ /* 0x000fe400078e0019 */
[----:B-1----:R-:W-:Y:S02]  /*ca60*/  @P4 IMAD.MOV.U32 R42, RZ, RZ, R24 ;  /* 0x000000ffff2a4224 */ /* 0x002fe400078e0018 */
[----:B------:R-:W-:Y:S01]  /*ca70*/  @P4 IMAD.MOV.U32 R43, RZ, RZ, R31 ;  /* 0x000000ffff2b4224 */ /* 0x000fe200078e001f */
[----:B------:R-:W-:Y:S01]  /*ca80*/  STL [R1+0x72c], R31 ;  /* 0x00072c1f01007387 */ /* 0x000fe20000100800 */
[----:B0-----:R-:W-:-:S03]  /*ca90*/  IADD3.X R24, PT, PT, R6, UR13, RZ, P5, !PT ;  /* 0x0000000d06187c10 */ /* 0x001fc6000affe4ff */
[----:B------:R0:W-:Y:S01]  /*caa0*/  STL [R1+0x738], R22 ;  /* 0x0007381601007387 */ /* 0x0001e20000100800 */
[----:B------:R-:W-:Y:S01]  /*cab0*/  SHF.R.U64 R29, R28, 0x18, RZ ;  /* 0x000000181c1d7819 */ /* 0x000fe200000012ff */
[----:B------:R-:W-:Y:S02]  /*cac0*/  UIMAD UR6, UR4, 0x27, URZ ;  /* 0x00000027040678a4 */ /* 0x000fe4000f8e02ff */
[----:B------:R1:W2:Y:S01]  /*cad0*/  @P4 LDG.E.U8 R45, desc[UR22][R42.64] ;  /* 0x000000162a2d4981 */ /* 0x0002a2000c1e1100 */
[----:B------:R-:W-:-:S03]  /*cae0*/  LOP3.LUT P2, RZ, R29, 0x1, RZ, 0xc0, !PT ;  /* 0x000000011dff7812 */ /* 0x000fc6000784c0ff */
[----:B------:R-:W-:Y:S01]  /*caf0*/  STL [R1+0x734], R25 ;  /* 0x0007341901007387 */ /* 0x000fe20000100800 */
[----:B0-----:R-:W-:-:S03]  /*cb00*/  IADD3 R22, P5, PT, R7, UR7, RZ ;  /* 0x0000000707167c10 */ /* 0x001fc6000ffbe0ff */
[----:B------:R0:W2:Y:S01]  /*cb10*/  @P4 LDG.E.U8 R44, desc[UR22][R48.64] ;  /* 0x00000016302c4981 */ /* 0x0000a2000c1e1100 */
[----:B-1----:R-:W-:-:S03]  /*cb20*/  PRMT R43, RZ, 0x7610, R43 ;  /* 0x00007610ff2b7816 */ /* 0x002fc6000000002b */
[----:B------:R1:W-:Y:S01]  /*cb30*/  STL [R1+0x740], R23 ;  /* 0x0007401701007387 */ /* 0x0003e20000100800 */
[----:B------:R-:W-:Y:S01]  /*cb40*/  USHF.R.S32.HI UR7, URZ, 0x1f, UR6 ;  /* 0x0000001fff077899 */ /* 0x000fe20008011406 */
[----:B0-----:R-:W-:Y:S02]  /*cb50*/  @P4 IMAD.MOV.U32 R48, RZ, RZ, R23 ;  /* 0x000000ffff304224 */ /* 0x001fe400078e0017 */
[----:B------:R-:W-:Y:S01]  /*cb60*/  @P4 IMAD.MOV.U32 R49, RZ, RZ, R24 ;  /* 0x000000ffff314224 */ /* 0x000fe200078e0018 */
[----:B-1----:R-:W-:Y:S02]  /*cb70*/  IADD3.X R23, PT, PT, R8, UR13, RZ, P5, !PT ;  /* 0x0000000d08177c10 */ /* 0x002fe4000affe4ff */
[----:B------:R-:W-:Y:S02]  /*cb80*/  PRMT R42, RZ, 0x7610, R42 ;  /* 0x00007610ff2a7816 */ /* 0x000fe4000000002a */
[----:B------:R0:W2:Y:S01]  /*cb90*/  @P4 LDG.E.U8 R43, desc[UR22][R48.64] ;  /* 0x00000016302b4981 */ /* 0x0000a2000c1e1100 */
[----:B------:R-:W-:-:S03]  /*cba0*/  IADD3 R25, P5, PT, R0, UR6, RZ ;  /* 0x0000000600197c10 */ /* 0x000fc6000ffbe0ff */
[----:B------:R-:W-:Y:S01]  /*cbb0*/  STL [R1+0x73c], R24 ;  /* 0x00073c1801007387 */ /* 0x000fe20000100800 */
[----:B------:R-:W-:Y:S01]  /*cbc0*/  IADD3.X R31, PT, PT, R2, UR7, RZ, P5, !PT ;  /* 0x00000007021f7c10 */ /* 0x000fe2000affe4ff */
[----:B0-----:R-:W-:Y:S02]  /*cbd0*/  @P4 IMAD.MOV.U32 R48, RZ, RZ, R22 ;  /* 0x000000ffff304224 */ /* 0x001fe400078e0016 */
[----:B------:R-:W-:Y:S01]  /*cbe0*/  @P4 IMAD.MOV.U32 R49, RZ, RZ, R23 ;  /* 0x000000ffff314224 */ /* 0x000fe200078e0017 */
[----:B------:R-:W-:Y:S04]  /*cbf0*/  STL [R1+0x748], R22 ;  /* 0x0007481601007387 */ /* 0x000fe80000100800 */
[----:B------:R0:W-:Y:S04]  /*cc00*/  STL [R1+0x744], R23 ;  /* 0x0007441701007387 */ /* 0x0001e80000100800 */
[----:B------:R1:W2:Y:S04]  /*cc10*/  @P4 LDG.E.U8 R42, desc[UR22][R48.64] ;  /* 0x00000016302a4981 */ /* 0x0002a8000c1e1100 */
[----:B------:R1:W-:Y:S01]  /*cc20*/  STS.U8 [R27+UR9+0x700], R74 ;  /* 0x0007004a1b007988 */ /* 0x0003e20008000009 */
[----:B0-----:R-:W-:Y:S01]  /*cc30*/  IADD3 R23, P4, PT, R3, UR6, RZ ;  /* 0x0000000603177c10 */ /* 0x001fe2000ff9e0ff */
[----:B-1----:R-:W-:-:S03]  /*cc40*/  @P2 IMAD.MOV.U32 R48, RZ, RZ, R25 ;  /* 0x000000ffff302224 */ /* 0x002fc600078e0019 */
[----:B------:R-:W-:Y:S01]  /*cc50*/  IADD3.X R24, PT, PT, R4, UR7, RZ, P4, !PT ;  /* 0x0000000704187c10 */ /* 0x000fe2000a7fe4ff */
[----:B------:R-:W-:Y:S01]  /*cc60*/  @P2 IMAD.MOV.U32 R49, RZ, RZ, R31 ;  /* 0x000000ffff312224 */ /* 0x000fe200078e001f */
[----:B------:R-:W-:Y:S02]  /*cc70*/  PRMT R74, RZ, 0x7610, R74 ;  /* 0x00007610ff4a7816 */ /* 0x000fe4000000004a */
[----:B------:R-:W-:Y:S01]  /*cc80*/  IADD3 R22, P4, PT, R5, UR6, RZ ;  /* 0x0000000605167c10 */ /* 0x000fe2000ff9e0ff */
[----:B------:R0:W-:Y:S01]  /*cc90*/  STL [R1+0x750], R25 ;  /* 0x0007501901007387 */ /* 0x0001e20000100800 */
[----:B------:R-:W-:-:S03]  /*cca0*/  PRMT R73, RZ, 0x7610, R73 ;  /* 0x00007610ff497816 */ /* 0x000fc60000000049 */
[----:B------:R1:W2:Y:S01]  /*ccb0*/  @P2 LDG.E.U8 R74, desc[UR22][R48.64] ;  /* 0x00000016304a2981 */ /* 0x0002a2000c1e1100 */
[----:B------:R-:W-:-:S03]  /*ccc0*/  PRMT R72, RZ, 0x7610, R72 ;  /* 0x00007610ff487816 */ /* 0x000fc60000000048 */
[----:B------:R1:W-:Y:S01]  /*ccd0*/  STL [R1+0x758], R23 ;  /* 0x0007581701007387 */ /* 0x0003e20000100800 */
[----:B0-----:R-:W-:Y:S01]  /*cce0*/  IADD3.X R25, PT, PT, R6, UR7, RZ, P4, !PT ;  /* 0x0000000706197c10 */ /* 0x001fe2000a7fe4ff */
[----:B-1----:R-:W-:Y:S02]  /*ccf0*/  @P2 IMAD.MOV.U32 R48, RZ, RZ, R23 ;  /* 0x000000ffff302224 */ /* 0x002fe400078e0017 */
[----:B------:R-:W-:Y:S01]  /*cd00*/  @P2 IMAD.MOV.U32 R49, RZ, RZ, R24 ;  /* 0x000000ffff312224 */ /* 0x000fe200078e0018 */
[----:B------:R-:W-:Y:S01]  /*cd10*/  IADD3 R23, P4, PT, R7, UR6, RZ ;  /* 0x0000000607177c10 */ /* 0x000fe2000ff9e0ff */
[----:B------:R-:W-:Y:S01]  /*cd20*/  STL [R1+0x74c], R31 ;  /* 0x00074c1f01007387 */ /* 0x000fe20000100800 */
[----:B------:R-:W-:-:S03]  /*cd30*/  SHF.R.U64 R29, R28, 0x11, RZ ;  /* 0x000000111c1d7819 */ /* 0x000fc600000012ff */
[----:B------:R0:W2:Y:S01]  /*cd40*/  @P2 LDG.E.U8 R73, desc[UR22][R48.64] ;  /* 0x0000001630492981 */ /* 0x0000a2000c1e1100 */
[----:B------:R-:W-:-:S03]  /*cd50*/  UIMAD UR6, UR4, 0x2e, URZ ;  /* 0x0000002e040678a4 */ /* 0x000fc6000f8e02ff */
[----:B------:R1:W-:Y:S01]  /*cd60*/  STL [R1+0x754], R24 ;  /* 0x0007541801007387 */ /* 0x0003e20000100800 */
[----:B------:R-:W-:Y:S01]  /*cd70*/  LOP3.LUT P6, RZ, R29, 0x1, RZ, 0xc0, !PT ;  /* 0x000000011dff7812 */ /* 0x000fe200078cc0ff */
[----:B0-----:R-:W-:Y:S02]  /*cd80*/  @P2 IMAD.MOV.U32 R48, RZ, RZ, R22 ;  /* 0x000000ffff302224 */ /* 0x001fe400078e0016 */
[----:B------:R-:W-:Y:S01]  /*cd90*/  @P2 IMAD.MOV.U32 R49, RZ, RZ, R25 ;  /* 0x000000ffff312224 */ /* 0x000fe200078e0019 */
[----:B-1----:R-:W-:Y:S02]  /*cda0*/  IADD3.X R24, PT, PT, R8, UR7, RZ, P4, !PT ;  /* 0x0000000708187c10 */ /* 0x002fe4000a7fe4ff */
[----:B------:R-:W-:Y:S02]  /*cdb0*/  PRMT R71, RZ, 0x7610, R71 ;  /* 0x00007610ff477816 */ /* 0x000fe40000000047 */
[----:B------:R0:W2:Y:S01]  /*cdc0*/  @P2 LDG.E.U8 R72, desc[UR22][R48.64] ;  /* 0x0000001630482981 */ /* 0x0000a2000c1e1100 */
[----:B------:R-:W-:Y:S01]  /*cdd0*/  SHF.R.U64 R29, R28, 0x10, RZ ;  /* 0x000000101c1d7819 */ /* 0x000fe200000012ff */
[----:B------:R-:W-:-:S02]  /*cde0*/  USHF.R.S32.HI UR12, URZ, 0x1f, UR6 ;  /* 0x0000001fff0c7899 */ /* 0x000fc40008011406 */
[----:B------:R1:W-:Y:S01]  /*cdf0*/  STL [R1+0x760], R22 ;  /* 0x0007601601007387 */ /* 0x0003e20000100800 */
[----:B------:R-:W-:Y:S01]  /*ce00*/  LOP3.LUT P1, RZ, R29, 0x1, RZ, 0xc0, !PT ;  /* 0x000000011dff7812 */ /* 0x000fe2000782c0ff */
[----:B0-----:R-:W-:Y:S02]  /*ce10*/  @P2 IMAD.MOV.U32 R48, RZ, RZ, R23 ;  /* 0x000000ffff302224 */ /* 0x001fe400078e0017 */
[----:B------:R-:W-:Y:S01]  /*ce20*/  @P2 IMAD.MOV.U32 R49, RZ, RZ, R24 ;  /* 0x000000ffff312224 */ /* 0x000fe200078e0018 */
[----:B------:R-:W-:Y:S01]  /*ce30*/  STL [R1+0x75c], R25 ;  /* 0x00075c1901007387 */ /* 0x000fe20000100800 */
[----:B-1----:R-:W-:Y:S02]  /*ce40*/  IADD3 R22, P4, PT, R0, UR6, RZ ;  /* 0x0000000600167c10 */ /* 0x002fe4000ff9e0ff */
[----:B------:R-:W-:Y:S01]  /*ce50*/  SHF.R.U64 R29, R28, 0x9, RZ ;  /* 0x000000091c1d7819 */ /* 0x000fe200000012ff */
[----:B------:R0:W-:Y:S01]  /*ce60*/  STL [R1+0x768], R23 ;  /* 0x0007681701007387 */ /* 0x0001e20000100800 */
[----:B------:R-:W-:-:S03]  /*ce70*/  IADD3.X R31, PT, PT, R2, UR12, RZ, P4, !PT ;  /* 0x0000000c021f7c10 */ /* 0x000fc6000a7fe4ff */
[----:B------:R1:W2:Y:S01]  /*ce80*/  @P2 LDG.E.U8 R71, desc[UR22][R48.64] ;  /* 0x0000001630472981 */ /* 0x0002a2000c1e1100 */
[----:B------:R-:W-:Y:S02]  /*ce90*/  LOP3.LUT P5, RZ, R29, 0x1, RZ, 0xc0, !PT ;  /* 0x000000011dff7812 */ /* 0x000fe400078ac0ff */
[----:B0-----:R-:W-:Y:S01]  /*cea0*/  IADD3 R23, P2, PT, R3, UR6, RZ ;  /* 0x0000000603177c10 */ /* 0x001fe2000ff5e0ff */
[----:B------:R0:W-:Y:S01]  /*ceb0*/  STL [R1+0x764], R24 ;  /* 0x0007641801007387 */ /* 0x0001e20000100800 */
[----:B------:R-:W-:Y:S02]  /*cec0*/  SHF.R.U64 R29, R28, 0x8, RZ ;  /* 0x000000081c1d7819 */ /* 0x000fe400000012ff */
[----:B------:R-:W-:Y:S01]  /*ced0*/  PRMT R47, RZ, 0x7610, R47 ;  /* 0x00007610ff2f7816 */ /* 0x000fe2000000002f */
[----:B-1----:R-:W-:Y:S02]  /*cee0*/  @P6 IMAD.MOV.U32 R48, RZ, RZ, R22 ;  /* 0x000000ffff306224 */ /* 0x002fe400078e0016 */
[----:B------:R-:W-:Y:S01]  /*cef0*/  @P6 IMAD.MOV.U32 R49, RZ, RZ, R31 ;  /* 0x000000ffff316224 */ /* 0x000fe200078e001f */
[----:B0-----:R-:W-:Y:S01]  /*cf00*/  IADD3.X R24, PT, PT, R4, UR12, RZ, P2, !PT ;  /* 0x0000000c04187c10 */ /* 0x001fe200097fe4ff */
[----:B------:R0:W-:Y:S01]  /*cf10*/  STL [R1+0x820], R22 ;  /* 0x0008201601007387 */ /* 0x0001e20000100800 */
[----:B------:R-:W-:-:S02]  /*cf20*/  IADD3 R25, P2, PT, R5, UR6, RZ ;  /* 0x0000000605197c10 */ /* 0x000fc4000ff5e0ff */
[----:B------:R-:W-:Y:S01]  /*cf30*/  LOP3.LUT P4, RZ, R29, 0x1, RZ, 0xc0, !PT ;  /* 0x000000011dff7812 */ /* 0x000fe2000788c0ff */
[----:B------:R1:W2:Y:S01]  /*cf40*/  @P6 LDG.E.U8 R47, desc[UR22][R48.64] ;  /* 0x00000016302f6981 */ /* 0x0002a2000c1e1100 */
[----:B------:R-:W-:Y:S01]  /*cf50*/  IADD3.X R29, PT, PT, R6, UR12, RZ, P2, !PT ;  /* 0x0000000c061d7c10 */ /* 0x000fe200097fe4ff */
[----:B------:R-:W-:Y:S02]  /*cf60*/  @P6 IMAD.MOV.U32 R50, RZ, RZ, R23 ;  /* 0x000000ffff326224 */ /* 0x000fe400078e0017 */
[----:B------:R-:W-:Y:S01]  /*cf70*/  STL [R1+0x828], R23 ;  /* 0x0008281701007387 */ /* 0x000fe20000100800 */
[----:B0-----:R-:W-:Y:S01]  /*cf80*/  IADD3 R22, P2, PT, R7, UR6, RZ ;  /* 0x0000000607167c10 */ /* 0x001fe2000ff5e0ff */
[----:B------:R-:W-:Y:S02]  /*cf90*/  @P6 IMAD.MOV.U32 R51, RZ, RZ, R24 ;  /* 0x000000ffff336224 */ /* 0x000fe400078e0018 */
[----:B------:R-:W-:Y:S01]  /*cfa0*/  STL [R1+0x81c], R31 ;  /* 0x00081c1f01007387 */ /* 0x000fe20000100800 */
[----:B-1----:R-:W-:Y:S01]  /*cfb0*/  PRMT R48, RZ, 0x7610, R48 ;  /* 0x00007610ff307816 */ /* 0x002fe20000000030 */
[----:B------:R-:W-:Y:S01]  /*cfc0*/  UIMAD UR7, UR4, 0x2f, URZ ;  /* 0x0000002f040778a4 */ /* 0x000fe2000f8e02ff */
[----:B------:R-:W-:Y:S01]  /*cfd0*/  PRMT R49, RZ, 0x7610, R49 ;  /* 0x00007610ff317816 */ /* 0x000fe20000000031 */
[----:B------:R0:W-:Y:S01]  /*cfe0*/  STL [R1+0x824], R24 ;  /* 0x0008241801007387 */ /* 0x0001e20000100800 */
[----:B------:R-:W-:-:S02]  /*cff0*/  @P6 IMAD.MOV.U32 R52, RZ, RZ, R25 ;  /* 0x000000ffff346224 */ /* 0x000fc400078e0019 */
[----:B------:R-:W-:Y:S01]  /*d000*/  @P6 IMAD.MOV.U32 R53, RZ, RZ, R29 ;  /* 0x000000ffff356224 */ /* 0x000fe200078e001d */
[----:B------:R1:W2:Y:S04]  /*d010*/  @P6 LDG.E.U8 R48, desc[UR22][R50.64] ;  /* 0x0000001632306981 */ /* 0x0002a8000c1e1100 */
[----:B------:R1:W2:Y:S01]  /*d020*/  @P6 LDG.E.U8 R49, desc[UR22][R52.64] ;  /* 0x0000001634316981 */ /* 0x0002a2000c1e1100 */
[----:B0-----:R-:W-:Y:S01]  /*d030*/  IADD3.X R24, PT, PT, R8, UR12, RZ, P2, !PT ;  /* 0x0000000c08187c10 */ /* 0x001fe200097fe4ff */
[----:B------:R-:W-:Y:S02]  /*d040*/  USHF.R.S32.HI UR12, URZ, 0x1f, UR7 ;  /* 0x0000001fff0c7899 */ /* 0x000fe40008011407 */
[----:B------:R-:W-:Y:S02]  /*d050*/  IADD3 R23, P2, PT, R0, UR7, RZ ;  /* 0x0000000700177c10 */ /* 0x000fe4000ff5e0ff */
[----:B-1----:R-:W-:Y:S01]  /*d060*/  PRMT R50, RZ, 0x7610, R50 ;  /* 0x00007610ff327816 */ /* 0x002fe20000000032 */
[----:B------:R-:W-:Y:S01]  /*d070*/  STL [R1+0x830], R25 ;  /* 0x0008301901007387 */ /* 0x000fe20000100800 */
[----:B------:R-:W-:-:S02]  /*d080*/  @P6 IMAD.MOV.U32 R52, RZ, RZ, R22 ;  /* 0x000000ffff346224 */ /* 0x000fc400078e0016 */
[----:B------:R-:W-:Y:S01]  /*d090*/  @P6 IMAD.MOV.U32 R53, RZ, RZ, R24 ;  /* 0x000000ffff356224 */ /* 0x000fe200078e0018 */
[----:B------:R0:W-:Y:S04]  /*d0a0*/  STL [R1+0x82c], R29 ;  /* 0x00082c1d01007387 */ /* 0x0001e80000100800 */
[----:B------:R1:W-:Y:S01]  /*d0b0*/  STL [R1+0x838], R22 ;  /* 0x0008381601007387 */ /* 0x0003e20000100800 */
[----:B------:R-:W-:-:S03]  /*d0c0*/  PRMT R70, RZ, 0x7610, R70 ;  /* 0x00007610ff467816 */ /* 0x000fc60000000046 */
[----:B------:R1:W-:Y:S01]  /*d0d0*/  STL [R1+0x834], R24 ;  /* 0x0008341801007387 */ /* 0x0003e20000100800 */
[----:B0-----:R-:W-:-:S03]  /*d0e0*/  IADD3.X R29, PT, PT, R2, UR12, RZ, P2, !PT ;  /* 0x0000000c021d7c10 */ /* 0x001fc600097fe4ff */
[----:B------:R0:W3:Y:S01]  /*d0f0*/  @P6 LDG.E.U8 R50, desc[UR22][R52.64] ;  /* 0x0000001634326981 */ /* 0x0000e2000c1e1100 */
[----:B-1----:R-:W-:Y:S02]  /*d100*/  IADD3 R22, P6, PT, R5, UR7, RZ ;  /* 0x0000000705167c10 */ /* 0x002fe4000ffde0ff */
[----:B------:R-:W-:Y:S01]  /*d110*/  IADD3 R24, P2, PT, R3, UR7, RZ ;  /* 0x0000000703187c10 */ /* 0x000fe2000ff5e0ff */
[----:B------:R1:W-:Y:S01]  /*d120*/  STL [R1+0x840], R23 ;  /* 0x0008401701007387 */ /* 0x0003e20000100800 */
[----:B------:R-:W-:Y:S01]  /*d130*/  UIMAD UR6, UR4, 0x36, URZ ;  /* 0x00000036040678a4 */ /* 0x000fe2000f8e02ff */
[----:B0-----:R-:W-:Y:S02]  /*d140*/  @P1 IMAD.MOV.U32 R52, RZ, RZ, R23 ;  /* 0x000000ffff341224 */ /* 0x001fe400078e0017 */
[----:B------:R0:W-:Y:S01]  /*d150*/  STL [R1+0x83c], R29 ;  /* 0x00083c1d01007387 */ /* 0x0001e20000100800 */
[----:B------:R-:W-:Y:S01]  /*d160*/  @P1 IMAD.MOV.U32 R53, RZ, RZ, R29 ;  /* 0x000000ffff351224 */ /* 0x000fe200078e001d */
[----:B------:R-:W-:-:S02]  /*d170*/  IADD3.X R25, PT, PT, R4, UR12, RZ, P2, !PT ;  /* 0x0000000c04197c10 */ /* 0x000fc400097fe4ff */
[----:B-1----:R-:W-:Y:S02]  /*d180*/  IADD3.X R23, PT, PT, R6, UR12, RZ, P6, !PT ;  /* 0x0000000c06177c10 */ /* 0x002fe4000b7fe4ff */
[----:B------:R1:W3:Y:S01]  /*d190*/  @P1 LDG.E.U8 R70, desc[UR22][R52.64] ;  /* 0x0000001634461981 */ /* 0x0002e2000c1e1100 */
[----:B0-----:R-:W-:Y:S01]  /*d1a0*/  IADD3 R29, P6, PT, R7, UR7, RZ ;  /* 0x00000007071d7c10 */ /* 0x001fe2000ffde0ff */
[----:B------:R-:W-:Y:S01]  /*d1b0*/  USHF.R.S32.HI UR13, URZ, 0x1f, UR6 ;  /* 0x0000001fff0d7899 */ /* 0x000fe20008011406 */
[----:B------:R-:W-:Y:S01]  /*d1c0*/  PRMT R69, RZ, 0x7610, R69 ;  /* 0x00007610ff457816 */ /* 0x000fe20000000045 */
[----:B------:R0:W-:Y:S01]  /*d1d0*/  STL [R1+0x848], R24 ;  /* 0x0008481801007387 */ /* 0x0001e20000100800 */
[----:B------:R-:W-:Y:S01]  /*d1e0*/  IADD3.X R31, PT, PT, R8, UR12, RZ, P6, !PT ;  /* 0x0000000c081f7c10 */ /* 0x000fe2000b7fe4ff */
[----:B-1----:R-:W-:Y:S02]  /*d1f0*/  @P1 IMAD.MOV.U32 R52, RZ, RZ, R24 ;  /* 0x000000ffff341224 */ /* 0x002fe400078e0018 */
[----:B------:R-:W-:Y:S01]  /*d200*/  @P1 IMAD.MOV.U32 R53, RZ, RZ, R25 ;  /* 0x000000ffff351224 */ /* 0x000fe200078e0019 */
[----:B------:R-:W-:Y:S01]  /*d210*/  STL [R1+0x850], R22 ;  /* 0x0008501601007387 */ /* 0x000fe20000100800 */
[----:B------:R-:W-:Y:S01]  /*d220*/  PRMT R67, RZ, 0x7610, R67 ;  /* 0x00007610ff437816 */ /* 0x000fe20000000043 */
[----:B------:R-:W-:Y:S01]  /*d230*/  @P1 IMAD.MOV.U32 R54, RZ, RZ, R29 ;  /* 0x000000ffff361224 */ /* 0x000fe200078e001d */
[----:B0-----:R-:W-:Y:S01]  /*d240*/  IADD3 R24, P2, PT, R0, UR6, RZ ;  /* 0x0000000600187c10 */ /* 0x001fe2000ff5e0ff */
[----:B------:R0:W-:Y:S01]  /*d250*/  STL [R1+0x844], R25 ;  /* 0x0008441901007387 */ /* 0x0001e20000100800 */
[----:B------:R-:W-:Y:S01]  /*d260*/  @P1 IMAD.MOV.U32 R55, RZ, RZ, R31 ;  /* 0x000000ffff371224 */ /* 0x000fe200078e001f */
[----:B------:R-:W-:-:S02]  /*d270*/  PRMT R68, RZ, 0x7610, R68 ;  /* 0x00007610ff447816 */ /* 0x000fc40000000044 */
[----:B------:R-:W-:Y:S01]  /*d280*/  PRMT R51, RZ, 0x7610, R51 ;  /* 0x00007610ff337816 */ /* 0x000fe20000000033 */
[----:B------:R1:W3:Y:S01]  /*d290*/  @P1 LDG.E.U8 R69, desc[UR22][R52.64] ;  /* 0x0000001634451981 */ /* 0x0002e2000c1e1100 */
[----:B------:R-:W-:Y:S01]  /*d2a0*/  UIMAD UR7, UR4, 0x37, URZ ;  /* 0x00000037040778a4 */ /* 0x000fe2000f8e02ff */
[----:B------:R-:W-:Y:S01]  /*d2b0*/  PRMT R58, RZ, 0x7610, R58 ;  /* 0x00007610ff3a7816 */ /* 0x000fe2000000003a */
[----:B------:R-:W2:Y:S01]  /*d2c0*/  LDCU UR12, c[0x0][0x3b0] ;  /* 0x00007600ff0c77ac */ /* 0x000ea20008000800 */
[----:B0-----:R-:W-:Y:S01]  /*d2d0*/  IADD3.X R25, PT, PT, R2, UR13, RZ, P2, !PT ;  /* 0x0000000d02197c10 */ /* 0x001fe200097fe4ff */
[----:B------:R0:W-:Y:S01]  /*d2e0*/  STL [R1+0x84c], R23 ;  /* 0x00084c1701007387 */ /* 0x0001e20000100800 */
[----:B-1----:R-:W-:Y:S01]  /*d2f0*/  @P1 IMAD.MOV.U32 R52, RZ, RZ, R22 ;  /* 0x000000ffff341224 */ /* 0x002fe200078e0016 */
[----:B------:R-:W-:Y:S01]  /*d300*/  IADD3 R22, P6, PT, R3, UR6, RZ ;  /* 0x0000000603167c10 */ /* 0x000fe2000ffde0ff */
[----:B------:R-:W-:Y:S01]  /*d310*/  @P1 IMAD.MOV.U32 R53, RZ, RZ, R23 ;  /* 0x000000ffff351224 */ /* 0x000fe200078e0017 */
[----:B------:R-:W-:Y:S04]  /*d320*/  STL [R1+0x858], R29 ;  /* 0x0008581d01007387 */ /* 0x000fe80000100800 */
[----:B------:R-:W-:Y:S01]  /*d330*/  STL [R1+0x91c], R24 ;  /* 0x00091c1801007387 */ /* 0x000fe20000100800 */
[----:B0-----:R-:W-:-:S03]  /*d340*/  IADD3.X R23, PT, PT, R4, UR13, RZ, P6, !PT ;  /* 0x0000000d04177c10 */ /* 0x001fc6000b7fe4ff */
[----:B------:R0:W3:Y:S04]  /*d350*/  @P1 LDG.E.U8 R67, desc[UR22][R54.64] ;  /* 0x0000001636431981 */ /* 0x0000e8000c1e1100 */
[----:B------:R-:W-:Y:S04]  /*d360*/  STL [R1+0x854], R31 ;  /* 0x0008541f01007387 */ /* 0x000fe80000100800 */
[----:B------:R-:W-:Y:S01]  /*d370*/  STL [R1+0x924], R22 ;  /* 0x0009241601007387 */ /* 0x000fe20000100800 */
[----:B0-----:R-:W-:Y:S02]  /*d380*/  @P5 IMAD.MOV.U32 R54, RZ, RZ, R24 ;  /* 0x000000ffff365224 */ /* 0x001fe400078e0018 */
[----:B------:R-:W-:Y:S01]  /*d390*/  @P5 IMAD.MOV.U32 R55, RZ, RZ, R25 ;  /* 0x000000ffff375224 */ /* 0x000fe200078e0019 */
[----:B------:R0:W3:Y:S04]  /*d3a0*/  @P1 LDG.E.U8 R68, desc[UR22][R52.64] ;  /* 0x0000001634441981 */ /* 0x0000e8000c1e1100 */
[----:B------:R1:W-:Y:S04]  /*d3b0*/  STL [R1+0x918], R25 ;  /* 0x0009181901007387 */ /* 0x0003e80000100800 */
[----:B------:R4:W3:Y:S01]  /*d3c0*/  @P5 LDG.E.U8 R51, desc[UR22][R54.64] ;  /* 0x0000001636335981 */ /* 0x0008e2000c1e1100 */
[----:B0-----:R-:W-:-:S02]  /*d3d0*/  PRMT R52, RZ, 0x7610, R52 ;  /* 0x00007610ff347816 */ /* 0x001fc40000000034 */
[----:B-1----:R-:W-:Y:S01]  /*d3e0*/  IADD3 R25, P1, PT, R5, UR6, RZ ;  /* 0x0000000605197c10 */ /* 0x002fe2000ff3e0ff */
[----:B------:R0:W-:Y:S01]  /*d3f0*/  STL [R1+0x920], R23 ;  /* 0x0009201701007387 */ /* 0x0001e20000100800 */
[----:B----4-:R-:W-:Y:S02]  /*d400*/  @P5 IMAD.MOV.U32 R54, RZ, RZ, R22 ;  /* 0x000000ffff365224 */ /* 0x010fe400078e0016 */
[----:B------:R-:W-:Y:S01]  /*d410*/  IADD3.X R29, PT, PT, R6, UR13, RZ, P1, !PT ;  /* 0x0000000d061d7c10 */ /* 0x000fe20008ffe4ff */
[----:B------:R-:W-:Y:S01]  /*d420*/  @P5 IMAD.MOV.U32 R55, RZ, RZ, R23 ;  /* 0x000000ffff375224 */ /* 0x000fe200078e0017 */
[----:B------:R-:W-:Y:S02]  /*d430*/  PRMT R53, RZ, 0x7610, R53 ;  /* 0x00007610ff357816 */ /* 0x000fe40000000035 */
[----:B0-----:R-:W-:Y:S02]  /*d440*/  IADD3 R23, P2, PT, R7, UR6, RZ ;  /* 0x0000000607177c10 */ /* 0x001fe4000ff5e0ff */
[----:B------:R0:W4:Y:S02]  /*d450*/  @P5 LDG.E.U8 R52, desc[UR22][R54.64] ;  /* 0x0000001636345981 */ /* 0x000124000c1e1100 */
[----:B------:R-:W-:Y:S01]  /*d460*/  IADD3.X R24, PT, PT, R8, UR13, RZ, P2, !PT ;  /* 0x0000000d08187c10 */ /* 0x000fe200097fe4ff */
[----:B------:R-:W-:-:S02]  /*d470*/  USHF.R.S32.HI UR6, URZ, 0x1f, UR7 ;  /* 0x0000001fff067899 */ /* 0x000fc40008011407 */
[----:B------:R-:W-:Y:S01]  /*d480*/  IADD3 R22, P1, PT, R0, UR7, RZ ;  /* 0x0000000700167c10 */ /* 0x000fe2000ff3e0ff */
[----:B------:R-:W-:Y:S01]  /*d490*/  STL [R1+0x92c], R25 ;  /* 0x00092c1901007387 */ /* 0x000fe20000100800 */
[----:B------:R-:W-:Y:S01]  /*d4a0*/  PRMT R66, RZ, 0x7610, R66 ;  /* 0x00007610ff427816 */ /* 0x000fe20000000042 */
[----:B------:R-:W1:Y:S01]  /*d4b0*/  LDCU UR13, c[0x0][0x3b0] ;  /* 0x00007600ff0d77ac */ /* 0x000e620008000800 */
[----:B0-----:R-:W-:Y:S02]  /*d4c0*/  @P5 IMAD.MOV.U32 R54, RZ, RZ, R25 ;  /* 0x000000ffff365224 */ /* 0x001fe400078e0019 */
[----:B------:R-:W-:Y:S01]  /*d4d0*/  @P5 IMAD.MOV.U32 R55, RZ, RZ, R29 ;  /* 0x000000ffff375224 */ /* 0x000fe200078e001d */
[----:B------:R0:W-:Y:S04]  /*d4e0*/  STL [R1+0x934], R23 ;  /* 0x0009341701007387 */ /* 0x0001e80000100800 */
[----:B------:R0:W3:Y:S04]  /*d4f0*/  @P5 LDG.E.U8 R53, desc[UR22][R54.64] ;  /* 0x0000001636355981 */ /* 0x0000e8000c1e1100 */
[----:B------:R-:W-:Y:S01]  /*d500*/  STL [R1+0x928], R29 ;  /* 0x0009281d01007387 */ /* 0x000fe20000100800 */
[----:B0-----:R-:W-:-:S02]  /*d510*/  @P5 IMAD.MOV.U32 R54, RZ, RZ, R23 ;  /* 0x000000ffff365224 */ /* 0x001fc400078e0017 */
[----:B------:R-:W-:Y:S01]  /*d520*/  @P5 IMAD.MOV.U32 R55, RZ, RZ, R24 ;  /* 0x000000ffff375224 */ /* 0x000fe200078e0018 */
[----:B------:R-:W-:Y:S01]  /*d530*/  STL [R1+0x930], R24 ;  /* 0x0009301801007387 */ /* 0x000fe20000100800 */
[----:B------:R-:W-:-:S03]  /*d540*/  IADD3.X R23, PT, PT, R2, UR6, RZ, P1, !PT ;  /* 0x0000000602177c10 */ /* 0x000fc60008ffe4ff */
[----:B------:R0:W3:Y:S04]  /*d550*/  @P5 LDG.E.U8 R58, desc[UR22][R54.64] ;  /* 0x00000016363a5981 */ /* 0x0000e8000c1e1100 */
[----:B------:R1:W-:Y:S01]  /*d560*/  STL [R1+0x93c], R22 ;  /* 0x00093c1601007387 */ /* 0x0003e20000100800 */
[----:B0-----:R-:W-:-:S03]  /*d570*/  @P4 IMAD.MOV.U32 R54, RZ, RZ, R22 ;  /* 0x000000ffff364224 */ /* 0x001fc600078e0016 */
[----:B------:R0:W-:Y:S01]  /*d580*/  STL [R1+0x938], R23 ;  /* 0x0009381701007387 */ /* 0x0001e20000100800 */
[----:B-1----:R-:W-:Y:S01]  /*d590*/  IADD3 R22, P1, PT, R3, UR7, RZ ;  /* 0x0000000703167c10 */ /* 0x002fe2000ff3e0ff */
[----:B------:R-:W-:Y:S01]  /*d5a0*/  @P4 IMAD.MOV.U32 R55, RZ, RZ, R23 ;  /* 0x000000ffff374224 */ /* 0x000fe200078e0017 */
[----:B------:R-:W-:-:S03]  /*d5b0*/  PRMT R65, RZ, 0x7610, R65 ;  /* 0x00007610ff417816 */ /* 0x000fc60000000041 */
[----:B------:R1:W-:Y:S01]  /*d5c0*/  STL [R1+0x944], R22 ;  /* 0x0009441601007387 */ /* 0x0003e20000100800 */
[----:B0-----:R-:W-:-:S03]  /*d5d0*/  IADD3.X R23, PT, PT, R4, UR6, RZ, P1, !PT ;  /* 0x0000000604177c10 */ /* 0x001fc60008ffe4ff */
[----:B------:R0:W3:Y:S04]  /*d5e0*/  @P4 LDG.E.U8 R66, desc[UR22][R54.64] ;  /* 0x0000001636424981 */ /* 0x0000e8000c1e1100 */
[----:B------:R1:W-:Y:S01]  /*d5f0*/  STL [R1+0x940], R23 ;  /* 0x0009401701007387 */ /* 0x0003e20000100800 */
[----:B0-----:R-:W-:Y:S01]  /*d600*/  @P4 IMAD.MOV.U32 R54, RZ, RZ, R22 ;  /* 0x000000ffff364224 */ /* 0x001fe200078e0016 */
[----:B-1----:R-:W-:Y:S01]  /*d610*/  IADD3 R22, P1, PT, R5, UR7, RZ ;  /* 0x0000000705167c10 */ /* 0x002fe2000ff3e0ff */
[----:B------:R-:W-:-:S03]  /*d620*/  @P4 IMAD.MOV.U32 R55, RZ, RZ, R23 ;  /* 0x000000ffff374224 */ /* 0x000fc600078e0017 */
[----:B------:R-:W-:Y:S01]  /*d630*/  IADD3.X R23, PT, PT, R6, UR6, RZ, P1, !PT ;  /* 0x0000000606177c10 */ /* 0x000fe20008ffe4ff */
[----:B------:R0:W-:Y:S01]  /*d640*/  STL [R1+0x94c], R22 ;  /* 0x00094c1601007387 */ /* 0x0001e20000100800 */
[----:B------:R-:W-:-:S03]  /*d650*/  SHF.R.U64 R28, R28, 0x1, RZ ;  /* 0x000000011c1c7819 */ /* 0x000fc600000012ff */
[----:B------:R1:W3:Y:S01]  /*d660*/  @P4 LDG.E.U8 R65, desc[UR22][R54.64] ;  /* 0x0000001636414981 */ /* 0x0002e2000c1e1100 */
[----:B------:R-:W-:-:S03]  /*d670*/  PRMT R64, RZ, 0x7610, R64 ;  /* 0x00007610ff407816 */ /* 0x000fc60000000040 */
[----:B------:R0:W-:Y:S01]  /*d680*/  STL [R1+0x948], R23 ;  /* 0x0009481701007387 */ /* 0x0001e20000100800 */
[----:B-1----:R-:W-:Y:S01]  /*d690*/  @P4 IMAD.MOV.U32 R54, RZ, RZ, R22 ;  /* 0x000000ffff364224 */ /* 0x002fe200078e0016 */
[----:B0-----:R-:W-:Y:S01]  /*d6a0*/  IADD3 R22, P1, PT, R7, UR7, RZ ;  /* 0x0000000707167c10 */ /* 0x001fe2000ff3e0ff */
[----:B------:R-:W-:-:S03]  /*d6b0*/  @P4 IMAD.MOV.U32 R55, RZ, RZ, R23 ;  /* 0x000000ffff374224 */ /* 0x000fc600078e0017 */
[----:B------:R-:W-:Y:S02]  /*d6c0*/  IADD3.X R23, PT, PT, R8, UR6, RZ, P1, !PT ;  /* 0x0000000608177c10 */ /* 0x000fe40008ffe4ff */
[----:B------:R-:W-:Y:S01]  /*d6d0*/  LOP3.LUT P1, RZ, R28, 0x1, RZ, 0xc0, !PT ;  /* 0x000000011cff7812 */ /* 0x000fe2000782c0ff */
[----:B------:R-:W-:Y:S01]  /*d6e0*/  UIMAD UR6, UR4, 0x3e, URZ ;  /* 0x0000003e040678a4 */ /* 0x000fe2000f8e02ff */
[----:B------:R0:W3:Y:S03]  /*d6f0*/  @P4 LDG.E.U8 R64, desc[UR22][R54.64] ;  /* 0x0000001636404981 */ /* 0x0000e6000c1e1100 */
[----:B------:R-:W-:Y:S01]  /*d700*/  USHF.R.S32.HI UR7, URZ, 0x1f, UR6 ;  /* 0x0000001fff077899 */ /* 0x000fe20008011406 */
[----:B------:R1:W-:Y:S01]  /*d710*/  STL [R1+0x954], R22 ;  /* 0x0009541601007387 */ /* 0x0003e20000100800 */
[----:B0-----:R-:W-:-:S03]  /*d720*/  @P4 IMAD.MOV.U32 R54, RZ, RZ, R22 ;  /* 0x000000ffff364224 */ /* 0x001fc600078e0016 */
[----:B------:R0:W-:Y:S01]  /*d730*/  STL [R1+0x950], R23 ;  /* 0x0009501701007387 */ /* 0x0001e20000100800 */
[----:B-1----:R-:W-:Y:S01]  /*d740*/  IADD3 R22, P2, PT, R0, UR6, RZ ;  /* 0x0000000600167c10 */ /* 0x002fe2000ff5e0ff */
[----:B------:R-:W-:Y:S01]  /*d750*/  @P4 IMAD.MOV.U32 R55, RZ, RZ, R23 ;  /* 0x000000ffff374224 */ /* 0x000fe200078e0017 */
[----:B------:R-:W-:-:S03]  /*d760*/  PRMT R57, RZ, 0x7610, R57 ;  /* 0x00007610ff397816 */ /* 0x000fc60000000039 */
[----:B------:R1:W-:Y:S01]  /*d770*/  STL [R1+0x384], R22 ;  /* 0x0003841601007387 */ /* 0x0003e20000100800 */
[----:B------:R-:W-:Y:S01]  /*d780*/  @P1 IMAD.MOV.U32 R28, RZ, RZ, R22 ;  /* 0x000000ffff1c1224 */ /* 0x000fe200078e0016 */
[----:B0-----:R-:W-:-:S05]  /*d790*/  IADD3.X R23, PT, PT, R2, UR7, RZ, P2, !PT ;  /* 0x0000000702177c10 */ /* 0x001fca00097fe4ff */
[----:B------:R0:W-:Y:S01]  /*d7a0*/  STL [R1+0x380], R23 ;  /* 0x0003801701007387 */ /* 0x0001e20000100800 */
[----:B-1----:R-:W-:Y:S01]  /*d7b0*/  IADD3 R22, P2, PT, R3, UR6, RZ ;  /* 0x0000000603167c10 */ /* 0x002fe2000ff5e0ff */
[----:B------:R-:W-:Y:S01]  /*d7c0*/  @P1 IMAD.MOV.U32 R29, RZ, RZ, R23 ;  /* 0x000000ffff1d1224 */ /* 0x000fe200078e0017 */
[----:B------:R-:W-:-:S03]  /*d7d0*/  PRMT R56, RZ, 0x7610, R56 ;  /* 0x00007610ff387816 */ /* 0x000fc60000000038 */
[----:B------:R1:W-:Y:S01]  /*d7e0*/  STL [R1+0x38c], R22 ;  /* 0x00038c1601007387 */ /* 0x0003e20000100800 */
[----:B0-----:R-:W-:-:S03]  /*d7f0*/  IADD3.X R23, PT, PT, R4, UR7, RZ, P2, !PT ;  /* 0x0000000704177c10 */ /* 0x001fc600097fe4ff */
[----:B------:R0:W3:Y:S01]  /*d800*/  @P1 LDG.E.U8 R57, desc[UR22][R28.64] ;  /* 0x000000161c391981 */ /* 0x0000e2000c1e1100 */
[----:B------:R-:W-:-:S03]  /*d810*/  PRMT R63, RZ, 0x7610, R63 ;  /* 0x00007610ff3f7816 */ /* 0x000fc6000000003f */
[----:B------:R1:W-:Y:S04]  /*d820*/  STL [R1+0x388], R23 ;  /* 0x0003881701007387 */ /* 0x0003e80000100800 */
[----:B------:R1:W3:Y:S01]  /*d830*/  @P4 LDG.E.U8 R63, desc[UR22][R54.64] ;  /* 0x00000016363f4981 */ /* 0x0002e2000c1e1100 */
[----:B0-----:R-:W-:Y:S01]  /*d840*/  @P1 IMAD.MOV.U32 R28, RZ, RZ, R22 ;  /* 0x000000ffff1c1224 */ /* 0x001fe200078e0016 */
[----:B-1----:R-:W-:Y:S01]  /*d850*/  IADD3 R22, P2, PT, R5, UR6, RZ ;  /* 0x0000000605167c10 */ /* 0x002fe2000ff5e0ff */
[----:B------:R-:W-:-:S03]  /*d860*/  @P1 IMAD.MOV.U32 R29, RZ, RZ, R23 ;  /* 0x000000ffff1d1224 */ /* 0x000fc600078e0017 */
[----:B------:R-:W-:Y:S01]  /*d870*/  IADD3.X R23, PT, PT, R6, UR7, RZ, P2, !PT ;  /* 0x0000000706177c10 */ /* 0x000fe200097fe4ff */
[----:B------:R0:W-:Y:S04]  /*d880*/  STL [R1+0x394], R22 ;  /* 0x0003941601007387 */ /* 0x0001e80000100800 */
[----:B------:R1:W3:Y:S01]  /*d890*/  @P1 LDG.E.U8 R56, desc[UR22][R28.64] ;  /* 0x000000161c381981 */ /* 0x0002e2000c1e1100 */
[----:B------:R-:W-:-:S03]  /*d8a0*/  PRMT R55, RZ, 0x7610, R55 ;  /* 0x00007610ff377816 */ /* 0x000fc60000000037 */
[----:B------:R0:W-:Y:S01]  /*d8b0*/  STL [R1+0x390], R23 ;  /* 0x0003901701007387 */ /* 0x0001e20000100800 */
[----:B-1----:R-:W-:Y:S01]  /*d8c0*/  @P1 IMAD.MOV.U32 R28, RZ, RZ, R22 ;  /* 0x000000ffff1c1224 */ /* 0x002fe200078e0016 */
[----:B0-----:R-:W-:Y:S01]  /*d8d0*/  IADD3 R22, P2, PT, R7, UR6, RZ ;  /* 0x0000000607167c10 */ /* 0x001fe2000ff5e0ff */
[----:B------:R-:W-:-:S03]  /*d8e0*/  @P1 IMAD.MOV.U32 R29, RZ, RZ, R23 ;  /* 0x000000ffff1d1224 */ /* 0x000fc600078e0017 */
[----:B------:R-:W-:Y:S01]  /*d8f0*/  IADD3.X R23, PT, PT, R8, UR7, RZ, P2, !PT ;  /* 0x0000000708177c10 */ /* 0x000fe200097fe4ff */
[----:B------:R-:W-:Y:S01]  /*d900*/  UIMAD UR4, UR4, 0x3f, URZ ;  /* 0x0000003f040478a4 */ /* 0x000fe2000f8e02ff */
[----:B------:R0:W3:Y:S01]  /*d910*/  @P1 LDG.E.U8 R55, desc[UR22][R28.64] ;  /* 0x000000161c371981 */ /* 0x0000e2000c1e1100 */
[----:B------:R-:W-:Y:S01]  /*d920*/  PRMT R54, RZ, 0x7610, R54 ;  /* 0x00007610ff367816 */ /* 0x000fe20000000036 */
[----:B------:R-:W1:Y:S02]  /*d930*/  LDCU UR7, c[0x0][0x3b0] ;  /* 0x00007600ff0777ac */ /* 0x000e640008000800 */
[----:B------:R2:W-:Y:S01]  /*d940*/  STL [R1+0x39c], R22 ;  /* 0x00039c1601007387 */ /* 0x0005e20000100800 */
[----:B------:R-:W-:Y:S01]  /*d950*/  USHF.R.S32.HI UR6, URZ, 0x1f, UR4 ;  /* 0x0000001fff067899 */ /* 0x000fe20008011404 */
[----:B0-----:R-:W-:Y:S02]  /*d960*/  @P1 IMAD.MOV.U32 R28, RZ, RZ, R22 ;  /* 0x000000ffff1c1224 */ /* 0x001fe400078e0016 */
[----:B------:R-:W-:Y:S01]  /*d970*/  @P1 IMAD.MOV.U32 R29, RZ, RZ, R23 ;  /* 0x000000ffff1d1224 */ /* 0x000fe200078e0017 */
[----:B------:R0:W-:Y:S04]  /*d980*/  STL [R1+0x398], R23 ;  /* 0x0003981701007387 */ /* 0x0001e80000100800 */
[----:B------:R1:W3:Y:S01]  /*d990*/  @P1 LDG.E.U8 R54, desc[UR22][R28.64] ;  /* 0x000000161c361981 */ /* 0x0002e2000c1e1100 */
[----:B--2---:R-:W-:-:S04]  /*d9a0*/  IADD3 R22, P1, PT, R0, UR4, RZ ;  /* 0x0000000400167c10 */ /* 0x004fc8000ff3e0ff */
[----:B0-----:R-:W-:Y:S01]  /*d9b0*/  IADD3.X R23, PT, PT, R2, UR6, RZ, P1, !PT ;  /* 0x0000000602177c10 */ /* 0x001fe20008ffe4ff */
[----:B------:R0:W-:Y:S01]  /*d9c0*/  STL [R1+0x3a4], R22 ;  /* 0x0003a41601007387 */ /* 0x0001e20000100800 */
[----:B------:R-:W-:Y:S01]  /*d9d0*/  @!P0 IMAD.MOV.U32 R60, RZ, RZ, R22 ;  /* 0x000000ffff3c8224 */ /* 0x000fe200078e0016 */
[----:B------:R-:W-:Y:S02]  /*d9e0*/  PRMT R62, RZ, 0x7610, R62 ;  /* 0x00007610ff3e7816 */ /* 0x000fe4000000003e */
[----:B-1----:R-:W-:Y:S01]  /*d9f0*/  IABS R28, R35 ;  /* 0x00000023001c7213 */ /* 0x002fe20000000000 */
[----:B------:R-:W-:Y:S01]  /*da00*/  @!P0 IMAD.MOV.U32 R61, RZ, RZ, R23 ;  /* 0x000000ffff3d8224 */ /* 0x000fe200078e0017 */
[----:B------:R1:W-:Y:S01]  /*da10*/  STL [R1+0x3a0], R23 ;  /* 0x0003a01701007387 */ /* 0x0003e20000100800 */
[----:B0-----:R-:W-:Y:S01]  /*da20*/  IADD3 R22, P1, PT, R3, UR4, RZ ;  /* 0x0000000403167c10 */ /* 0x001fe2000ff3e0ff */
[----:B------:R-:W0:Y:S02]  /*da30*/  I2F.RP R31, R28 ;  /* 0x0000001c001f7306 */ /* 0x000e240000209400 */
[----:B------:R2:W3:Y:S02]  /*da40*/  @!P0 LDG.E.U8 R62, desc[UR22][R60.64] ;  /* 0x000000163c3e8981 */ /* 0x0004e4000c1e1100 */
[----:B------:R-:W-:Y:S01]  /*da50*/  @!P0 IMAD.MOV.U32 R92, RZ, RZ, R22 ;  /* 0x000000ffff5c8224 */ /* 0x000fe200078e0016 */
[----:B-1----:R-:W-:Y:S01]  /*da60*/  IADD3.X R23, PT, PT, R4, UR6, RZ, P1, !PT ;  /* 0x0000000604177c10 */ /* 0x002fe20008ffe4ff */
[----:B------:R1:W-:Y:S04]  /*da70*/  STL [R1+0x3b0], R22 ;  /* 0x0003b01601007387 */ /* 0x0003e80000100800 */
[----:B------:R0:W-:Y:S01]  /*da80*/  STL [R1+0x3a8], R23 ;  /* 0x0003a81701007387 */ /* 0x0001e20000100800 */
[----:B--2---:R-:W-:Y:S01]  /*da90*/  PRMT R61, RZ, 0x7610, R61 ;  /* 0x00007610ff3d7816 */ /* 0x004fe2000000003d */
[----:B------:R-:W-:Y:S01]  /*daa0*/  @!P0 IMAD.MOV.U32 R93, RZ, RZ, R23 ;  /* 0x000000ffff5d8224 */ /* 0x000fe200078e0017 */
[----:B-1----:R-:W-:-:S04]  /*dab0*/  IADD3 R22, P1, PT, R5, UR4, RZ ;  /* 0x0000000405167c10 */ /* 0x002fc8000ff3e0ff */
[----:B------:R1:W2:Y:S01]  /*dac0*/  @!P0 LDG.E.U8 R61, desc[UR22][R92.64] ;  /* 0x000000165c3d8981 */ /* 0x0002a2000c1e1100 */
[----:B0-----:R-:W-:-:S03]  /*dad0*/  IADD3.X R23, PT, PT, R6, UR6, RZ, P1, !PT ;  /* 0x0000000606177c10 */ /* 0x001fc60008ffe4ff */
[----:B------:R0:W-:Y:S01]  /*dae0*/  STL [R1+0x3b8], R22 ;  /* 0x0003b81601007387 */ /* 0x0001e20000100800 */
[----:B------:R-:W-:Y:S01]  /*daf0*/  PRMT R60, RZ, 0x7610, R60 ;  /* 0x00007610ff3c7816 */ /* 0x000fe2000000003c */
[----:B------:R-:W0:Y:S01]  /*db00*/  MUFU.RCP R31, R31 ;  /* 0x0000001f001f7308 */ /* 0x000e220000001000 */
[----:B-1----:R-:W-:Y:S02]  /*db10*/  @!P0 IMAD.MOV.U32 R92, RZ, RZ, R22 ;  /* 0x000000ffff5c8224 */ /* 0x002fe400078e0016 */
[----:B------:R-:W-:Y:S01]  /*db20*/  @!P0 IMAD.MOV.U32 R93, RZ, RZ, R23 ;  /* 0x000000ffff5d8224 */ /* 0x000fe200078e0017 */
[----:B0-----:R-:W-:Y:S01]  /*db30*/  IADD3 R22, P1, PT, R7, UR4, RZ ;  /* 0x0000000407167c10 */ /* 0x001fe2000ff3e0ff */
[----:B------:R-:W-:Y:S01]  /*db40*/  STL [R1+0x3b4], R23 ;  /* 0x0003b41701007387 */ /* 0x000fe20000100800 */
[----:B------:R-:W-:Y:S01]  /*db50*/  PRMT R59, RZ, 0x7610, R59 ;  /* 0x00007610ff3b7816 */ /* 0x000fe2000000003b */
[----:B------:R-:W0:Y:S02]  /*db60*/  LDCU UR4, c[0x0][0x3b0] ;  /* 0x00007600ff0477ac */ /* 0x000e240008000800 */
[----:B------:R1:W2:Y:S04]  /*db70*/  @!P0 LDG.E.U8 R60, desc[UR22][R92.64] ;  /* 0x000000165c3c8981 */ /* 0x0002a8000c1e1100 */
[----:B------:R0:W-:Y:S01]  /*db80*/  STL [R1+0x3c0], R22 ;  /* 0x0003c01601007387 */ /* 0x0001e20000100800 */
[----:B-1----:R-:W-:-:S02]  /*db90*/  @!P0 IMAD.MOV.U32 R92, RZ, RZ, R22 ;  /* 0x000000ffff5c8224 */ /* 0x002fc400078e0016 */
[----:B0-----:R-:W0:Y:S01]  /*dba0*/  S2R R22, SR_TID.X ;  /* 0x0000000000167919 */ /* 0x001e220000002100 */
[----:B------:R-:W-:-:S06]  /*dbb0*/  VIADD R31, R31, 0xffffffe ;  /* 0x0ffffffe1f1f7836 */ /* 0x000fcc0000000000 */
[----:B------:R-:W1:Y:S01]  /*dbc0*/  F2I.FTZ.U32.TRUNC.NTZ R31, R31 ;  /* 0x0000001f001f7305 */ /* 0x000e62000021f000 */
[----:B------:R-:W-:Y:S01]  /*dbd0*/  IADD3.X R23, PT, PT, R8, UR6, RZ, P1, !PT ;  /* 0x0000000608177c10 */ /* 0x000fe20008ffe4ff */
[----:B------:R-:W-:Y:S01]  /*dbe0*/  STS.U8 [R27+UR9+0x6700], R30 ;  /* 0x0067001e1b007988 */ /* 0x000fe20008000009 */
[----:B------:R-:W0:Y:S03]  /*dbf0*/  LDCU UR6, c[0x0][0x3b0] ;  /* 0x00007600ff0677ac */ /* 0x000e260008000800 */
[----:B------:R1:W-:Y:S01]  /*dc00*/  STL [R1+0x3bc], R23 ;  /* 0x0003bc1701007387 */ /* 0x0003e20000100800 */
[----:B------:R-:W-:Y:S02]  /*dc10*/  @!P0 IMAD.MOV.U32 R93, RZ, RZ, R23 ;  /* 0x000000ffff5d8224 */ /* 0x000fe400078e0017 */
[--C-:B-1----:R-:W-:Y:S01]  /*dc20*/  IMAD.MOV R29, RZ, RZ, -R31.reuse ;  /* 0x000000ffff1d7224 */ /* 0x102fe200078e0a1f */
[----:B------:R1:W-:Y:S01]  /*dc30*/  STS.U8 [R27+UR9+0xb00], R34 ;  /* 0x000b00221b007988 */ /* 0x0003e20008000009 */
[----:B------:R-:W-:Y:S01]  /*dc40*/  IMAD.SHL.U32 R23, R32, 0x10, RZ ;  /* 0x0000001020177824 */ /* 0x000fe200078e00ff */
[----:B0-----:R-:W-:Y:S01]  /*dc50*/  SHF.R.U32.HI R36, RZ, 0x6, R22 ;  /* 0x00000006ff247819 */ /* 0x001fe20000011616 */
[----:B------:R-:W-:Y:S01]  /*dc60*/  IMAD R29, R29, R28, RZ ;  /* 0x0000001c1d1d7224 */ /* 0x000fe200078e02ff */
[----:B------:R0:W-:Y:S02]  /*dc70*/  STS.U8 [R27+UR9+0x2b00], R33 ;  /* 0x002b00211b007988 */ /* 0x0001e40008000009 */
[----:B------:R-:W-:Y:S01]  /*dc80*/  SGXT.U32 R36, R36, 0x1 ;  /* 0x000000012424781a */ /* 0x000fe20000000000 */
[----:B------:R-:W-:Y:S01]  /*dc90*/  IMAD.MOV.U32 R30, RZ, RZ, RZ ;  /* 0x000000ffff1e7224 */ /* 0x000fe200078e00ff */
[----:B------:R0:W-:Y:S02]  /*dca0*/  STS.U8 [R27+UR9+0x4b00], R37 ;  /* 0x004b00251b007988 */ /* 0x0001e40008000009 */
[----:B------:R-:W-:Y:S01]  /*dcb0*/  LOP3.LUT R36, R23, R36, RZ, 0xfc, !PT ;  /* 0x0000002417247212 */ /* 0x000fe200078efcff */
[----:B------:R-:W-:Y:S01]  /*dcc0*/  IMAD.HI.U32 R29, R31, R29, R30 ;  /* 0x0000001d1f1d7227 */ /* 0x000fe200078e001e */
[----:B------:R0:W2:Y:S02]  /*dcd0*/  @!P0 LDG.E.U8 R59, desc[UR22][R92.64] ;  /* 0x000000165c3b8981 */ /* 0x0000a4000c1e1100 */
[----:B------:R-:W-:-:S05]  /*dce0*/  IABS R31, R36 ;  /* 0x00000024001f7213 */ /* 0x000fca0000000000 */
[----:B------:R-:W-:Y:S01]  /*dcf0*/  IMAD.HI.U32 R30, R29, R31, RZ ;  /* 0x0000001f1d1e7227 */ /* 0x000fe200078e00ff */
[----:B-1----:R-:W-:-:S03]  /*dd00*/  LOP3.LUT R34, R36, 0x2, RZ, 0xfc, !PT ;  /* 0x0000000224227812 */ /* 0x002fc600078efcff */
[----:B------:R-:W-:-:S04]  /*dd10*/  IMAD.MOV R30, RZ, RZ, -R30 ;  /* 0x000000ffff1e7224 */ /* 0x000fc800078e0a1e */
[----:B------:R-:W-:Y:S01]  /*dd20*/  IMAD R31, R28, R30, R31 ;  /* 0x0000001e1c1f7224 */ /* 0x000fe200078e021f */
[----:B------:R-:W-:-:S05]  /*dd30*/  IABS R30, R34 ;  /* 0x00000022001e7213 */ /* 0x000fca0000000000 */
[----:B------:R-:W-:-:S04]  /*dd40*/  IMAD.HI.U32 R32, R29, R30, RZ ;  /* 0x0000001e1d207227 */ /* 0x000fc800078e00ff */
[----:B------:R-:W-:-:S04]  /*dd50*/  IMAD.MOV R32, RZ, RZ, -R32 ;  /* 0x000000ffff207224 */ /* 0x000fc800078e0a20 */
[----:B------:R-:W-:Y:S01]  /*dd60*/  IMAD R30, R28, R32, R30 ;  /* 0x000000201c1e7224 */ /* 0x000fe200078e021e */
[----:B0-----:R-:W-:-:S04]  /*dd70*/  LOP3.LUT R33, R36, 0x4, RZ, 0xfc, !PT ;  /* 0x0000000424217812 */ /* 0x001fc800078efcff */
[----:B------:R-:W-:Y:S02]  /*dd80*/  ISETP.GT.U32.AND P5, PT, R28, R30, PT ;  /* 0x0000001e1c00720c */ /* 0x000fe40003fa4070 */
[----:B------:R-:W-:Y:S02]  /*dd90*/  ISETP.GE.AND P4, PT, R34, RZ, PT ;  /* 0x000000ff2200720c */ /* 0x000fe40003f86270 */
[----:B------:R-:W-:Y:S02]  /*dda0*/  IABS R34, R33 ;  /* 0x0000002100227213 */ /* 0x000fe40000000000 */
[----:B------:R-:W-:Y:S02]  /*ddb0*/  ISETP.GT.U32.AND P1, PT, R28, R31, PT ;  /* 0x0000001f1c00720c */ /* 0x000fe40003f24070 */
[----:B------:R-:W-:Y:S01]  /*ddc0*/  LOP3.LUT R37, R36, 0x6, RZ, 0xfc, !PT ;  /* 0x0000000624257812 */ /* 0x000fe200078efcff */
[----:B------:R-:W-:Y:S01]  /*ddd0*/  IMAD.HI.U32 R32, R29, R34, RZ ;  /* 0x000000221d207227 */ /* 0x000fe200078e00ff */
[----:B------:R-:W-:-:S02]  /*dde0*/  ISETP.GE.AND P2, PT, R33, RZ, PT ;  /* 0x000000ff2100720c */ /* 0x000fc40003f46270 */
[----:B------:R-:W-:Y:S01]  /*ddf0*/  IABS R33, R37 ;  /* 0x0000002500217213 */ /* 0x000fe20000000000 */
[----:B------:R-:W-:Y:S02]  /*de00*/  @!P5 IMAD.IADD R30, R30, 0x1, -R28 ;  /* 0x000000011e1ed824 */ /* 0x000fe400078e0a1c */
[----:B------:R-:W-:-:S03]  /*de10*/  IMAD.MOV R32, RZ, RZ, -R32 ;  /* 0x000000ffff207224 */ /* 0x000fc600078e0a20 */
[C---:B------:R-:W-:Y:S01]  /*de20*/  ISETP.GT.U32.AND P6, PT, R28.reuse, R30, PT ;  /* 0x0000001e1c00720c */ /* 0x040fe20003fc4070 */
[----:B------:R-:W-:Y:S02]  /*de30*/  IMAD R34, R28, R32, R34 ;  /* 0x000000201c227224 */ /* 0x000fe400078e0222 */
[----:B------:R-:W-:-:S04]  /*de40*/  IMAD.HI.U32 R32, R29, R33, RZ ;  /* 0x000000211d207227 */ /* 0x000fc800078e00ff */
[----:B------:R-:W-:Y:S02]  /*de50*/  @!P1 IMAD.IADD R31, R31, 0x1, -R28 ;  /* 0x000000011f1f9824 */ /* 0x000fe400078e0a1c */
[----:B------:R-:W-:Y:S01]  /*de60*/  IMAD.MOV R32, RZ, RZ, -R32 ;  /* 0x000000ffff207224 */ /* 0x000fe200078e0a20 */
[----:B------:R-:W-:Y:S02]  /*de70*/  ISETP.GE.AND P0, PT, R37, RZ, PT ;  /* 0x000000ff2500720c */ /* 0x000fe40003f06270 */
[C---:B------:R-:W-:Y:S01]  /*de80*/  ISETP.GT.U32.AND P1, PT, R28.reuse, R31, PT ;  /* 0x0000001f1c00720c */ /* 0x040fe20003f24070 */
[----:B------:R-:W-:Y:S01]  /*de90*/  IMAD R33, R28, R32, R33 ;  /* 0x000000201c217224 */ /* 0x000fe200078e0221 */
[----:B------:R-:W-:Y:S01]  /*dea0*/  LOP3.LUT R37, R36, 0x8, RZ, 0xfc, !PT ;  /* 0x0000000824257812 */ /* 0x000fe200078efcff */
[----:B------:R-:W-:-:S03]  /*deb0*/  @!P6 IMAD.IADD R30, R30, 0x1, -R28 ;  /* 0x000000011e1ee824 */ /* 0x000fc600078e0a1c */
[----:B------:R-:W-:Y:S02]  /*dec0*/  IABS R32, R37 ;  /* 0x0000002500207213 */ /* 0x000fe40000000000 */
[----:B------:R-:W-:Y:S01]  /*ded0*/  ISETP.GT.U32.AND P6, PT, R28, R33, PT ;  /* 0x000000211c00720c */ /* 0x000fe20003fc4070 */
[----:B------:R0:W-:Y:S04]  /*dee0*/  STS.U8 [R27+UR9+0x6b00], R38 ;  /* 0x006b00261b007988 */ /* 0x0001e80008000009 */
[----:B------:R1:W-:Y:S01]  /*def0*/  STS.U8 [R27+UR9+0xf00], R39 ;  /* 0x000f00271b007988 */ /* 0x0003e20008000009 */
[----:B------:R-:W-:Y:S01]  /*df00*/  @!P1 IMAD.IADD R31, R31, 0x1, -R28 ;  /* 0x000000011f1f9824 */ /* 0x000fe200078e0a1c */
[----:B------:R-:W-:Y:S01]  /*df10*/  ISETP.GE.AND P1, PT, R37, RZ, PT ;  /* 0x000000ff2500720c */ /* 0x000fe20003f26270 */
[----:B0-----:R-:W-:Y:S01]  /*df20*/  IMAD.HI.U32 R38, R29, R32, RZ ;  /* 0x000000201d267227 */ /* 0x001fe200078e00ff */
[----:B-1----:R-:W-:-:S03]  /*df30*/  LOP3.LUT R39, R36, 0xa, RZ, 0xfc, !PT ;  /* 0x0000000a24277812 */ /* 0x002fc600078efcff */
[----:B------:R-:W-:Y:S01]  /*df40*/  IMAD.MOV R38, RZ, RZ, -R38 ;  /* 0x000000ffff267224 */ /* 0x000fe200078e0a26 */
[----:B------:R-:W-:-:S03]  /*df50*/  IABS R37, R39 ;  /* 0x0000002700257213 */ /* 0x000fc60000000000 */
[C---:B------:R-:W-:Y:S01]  /*df60*/  IMAD R32, R28.reuse, R38, R32 ;  /* 0x000000261c207224 */ /* 0x040fe200078e0220 */
[C---:B------:R-:W-:Y:S01]  /*df70*/  ISETP.GT.U32.AND P5, PT, R28.reuse, R34, PT ;  /* 0x000000221c00720c */ /* 0x040fe20003fa4070 */
[----:B------:R-:W-:Y:S02]  /*df80*/  @!P6 IMAD.IADD R33, R33, 0x1, -R28 ;  /* 0x000000012121e824 */ /* 0x000fe400078e0a1c */
[----:B------:R-:W-:Y:S02]  /*df90*/  IMAD.MOV.U32 R38, RZ, RZ, R31 ;  /* 0x000000ffff267224 */ /* 0x000fe400078e001f */
[----:B------:R-:W-:Y:S01]  /*dfa0*/  IMAD.MOV.U32 R31, RZ, RZ, R37 ;  /* 0x000000ffff1f7224 */ /* 0x000fe200078e0025 */
[----:B------:R-:W-:Y:S01]  /*dfb0*/  ISETP.GT.U32.AND P6, PT, R28, R33, PT ;  /* 0x000000211c00720c */ /* 0x000fe20003fc4070 */
[----:B------:R-:W-:Y:S02]  /*dfc0*/  IMAD.MOV.U32 R37, RZ, RZ, R30 ;  /* 0x000000ffff257224 */ /* 0x000fe400078e001e */
[----:B------:R-:W-:-:S04]  /*dfd0*/  IMAD.HI.U32 R30, R29, R31, RZ ;  /* 0x0000001f1d1e7227 */ /* 0x000fc800078e00ff */
[----:B------:R-:W-:Y:S02]  /*dfe0*/  IMAD.MOV R30, RZ, RZ, -R30 ;  /* 0x000000ffff1e7224 */ /* 0x000fe400078e0a1e */
[----:B------:R-:W-:Y:S01]  /*dff0*/  @!P4 IMAD.MOV R37, RZ, RZ, -R37 ;  /* 0x000000ffff25c224 */ /* 0x000fe200078e0a25 */
[----:B------:R-:W-:Y:S01]  /*e000*/  ISETP.GT.U32.AND P4, PT, R28, R32, PT ;  /* 0x000000201c00720c */ /* 0x000fe20003f84070 */
[--C-:B------:R-:W-:Y:S01]  /*e010*/  @!P5 IMAD.IADD R34, R34, 0x1, -R28.reuse ;  /* 0x000000012222d824 */ /* 0x100fe200078e0a1c */
[----:B------:R-:W-:Y:S01]  /*e020*/  ISETP.GE.AND P5, PT, R36, RZ, PT ;  /* 0x000000ff2400720c */ /* 0x000fe20003fa6270 */
[----:B------:R-:W-:Y:S02]  /*e030*/  IMAD R31, R28, R30, R31 ;  /* 0x0000001e1c1f7224 */ /* 0x000fe400078e021f */
[----:B------:R-:W-:-:S03]  /*e040*/  @!P6 IMAD.IADD R33, R33, 0x1, -R28 ;  /* 0x000000012121e824 */ /* 0x000fc600078e0a1c */
[----:B------:R-:W-:Y:S02]  /*e050*/  ISETP.GT.U32.AND P6, PT, R28, R31, PT ;  /* 0x0000001f1c00720c */ /* 0x000fe40003fc4070 */
[----:B------:R-:W-:-:S03]  /*e060*/  LOP3.LUT R91, R36, 0xc, RZ, 0xfc, !PT ;  /* 0x0000000c245b7812 */ /* 0x000fc600078efcff */
[----:B------:R-:W-:Y:S02]  /*e070*/  @!P4 IMAD.IADD R32, R32, 0x1, -R28 ;  /* 0x000000012020c824 */ /* 0x000fe400078e0a1c */
[----:B------:R-:W-:Y:S01]  /*e080*/  @!P5 IMAD.MOV R38, RZ, RZ, -R38 ;  /* 0x000000ffff26d224 */ /* 0x000fe200078e0a26 */
[C---:B------:R-:W-:Y:S02]  /*e090*/  ISETP.GT.U32.AND P5, PT, R28.reuse, R34, PT ;  /* 0x000000221c00720c */ /* 0x040fe40003fa4070 */
[----:B------:R-:W-:Y:S02]  /*e0a0*/  ISETP.GT.U32.AND P4, PT, R28, R32, PT ;  /* 0x000000201c00720c */ /* 0x000fe40003f84070 */
[----:B------:R-:W-:Y:S01]  /*e0b0*/  IABS R36, R91 ;  /* 0x0000005b00247213 */ /* 0x000fe20000000000 */
[----:B------:R-:W-:Y:S01]  /*e0c0*/  @!P6 IMAD.IADD R31, R31, 0x1, -R28 ;  /* 0x000000011f1fe824 */ /* 0x000fe200078e0a1c */
[----:B------:R-:W-:Y:S01]  /*e0d0*/  LEA.HI R30, R22, R23, RZ, 0x1a ;  /* 0x00000017161e7211 */ /* 0x000fe200078fd0ff */
[----:B------:R0:W-:Y:S03]  /*e0e0*/  STS.U8 [R27+UR9+0x2f00], R40 ;  /* 0x002f00281b007988 */ /* 0x0001e60008000009 */
[----:B------:R-:W-:Y:S01]  /*e0f0*/  ISETP.GT.U32.AND P6, PT, R28, R31, PT ;  /* 0x0000001f1c00720c */ /* 0x000fe20003fc4070 */
[----:B------:R-:W-:-:S02]  /*e100*/  VIADD R30, R30, 0xe ;  /* 0x0000000e1e1e7836 */ /* 0x000fc40000000000 */
[----:B------:R-:W-:Y:S02]  /*e110*/  @!P5 IMAD.IADD R34, R34, 0x1, -R28 ;  /* 0x000000012222d824 */ /* 0x000fe400078e0a1c */
[----:B0-----:R-:W-:Y:S01]  /*e120*/  IMAD.HI.U32 R40, R29, R36, RZ ;  /* 0x000000241d287227 */ /* 0x001fe200078e00ff */
[----:B------:R-:W-:Y:S02]  /*e130*/  ISETP.GE.AND P5, PT, R39, RZ, PT ;  /* 0x000000ff2700720c */ /* 0x000fe40003fa6270 */
[----:B------:R-:W-:Y:S01]  /*e140*/  IABS R39, R30 ;  /* 0x0000001e00277213 */ /* 0x000fe20000000000 */
[----:B------:R-:W-:Y:S02]  /*e150*/  IMAD.MOV R40, RZ, RZ, -R40 ;  /* 0x000000ffff287224 */ /* 0x000fe400078e0a28 */
[----:B------:R-:W-:Y:S01]  /*e160*/  @!P4 IMAD.IADD R32, R32, 0x1, -R28 ;  /* 0x000000012020c824 */ /* 0x000fe200078e0a1c */
[----:B------:R-:W-:Y:S01]  /*e170*/  ISETP.GE.AND P4, PT, R30, RZ, PT ;  /* 0x000000ff1e00720c */ /* 0x000fe20003f86270 */
[----:B------:R-:W-:-:S02]  /*e180*/  IMAD R30, R28, R40, R36 ;  /* 0x000000281c1e7224 */ /* 0x000fc400078e0224 */
[----:B------:R-:W-:Y:S02]  /*e190*/  IMAD.MOV.U32 R36, RZ, RZ, R39 ;  /* 0x000000ffff247224 */ /* 0x000fe400078e0027 */
[----:B------:R-:W-:Y:S01]  /*e1a0*/  @!P6 IMAD.IADD R31, R31, 0x1, -R28 ;  /* 0x000000011f1fe824 */ /* 0x000fe200078e0a1c */
[----:B------:R-:W-:Y:S01]  /*e1b0*/  ISETP.GT.U32.AND P6, PT, R28, R30, PT ;  /* 0x0000001e1c00720c */ /* 0x000fe20003fc4070 */
[----:B------:R-:W-:-:S04]  /*e1c0*/  IMAD.HI.U32 R29, R29, R36, RZ ;  /* 0x000000241d1d7227 */ /* 0x000fc800078e00ff */
[----:B------:R-:W-:-:S04]  /*e1d0*/  IMAD.MOV R29, RZ, RZ, -R29 ;  /* 0x000000ffff1d7224 */ /* 0x000fc800078e0a1d */
[----:B------:R-:W-:-:S04]  /*e1e0*/  IMAD R29, R28, R29, R36 ;  /* 0x0000001d1c1d7224 */ /* 0x000fc800078e0224 */
[----:B------:R-:W-:Y:S01]  /*e1f0*/  @!P6 IMAD.IADD R30, R30, 0x1, -R28 ;  /* 0x000000011e1ee824 */ /* 0x000fe200078e0a1c */
[----:B------:R-:W-:Y:S01]  /*e200*/  ISETP.GT.U32.AND P6, PT, R28, R29, PT ;  /* 0x0000001d1c00720c */ /* 0x000fe20003fc4070 */
[----:B------:R-:W-:-:S03]  /*e210*/  @!P2 IMAD.MOV R34, RZ, RZ, -R34 ;  /* 0x000000ffff22a224 */ /* 0x000fc600078e0a22 */
[----:B------:R-:W-:-:S09]  /*e220*/  ISETP.GT.U32.AND P2, PT, R28, R30, PT ;  /* 0x0000001e1c00720c */ /* 0x000fd20003f44070 */
[----:B------:R-:W-:-:S05]  /*e230*/  @!P6 IMAD.IADD R29, R29, 0x1, -R28 ;  /* 0x000000011d1de824 */ /* 0x000fca00078e0a1c */
[----:B------:R-:W-:Y:S01]  /*e240*/  ISETP.GT.U32.AND P6, PT, R28, R29, PT ;  /* 0x0000001d1c00720c */ /* 0x000fe20003fc4070 */
[----:B------:R-:W-:Y:S02]  /*e250*/  @!P2 IMAD.IADD R30, R30, 0x1, -R28 ;  /* 0x000000011e1ea824 */ /* 0x000fe400078e0a1c */
[----:B------:R-:W-:Y:S01]  /*e260*/  @!P0 IMAD.MOV R33, RZ, RZ, -R33 ;  /* 0x000000ffff218224 */ /* 0x000fe200078e0a21 */
[----:B------:R-:W-:Y:S01]  /*e270*/  ISETP.GE.AND P2, PT, R91, RZ, PT ;  /* 0x000000ff5b00720c */ /* 0x000fe20003f46270 */
[----:B------:R-:W-:Y:S01]  /*e280*/  @!P1 IMAD.MOV R32, RZ, RZ, -R32 ;  /* 0x000000ffff209224 */ /* 0x000fe200078e0a20 */
[----:B------:R-:W-:-:S07]  /*e290*/  LOP3.LUT R36, R22, 0x3f, RZ, 0xc0, !PT ;  /* 0x0000003f16247812 */ /* 0x000fce00078ec0ff */
[----:B------:R-:W-:Y:S01]  /*e2a0*/  @!P6 IMAD.IADD R29, R29, 0x1, -R28 ;  /* 0x000000011d1de824 */ /* 0x000fe200078e0a1c */
[----:B------:R-:W-:Y:S02]  /*e2b0*/  ISETP.NE.AND P6, PT, R35, RZ, PT ;  /* 0x000000ff2300720c */ /* 0x000fe40003fc5270 */
[----:B------:R-:W-:Y:S01]  /*e2c0*/  LOP3.LUT R28, RZ, R35, RZ, 0x33, !PT ;  /* 0x00000023ff1c7212 */ /* 0x000fe200078e33ff */
[----:B------:R-:W-:-:S03]  /*e2d0*/  @!P4 IMAD.MOV R29, RZ, RZ, -R29 ;  /* 0x000000ffff1dc224 */ /* 0x000fc600078e0a1d */
[C---:B------:R-:W-:Y:S02]  /*e2e0*/  SEL R35, R28.reuse, R34, !P6 ;  /* 0x000000221c237207 */ /* 0x040fe40007000000 */
[C---:B------:R-:W-:Y:S02]  /*e2f0*/  SEL R34, R28.reuse, R33, !P6 ;  /* 0x000000211c227207 */ /* 0x040fe40007000000 */
[C---:B------:R-:W-:Y:S02]  /*e300*/  SEL R33, R28.reuse, R32, !P6 ;  /* 0x000000201c217207 */ /* 0x040fe40007000000 */
[----:B------:R-:W-:Y:S01]  /*e310*/  SEL R32, R28, R29, !P6 ;  /* 0x0000001d1c207207 */ /* 0x000fe20007000000 */
[----:B------:R-:W-:Y:S01]  /*e320*/  IMAD R29, R36, UR5, RZ ;  /* 0x00000005241d7c24 */ /* 0x000fe2000f8e02ff */
[----:B------:R-:W0:Y:S01]  /*e330*/  LDCU UR5, c[0x0][0x3b0] ;  /* 0x00007600ff0577ac */ /* 0x000e220008000800 */
[----:B------:R-:W-:Y:S01]  /*e340*/  @!P5 IMAD.MOV R31, RZ, RZ, -R31 ;  /* 0x000000ffff1fd224 */ /* 0x000fe200078e0a1f */
[C---:B------:R-:W-:Y:S01]  /*e350*/  SEL R38, R28.reuse, R38, !P6 ;  /* 0x000000261c267207 */ /* 0x040fe20007000000 */
[----:B------:R-:W-:Y:S01]  /*e360*/  @!P2 IMAD.MOV R30, RZ, RZ, -R30 ;  /* 0x000000ffff1ea224 */ /* 0x000fe200078e0a1e */
[----:B------:R-:W-:-:S02]  /*e370*/  SEL R37, R28, R37, !P6 ;  /* 0x000000251c257207 */ /* 0x000fc40007000000 */
[----:B------:R-:W-:Y:S01]  /*e380*/  SEL R31, R28, R31, !P6 ;  /* 0x0000001f1c1f7207 */ /* 0x000fe20007000000 */
[----:B------:R-:W-:Y:S01]  /*e390*/  IMAD R38, R38, UR4, RZ ;  /* 0x0000000426267c24 */ /* 0x000fe2000f8e02ff */
[----:B------:R-:W-:Y:S01]  /*e3a0*/  SEL R30, R28, R30, !P6 ;  /* 0x0000001e1c1e7207 */ /* 0x000fe20007000000 */
[----:B------:R-:W-:Y:S01]  /*e3b0*/  IMAD R37, R37, UR6, RZ ;  /* 0x0000000625257c24 */ /* 0x000fe2000f8e02ff */
[----:B------:R-:W-:Y:S01]  /*e3c0*/  IADD3 R28, P0, PT, R29, UR14, RZ ;  /* 0x0000000e1d1c7c10 */ /* 0x000fe2000ff1e0ff */
[----:B------:R-:W-:-:S03]  /*e3d0*/  IMAD R35, R35, UR7, RZ ;  /* 0x0000000723237c24 */ /* 0x000fc6000f8e02ff */
[----:B------:R-:W-:Y:S01]  /*e3e0*/  LEA.HI.X.SX32 R29, R29, UR15, 0x1, P0 ;  /* 0x0000000f1d1d7c11 */ /* 0x000fe200080f0eff */
[----:B------:R-:W-:Y:S01]  /*e3f0*/  IMAD R34, R34, UR12, RZ ;  /* 0x0000000c22227c24 */ /* 0x000fe2000f8e02ff */
[-C--:B------:R-:W-:Y:S01]  /*e400*/  IADD3 R24, P0, PT, R38, R28.reuse, RZ ;  /* 0x0000001c26187210 */ /* 0x080fe20007f1e0ff */
[----:B------:R-:W-:Y:S01]  /*e410*/  IMAD R33, R33, UR13, RZ ;  /* 0x0000000d21217c24 */ /* 0x000fe2000f8e02ff */
[----:B------:R-:W-:Y:S01]  /*e420*/  IADD3 R93, P1, PT, R37, R28, RZ ;  /* 0x0000001c255d7210 */ /* 0x000fe20007f3e0ff */
[----:B------:R-:W-:Y:S02]  /*e430*/  IMAD R31, R31, UR17, RZ ;  /* 0x000000111f1f7c24 */ /* 0x000fe4000f8e02ff */
[----:B------:R-:W-:Y:S02]  /*e440*/  IMAD R30, R30, UR18, RZ ;  /* 0x000000121e1e7c24 */ /* 0x000fe4000f8e02ff */
[----:B0-----:R-:W-:Y:S01]  /*e450*/  IMAD R32, R32, UR5, RZ ;  /* 0x0000000520207c24 */ /* 0x001fe2000f8e02ff */
[-C--:B------:R-:W-:Y:S01]  /*e460*/  LEA.HI.X.SX32 R25, R38, R29.reuse, 0x1, P0 ;  /* 0x0000001d26197211 */ /* 0x080fe200000f0eff */
[----:B------:R0:W-:Y:S01]  /*e470*/  STS.U8 [R27+UR9+0x1300], R45 ;  /* 0x0013002d1b007988 */ /* 0x0001e20008000009 */
[----:B------:R-:W-:-:S02]  /*e480*/  LEA.HI.X.SX32 R38, R37, R29, 0x1, P1 ;  /* 0x0000001d25267211 */ /* 0x000fc400008f0eff */
[-C--:B------:R-:W-:Y:S01]  /*e490*/  IADD3 R22, P2, PT, R33, R28.reuse, RZ ;  /* 0x0000001c21167210 */ /* 0x080fe20007f5e0ff */
[----:B------:R1:W-:Y:S01]  /*e4a0*/  STS.U8 [R27+UR9+0x5300], R43 ;  /* 0x0053002b1b007988 */ /* 0x0003e20008000009 */
[-C--:B------:R-:W-:Y:S02]  /*e4b0*/  IADD3 R91, P4, PT, R31, R28.reuse, RZ ;  /* 0x0000001c1f5b7210 */ /* 0x080fe40007f9e0ff */
[-C--:B------:R-:W-:Y:S02]  /*e4c0*/  IADD3 R40, P5, PT, R30, R28.reuse, RZ ;  /* 0x0000001c1e287210 */ /* 0x080fe40007fbe0ff */
[-C--:B------:R-:W-:Y:S02]  /*e4d0*/  IADD3 R39, P6, PT, R32, R28.reuse, RZ ;  /* 0x0000001c20277210 */ /* 0x080fe40007fde0ff */
[-C--:B0-----:R-:W-:Y:S02]  /*e4e0*/  IADD3 R45, P0, PT, R35, R28.reuse, RZ ;  /* 0x0000001c232d7210 */ /* 0x081fe40007f1e0ff */
[----:B-1----:R-:W-:-:S02]  /*e4f0*/  IADD3 R43, P1, PT, R34, R28, RZ ;  /* 0x0000001c222b7210 */ /* 0x002fc40007f3e0ff */
[----:B------:R-:W0:Y:S01]  /*e500*/  LDC R28, c[0x0][0x3a0] ;  /* 0x0000e800ff1c7b82 */ /* 0x000e220000000800 */
[----:B------:R1:W-:Y:S02]  /*e510*/  STS.U8 [R27+UR9+0x6f00], R46 ;  /* 0x006f002e1b007988 */ /* 0x0003e40008000009 */
[----:B-1----:R-:W-:Y:S01]  /*e520*/  LEA.HI.X.SX32 R46, R35, R29, 0x1, P0 ;  /* 0x0000001d232e7211 */ /* 0x002fe200000f0eff */
[----:B0-----:R-:W-:-:S05]  /*e530*/  VIADD R37, R28, 0x3f ;  /* 0x0000003f1c257836 */ /* 0x001fca0000000000 */
[----:B------:R-:W-:-:S04]  /*e540*/  ISETP.GT.AND P0, PT, R37, 0x3f, PT ;  /* 0x0000003f2500780c */ /* 0x000fc80003f04270 */
[----:B------:R-:W-:Y:S01]  /*e550*/  ISETP.LT.AND P0, PT, R36, R28, P0 ;  /* 0x0000001c2400720c */ /* 0x000fe20000701270 */
[----:B------:R0:W-:Y:S01]  /*e560*/  STL [R1+0xaac], R23 ;  /* 0x000aac1701007387 */ /* 0x0001e20000100800 */
[-C--:B------:R-:W-:Y:S02]  /*e570*/  LEA.HI.X.SX32 R92, R31, R29.reuse, 0x1, P4 ;  /* 0x0000001d1f5c7211 */ /* 0x080fe400020f0eff */
[----:B------:R-:W-:Y:S01]  /*e580*/  PRMT R36, RZ, 0x7610, R36 ;  /* 0x00007610ff247816 */ /* 0x000fe20000000024 */
[----:B------:R1:W-:Y:S04]  /*e590*/  STS.U8 [R27+UR9+0x4f00], R41 ;  /* 0x004f00291b007988 */ /* 0x0003e80008000009 */
[----:B------:R2:W-:Y:S01]  /*e5a0*/  STS.U8 [R27+UR9+0x3300], R44 ;  /* 0x0033002c1b007988 */ /* 0x0005e20008000009 */
[----:B0-----:R-:W-:-:S03]  /*e5b0*/  LEA.HI.X.SX32 R23, R33, R29, 0x1, P2 ;  /* 0x0000001d21177211 */ /* 0x001fc600010f0eff */
[----:B------:R0:W-:Y:S01]  /*e5c0*/  STS.U8 [R27+UR9+0x7300], R42 ;  /* 0x0073002a1b007988 */ /* 0x0001e20008000009 */
[----:B------:R-:W-:Y:S01]  /*e5d0*/  @P0 IMAD.MOV.U32 R28, RZ, RZ, R24 ;  /* 0x000000ffff1c0224 */ /* 0x000fe200078e0018 */
[-C--:B-1----:R-:W-:Y:S02]  /*e5e0*/  LEA.HI.X.SX32 R41, R32, R29.reuse, 0x1, P6 ;  /* 0x0000001d20297211 */ /* 0x082fe400030f0eff */
[-C--:B--2---:R-:W-:Y:S02]  /*e5f0*/  LEA.HI.X.SX32 R44, R34, R29.reuse, 0x1, P1 ;  /* 0x0000001d222c7211 */ /* 0x084fe400008f0eff */
[----:B0-----:R-:W-:Y:S01]  /*e600*/  LEA.HI.X.SX32 R42, R30, R29, 0x1, P5 ;  /* 0x0000001d1e2a7211 */ /* 0x001fe200028f0eff */
[----:B------:R-:W-:Y:S01]  /*e610*/  @P0 IMAD.MOV.U32 R29, RZ, RZ, R25 ;  /* 0x000000ffff1d0224 */ /* 0x000fe200078e0019 */
[----:B------:R-:W-:-:S04]  /*e620*/  PRMT R32, RZ, 0x7610, R32 ;  /* 0x00007610ff207816 */ /* 0x000fc80000000020 */
[----:B------:R0:W2:Y:S01]  /*e630*/  @P0 LDG.E.U8 R36, desc[UR22][R28.64] ;  /* 0x000000161c240981 */ /* 0x0000a2000c1e1100 */
[----:B------:R-:W-:Y:S01]  /*e640*/  PRMT R35, RZ, 0x7610, R35 ;  /* 0x00007610ff237816 */ /* 0x000fe20000000023 */
[----:B0-----:R-:W-:Y:S02]  /*e650*/  @P0 IMAD.MOV.U32 R28, RZ, RZ, R22 ;  /* 0x000000ffff1c0224 */ /* 0x001fe400078e0016 */
[----:B------:R-:W-:-:S05]  /*e660*/  @P0 IMAD.MOV.U32 R29, RZ, RZ, R23 ;  /* 0x000000ffff1d0224 */ /* 0x000fca00078e0017 */
        /* <DEDUP_REMOVED lines=11> */
[----:B------:R-:W-:Y:S01]  /*e720*/  @P0 IMAD.MOV.U32 R29, RZ, RZ, R46 ;  /* 0x000000ffff1d0224 */ /* 0x000fe200078e002e */
[----:B------:R-:W-:Y:S04]  /*e730*/  STL [R1+0x344], R24 ;  /* 0x0003441801007387 */ /* 0x000fe80000100800 */
[----:B------:R0:W2:Y:S01]  /*e740*/  @P0 LDG.E.U8 R34, desc[UR22][R28.64] ;  /* 0x000000161c220981 */ /* 0x0000a2000c1e1100 */
[----:B------:R-:W-:-:S03]  /*e750*/  PRMT R30, RZ, 0x7610, R30 ;  /* 0x00007610ff1e7816 */ /* 0x000fc6000000001e */
[----:B------:R-:W-:Y:S01]  /*e760*/  STL [R1+0x34c], R93 ;  /* 0x00034c5d01007387 */ /* 0x000fe20000100800 */
[----:B0-----:R-:W-:Y:S02]  /*e770*/  @P0 IMAD.MOV.U32 R28, RZ, RZ, R43 ;  /* 0x000000ffff1c0224 */ /* 0x001fe400078e002b */
[----:B------:R-:W-:Y:S01]  /*e780*/  @P0 IMAD.MOV.U32 R29, RZ, RZ, R44 ;  /* 0x000000ffff1d0224 */ /* 0x000fe200078e002c */
[----:B------:R-:W-:Y:S04]  /*e790*/  STL [R1+0x340], R25 ;  /* 0x0003401901007387 */ /* 0x000fe80000100800 */
[----:B------:R0:W-:Y:S04]  /*e7a0*/  STL [R1+0x348], R38 ;  /* 0x0003482601007387 */ /* 0x0001e80000100800 */
[----:B------:R1:W2:Y:S04]  /*e7b0*/  @P0 LDG.E.U8 R33, desc[UR22][R28.64] ;  /* 0x000000161c210981 */ /* 0x0002a8000c1e1100 */
[----:B------:R-:W-:Y:S04]  /*e7c0*/  STL [R1+0x354], R45 ;  /* 0x0003542d01007387 */ /* 0x000fe80000100800 */
[----:B------:R-:W-:Y:S01]  /*e7d0*/  STL [R1+0x364], R22 ;  /* 0x0003641601007387 */ /* 0x000fe20000100800 */
[----:B-1----:R-:W-:-:S02]  /*e7e0*/  @P0 IMAD.MOV.U32 R28, RZ, RZ, R40 ;  /* 0x000000ffff1c0224 */ /* 0x002fc400078e0028 */
[----:B------:R-:W-:Y:S01]  /*e7f0*/  @P0 IMAD.MOV.U32 R29, RZ, RZ, R42 ;  /* 0x000000ffff1d0224 */ /* 0x000fe200078e002a */
[----:B------:R-:W-:Y:S01]  /*e800*/  STL [R1+0x35c], R43 ;  /* 0x00035c2b01007387 */ /* 0x000fe20000100800 */
[----:B0-----:R-:W-:-:S03]  /*e810*/  @P0 IMAD.MOV.U32 R38, RZ, RZ, R39 ;  /* 0x000000ffff260224 */ /* 0x001fc600078e0027 */
[----:B------:R-:W-:Y:S04]  /*e820*/  STL [R1+0x36c], R91 ;  /* 0x00036c5b01007387 */ /* 0x000fe80000100800 */
[----:B------:R-:W-:Y:S04]  /*e830*/  STL [R1+0x374], R40 ;  /* 0x0003742801007387 */ /* 0x000fe80000100800 */
[----:B------:R-:W-:Y:S04]  /*e840*/  STL [R1+0x350], R46 ;  /* 0x0003502e01007387 */ /* 0x000fe80000100800 */
[----:B------:R0:W2:Y:S04]  /*e850*/  @P0 LDG.E.U8 R30, desc[UR22][R28.64] ;  /* 0x000000161c1e0981 */ /* 0x0000a8000c1e1100 */
[----:B------:R1:W-:Y:S01]  /*e860*/  STL [R1+0x37c], R39 ;  /* 0x00037c2701007387 */ /* 0x0003e20000100800 */
[----:B0-----:R-:W-:Y:S01]  /*e870*/  PRMT R29, RZ, 0x7610, R29 ;  /* 0x00007610ff1d7816 */ /* 0x001fe2000000001d */
[----:B-1----:R-:W-:-:S05]  /*e880*/  @P0 IMAD.MOV.U32 R39, RZ, RZ, R41 ;  /* 0x000000ffff270224 */ /* 0x002fca00078e0029 */
[----:B------:R-:W2:Y:S01]  /*e890*/  @P0 LDG.E.U8 R29, desc[UR22][R38.64] ;  /* 0x00000016261d0981 */ /* 0x000ea2000c1e1100 */
[----:B------:R-:W0:Y:S01]  /*e8a0*/  S2R R40, SR_TID.X ;  /* 0x0000000000287919 */ /* 0x000e220000002100 */
[----:B------:R-:W1:Y:S01]  /*e8b0*/  S2R R22, SR_TID.X ;  /* 0x0000000000167919 */ /* 0x000e620000002100 */
[----:B------:R-:W1:Y:S01]  /*e8c0*/  S2R R24, SR_TID.X ;  /* 0x0000000000187919 */ /* 0x000e620000002100 */
[----:B------:R-:W-:Y:S04]  /*e8d0*/  STL [R1+0x358], R44 ;  /* 0x0003582c01007387 */ /* 0x000fe80000100800 */
[----:B------:R0:W-:Y:S04]  /*e8e0*/  STL [R1+0x360], R23 ;  /* 0x0003601701007387 */ /* 0x0001e80000100800 */
[----:B------:R0:W-:Y:S04]  /*e8f0*/  STS.U8 [R27+UR9+0x1700], R47 ;  /* 0x0017002f1b007988 */ /* 0x0001e80008000009 */
[----:B------:R0:W-:Y:S02]  /*e900*/  STS.U8 [R27+UR9+0x3700], R48 ;  /* 0x003700301b007988 */ /* 0x0001e40008000009 */
[----:B0-----:R-:W-:-:S02]  /*e910*/  LOP3.LUT R93, R40, 0x7f, RZ, 0xc0, !PT ;  /* 0x0000007f285d7812 */ /* 0x001fc400078ec0ff */
[----:B-1----:R-:W-:Y:S02]  /*e920*/  LOP3.LUT R22, R22, 0x7f, RZ, 0xc0, !PT ;  /* 0x0000007f16167812 */ /* 0x002fe400078ec0ff */
[----:B------:R-:W-:Y:S02]  /*e930*/  LOP3.LUT R28, R93, 0x70, RZ, 0x3c, !PT ;  /* 0x000000705d1c7812 */ /* 0x000fe400078e3cff */
[----:B------:R-:W-:Y:S01]  /*e940*/  LOP3.LUT R24, R24, 0x7f, RZ, 0xc0, !PT ;  /* 0x0000007f18187812 */ /* 0x000fe200078ec0ff */
[----:B------:R0:W-:Y:S01]  /*e950*/  STS.U8 [R27+UR9+0x5700], R49 ;  /* 0x005700311b007988 */ /* 0x0001e20008000009 */
[C---:B------:R-:W-:Y:S02]  /*e960*/  LOP3.LUT R23, R22.reuse, 0x20, RZ, 0x3c, !PT ;  /* 0x0000002016177812 */ /* 0x040fe400078e3cff */
[----:B------:R-:W-:Y:S01]  /*e970*/  LOP3.LUT R22, R22, 0x10, RZ, 0x3c, !PT ;  /* 0x0000001016167812 */ /* 0x000fe200078e3cff */
[----:B---3--:R0:W-:Y:S01]  /*e980*/  STS.U8 [R27+UR9+0x7700], R50 ;  /* 0x007700321b007988 */ /* 0x0081e20008000009 */
[----:B------:R-:W-:-:S03]  /*e990*/  LOP3.LUT R25, R24, 0x40, RZ, 0x3c, !PT ;  /* 0x0000004018197812 */ /* 0x000fc600078e3cff */
[----:B------:R0:W-:Y:S01]  /*e9a0*/  STS.U8 [R27+UR9+0x1b00], R51 ;  /* 0x001b00331b007988 */ /* 0x0001e20008000009 */
[----:B------:R-:W-:-:S03]  /*e9b0*/  LOP3.LUT R24, R24, 0x30, RZ, 0x3c, !PT ;  /* 0x0000003018187812 */ /* 0x000fc600078e3cff */
[----:B----4-:R0:W-:Y:S04]  /*e9c0*/  STS.U8 [R27+UR9+0x3b00], R52 ;  /* 0x003b00341b007988 */ /* 0x0101e80008000009 */
[----:B------:R0:W-:Y:S04]  /*e9d0*/  STS.U8 [R27+UR9+0x5b00], R53 ;  /* 0x005b00351b007988 */ /* 0x0001e80008000009 */
        /* <DEDUP_REMOVED lines=37> */
[----:B--2---:R0:W-:Y:S04]  /*ec30*/  STS.U8 [R93+UR9+0x10000], R36 ;  /* 0x010000245d007988 */ /* 0x0041e80008000009 */
[----:B------:R0:W-:Y:S04]  /*ec40*/  STS.U8 [R93+UR9+0x10200], R32 ;  /* 0x010200205d007988 */ /* 0x0001e80008000009 */
[----:B------:R0:W-:Y:S04]  /*ec50*/  STS.U8 [R22+UR9+0x10080], R35 ;  /* 0x0100802316007988 */ /* 0x0001e80008000009 */
[----:B------:R0:W-:Y:S04]  /*ec60*/  STS.U8 [R22+UR9+0x10280], R31 ;  /* 0x0102801f16007988 */ /* 0x0001e80008000009 */
[----:B------:R0:W-:Y:S01]  /*ec70*/  STS.U8 [R23+UR9+0x10100], R34 ;  /* 0x0101002217007988 */ /* 0x0001e20008000009 */
[----:B------:R-:W-:-:S03]  /*ec80*/  ISETP.NE.U32.AND P0, PT, RZ, UR16, PT ;  /* 0x00000010ff007c0c */ /* 0x000fc6000bf05070 */
[----:B------:R0:W-:Y:S04]  /*ec90*/  STL [R1+0x368], R92 ;  /* 0x0003685c01007387 */ /* 0x0001e80000100800 */
[----:B------:R0:W-:Y:S04]  /*eca0*/  STL [R1+0x370], R42 ;  /* 0x0003702a01007387 */ /* 0x0001e80000100800 */
[----:B------:R0:W-:Y:S01]  /*ecb0*/  STL [R1+0x378], R41 ;  /* 0x0003782901007387 */ /* 0x0001e20000100800 */
[C---:B------:R-:W-:Y:S02]  /*ecc0*/  ISETP.LT.OR P1, PT, R37.reuse, 0x40, P0 ;  /* 0x000000402500780c */ /* 0x040fe40000721670 */
[----:B------:R-:W-:Y:S01]  /*ecd0*/  ISETP.GE.AND P2, PT, R37, 0x80, PT ;  /* 0x000000802500780c */ /* 0x000fe20003f46270 */
[----:B------:R0:W-:Y:S04]  /*ece0*/  STS.U8 [R23+UR9+0x10300], R30 ;  /* 0x0103001e17007988 */ /* 0x0001e80008000009 */
[----:B------:R0:W-:Y:S04]  /*ecf0*/  STS.U8 [R24+UR9+0x10180], R33 ;  /* 0x0101802118007988 */ /* 0x0001e80008000009 */
[----:B------:R0:W-:Y:S01]  /*ed00*/  STS.U8 [R24+UR9+0x10380], R29 ;  /* 0x0103801d18007988 */ /* 0x0001e20008000009 */
[----:B------:R1:W-:Y:S06]  /*ed10*/  MEMBAR.ALL.CTA ;  /* 0x0000000000007992 */ /* 0x0003ec0000008000 */
[----:B-1----:R-:W1:Y:S02]  /*ed20*/  FENCE.VIEW.ASYNC.S ;  /* 0x00000000000073c6 */ /* 0x002e640000000000 */
[----:B-1----:R-:W-:Y:S06]  /*ed30*/  BAR.SYNC.DEFER_BLOCKING 0x0 ;  /* 0x0000000000007b1d */ /* 0x002fec0000010000 */
[----:B------:R-:W-:Y:S05]  /*ed40*/  @P1 BRA `(.L_x_6) ;  /* 0x0000000000dc1947 */ /* 0x000fea0003800000 */
[----:B------:R-:W-:Y:S02]  /*ed50*/  USHF.R.U32.HI UR12, URZ, 0x4, UR9 ;  /* 0x00000004ff0c7899 */ /* 0x000fe40008011609 */
[----:B------:R-:W-:Y:S02]  /*ed60*/  UIADD3 UR5, UPT, UPT, UR9, 0x10000, URZ ;  /* 0x0001000009057890 */ /* 0x000fe4000fffe0ff */
[----:B------:R-:W-:Y:S02]  /*ed70*/  USGXT.U32 UR12, UR12, 0xe ;  /* 0x0000000e0c0c789a */ /* 0x000fe40008000000 */
[----:B------:R-:W-:Y:S02]  /*ed80*/  USHF.R.U32.HI UR5, URZ, 0x4, UR5 ;  /* 0x00000004ff057899 */ /* 0x000fe40008011605 */
[----:B------:R-:W-:Y:S01]  /*ed90*/  UIADD3 UR46, UP1, UPT, UR12, 0x100, URZ ;  /* 0x000001000c2e7890 */ /* 0x000fe2000ff3e0ff */
[----:B------:R-:W-:Y:S01]  /*eda0*/  UMOV UR4, URZ ;  /* 0x000000ff00047c82 */ /* 0x000fe20008000000 */
[----:B------:R-:W-:-:S02]  /*edb0*/  USGXT.U32 UR6, UR5, 0xe ;  /* 0x0000000e0506789a */ /* 0x000fc40008000000 */
[----:B------:R-:W-:Y:S01]  /*edc0*/  UIADD3.X UR47, UPT, UPT, UR4, 0x40004040, URZ, UP1, !UPT ;  /* 0x40004040042f7890 */ /* 0x000fe20008ffe4ff */
[----:B------:R-:W-:Y:S02]  /*edd0*/  UMOV UR5, URZ ;  /* 0x000000ff00057c82 */ /* 0x000fe40008000000 */
[----:B------:R-:W-:Y:S01]  /*ede0*/  UMOV UR4, UR11 ;  /* 0x0000000b00047c82 */ /* 0x000fe20008000000 */
[----:B------:R-:W-:Y:S01]  /*edf0*/  UMOV UR14, 0xfffffffe ;  /* 0xfffffffe000e7882 */ /* 0x000fe20000000000 */
[----:B------:R-:W-:Y:S01]  /*ee00*/  UMOV UR15, 0x7fffbfdf ;  /* 0x7fffbfdf000f7882 */ /* 0x000fe20000000000 */
[----:B------:R-:W-:Y:S01]  /*ee10*/  UMOV UR7, URZ ;  /* 0x000000ff00077c82 */ /* 0x000fe20008000000 */
[----:B------:R-:W-:Y:S01]  /*ee20*/  UMOV UR43, UR4 ;  /* 0x00000004002b7c82 */ /* 0x000fe20008000000 */
[----:B------:R-:W-:Y:S02]  /*ee30*/  UIADD3.64 UR4, UPT, UPT, UR6, -UR14, URZ ;  /* 0x8000000e06047297 */ /* 0x000fe4000fffe0ff */
[----:B------:R-:W-:-:S02]  /*ee40*/  UIADD3 UR32, UPT, UPT, UR8, 0x10, URZ ;  /* 0x0000001008207890 */ /* 0x000fc4000fffe0ff */
[----:B------:R-:W-:Y:S02]  /*ee50*/  UIADD3.64 UR14, UPT, UPT, UR46, 0x100, URZ ;  /* 0x000001002e0e7897 */ /* 0x000fe4000fffe0ff */
[----:B------:R-:W-:Y:S02]  /*ee60*/  UIADD3 UR48, UPT, UPT, UR8, 0x10, URZ ;  /* 0x0000001008307890 */ /* 0x000fe4000fffe0ff */
[----:B------:R-:W-:Y:S02]  /*ee70*/  UIADD3.64 UR34, UPT, UPT, UR46, 0x200, URZ ;  /* 0x000002002e227897 */ /* 0x000fe4000fffe0ff */
[----:B------:R-:W-:Y:S02]  /*ee80*/  UIADD3 UR33, UPT, UPT, UR8, 0x20, URZ ;  /* 0x0000002008217890 */ /* 0x000fe4000fffe0ff */
[----:B------:R-:W-:Y:S02]  /*ee90*/  UIADD3.64 UR36, UPT, UPT, UR46, 0x300, URZ ;  /* 0x000003002e247897 */ /* 0x000fe4000fffe0ff */
[----:B------:R-:W-:-:S02]  /*eea0*/  UIADD3 UR49, UPT, UPT, UR8, 0x20, URZ ;  /* 0x0000002008317890 */ /* 0x000fc4000fffe0ff */
[----:B------:R-:W-:Y:S02]  /*eeb0*/  UIADD3.64 UR38, UPT, UPT, UR46, 0x400, URZ ;  /* 0x000004002e267897 */ /* 0x000fe4000fffe0ff */
[----:B------:R-:W-:Y:S02]  /*eec0*/  UIADD3 UR42, UPT, UPT, UR8, 0x30, URZ ;  /* 0x00000030082a7890 */ /* 0x000fe4000fffe0ff */
[----:B------:R-:W-:Y:S01]  /*eed0*/  UIADD3.64 UR40, UPT, UPT, UR46, 0x500, URZ ;  /* 0x000005002e287897 */ /* 0x000fe2000fffe0ff */
[----:B------:R-:W-:Y:S01]  /*eee0*/  UMOV UR16, 0x0 ;  /* 0x0000000000107882 */ /* 0x000fe20000000000 */
[----:B------:R-:W-:Y:S01]  /*eef0*/  UMOV UR17, 0x8048010 ;  /* 0x0804801000117882 */ /* 0x000fe20000000000 */
[----:B------:R-:W-:Y:S01]  /*ef00*/  UIADD3 UR50, UPT, UPT, UR8, 0x30, URZ ;  /* 0x0000003008327890 */ /* 0x000fe2000fffe0ff */
[----:B------:R-:W-:Y:S01]  /*ef10*/  UMOV UR13, 0x40004040 ;  /* 0x40004040000d7882 */ /* 0x000fe20000000000 */
[----:B------:R-:W-:Y:S01]  /*ef20*/  UIADD3.64 UR44, UPT, UPT, UR46, 0x600, URZ ;  /* 0x000006002e2c7897 */ /* 0x000fe2000fffe0ff */
[----:B------:R-:W-:Y:S01]  /*ef30*/  UMOV UR7, 0x80004020 ;  /* 0x8000402000077882 */ /* 0x000fe20000000000 */
[----:B------:R-:W-:Y:S01]  /*ef40*/  UMOV UR20, 0x0 ;  /* 0x0000000000147882 */ /* 0x000fe20000000000 */
[----:B------:R-:W-:Y:S01]  /*ef50*/  UMOV UR21, 0x8048010 ;  /* 0x0804801000157882 */ /* 0x000fe20000000000 */
[----:B------:R-:W-:Y:S01]  /*ef60*/  UMOV UR28, 0x0 ;  /* 0x00000000001c7882 */ /* 0x000fe20000000000 */
[----:B------:R-:W-:Y:S01]  /*ef70*/  UMOV UR29, 0x8048010 ;  /* 0x08048010001d7882 */ /* 0x000fe20000000000 */
[----:B------:R1:W-:Y:S01]  /*ef80*/  UTCQMMA gdesc[UR12], gdesc[UR6], tmem[UR8], tmem[UR16], idesc[UR17], !UPT ;  /* 0x00ff10060c0075ea */ /* 0x0003e2000f800308 */
[----:B------:R-:W-:Y:S01]  /*ef90*/  UMOV UR30, 0x0 ;  /* 0x00000000001e7882 */ /* 0x000fe20000000000 */
[----:B------:R-:W-:Y:S01]  /*efa0*/  UMOV UR31, 0x8048010 ;  /* 0x08048010001f7882 */ /* 0x000fe20000000000 */
[----:B------:R1:W-:Y:S01]  /*efb0*/  UTCQMMA gdesc[UR46], gdesc[UR4], tmem[UR8], tmem[UR20], idesc[UR21], UPT ;  /* 0x00ff14042e0075ea */ /* 0x0003e2000b800308 */
        /* <DEDUP_REMOVED lines=12> */
[----:B------:R1:W-:Y:S01]  /*f080*/  UTCQMMA gdesc[UR40], gdesc[UR6], tmem[UR42], tmem[UR18], idesc[UR19], !UPT ;  /* 0x00ff1206280075ea */ /* 0x0003e2000f80032a */
[----:B------:R1:W-:Y:S01]  /*f090*/  UTCQMMA gdesc[UR44], gdesc[UR4], tmem[UR50], tmem[UR52], idesc[UR53], UPT ;  /* 0x00ff34042c0075ea */ /* 0x0003e2000b800332 */
[----:B------:R1:W-:Y:S01]  /*f0a0*/  UTCBAR [UR43], URZ ;  /* 0x000000ff2b0073e9 */ /* 0x0003e200080000ff */
[----:B------:R-:W-:Y:S01]  /*f0b0*/  NOP ;  /* 0x0000000000007918 */ /* 0x000fe20000000000 */
.L_x_6:
[----:B-1----:R-:W-:Y:S01]  /*f0c0*/  UMOV UR4, URZ ;  /* 0x000000ff00047c82 */ /* 0x002fe20008000000 */
[----:B------:R-:W-:Y:S05]  /*f0d0*/  @!P2 BRA `(.L_x_7) ;  /* 0x0000010c00b4a947 */ /* 0x000fea0003800000 */
[----:B------:R-:W-:Y:S01]  /*f0e0*/  UIADD3 UR4, UPT, UPT, UR9, 0x8000, URZ ;  /* 0x0000800009047890 */ /* 0x000fe2000fffe0ff */
[----:B0-----:R-:W-:Y:S01]  /*f0f0*/  IMAD.MOV.U32 R30, RZ, RZ, RZ ;  /* 0x000000ffff1e7224 */ /* 0x001fe200078e00ff */
[----:B------:R-:W-:Y:S01]  /*f100*/  UIADD3 UR6, UPT, UPT, UR9, 0x10400, URZ ;  /* 0x0001040009067890 */ /* 0x000fe2000fffe0ff */
[----:B------:R-:W-:Y:S01]  /*f110*/  IMAD.MOV.U32 R29, RZ, RZ, RZ ;  /* 0x000000ffff1d7224 */ /* 0x000fe200078e00ff */
[----:B------:R-:W-:Y:S02]  /*f120*/  USHF.R.U32.HI UR4, URZ, 0x4, UR4 ;  /* 0x00000004ff047899 */ /* 0x000fe40008011604 */
[----:B------:R-:W-:Y:S02]  /*f130*/  USHF.R.U32.HI UR6, URZ, 0x4, UR6 ;  /* 0x00000004ff067899 */ /* 0x000fe40008011606 */
[----:B------:R-:W-:Y:S02]  /*f140*/  USGXT.U32 UR16, UR4, 0xe ;  /* 0x0000000e0410789a */ /* 0x000fe40008000000 */
[----:B------:R-:W-:-:S02]  /*f150*/  USGXT.U32 UR4, UR6, 0xe ;  /* 0x0000000e0604789a */ /* 0x000fc40008000000 */
[----:B------:R-:W-:Y:S01]  /*f160*/  UIADD3 UR24, UP1, UPT, UR16, 0x100, URZ ;  /* 0x0000010010187890 */ /* 0x000fe2000ff3e0ff */
[----:B------:R-:W-:Y:S01]  /*f170*/  UMOV UR5, URZ ;  /* 0x000000ff00057c82 */ /* 0x000fe20008000000 */
[----:B------:R-:W-:Y:S02]  /*f180*/  UMOV UR12, 0xfffffffe ;  /* 0xfffffffe000c7882 */ /* 0x000fe40000000000 */
[----:B------:R-:W-:Y:S01]  /*f190*/  UIADD3.X UR25, UPT, UPT, UR5, 0x40004040, URZ, UP1, !UPT ;  /* 0x4000404005197890 */ /* 0x000fe20008ffe4ff */
[----:B------:R-:W-:Y:S01]  /*f1a0*/  UMOV UR13, 0x7fffbfdf ;  /* 0x7fffbfdf000d7882 */ /* 0x000fe20000000000 */
[----:B------:R-:W0:Y:S01]  /*f1b0*/  LDCU UR21, c[0x0][0x3a0] ;  /* 0x00007400ff1577ac */ /* 0x000e220008000800 */
[----:B------:R-:W1:Y:S01]  /*f1c0*/  LDCU.64 UR26, c[0x0][0x3a8] ;  /* 0x00007500ff1a77ac */ /* 0x000e620008000a00 */
[----:B------:R-:W-:Y:S02]  /*f1d0*/  UIADD3.64 UR12, UPT, UPT, UR4, -UR12, URZ ;  /* 0x8000000c040c7297 */ /* 0x000fe4000fffe0ff */
[----:B------:R-:W-:-:S02]  /*f1e0*/  UIADD3.64 UR28, UPT, UPT, UR24, 0x100, URZ ;  /* 0x00000100181c7897 */ /* 0x000fc4000fffe0ff */
[----:B------:R-:W-:Y:S02]  /*f1f0*/  UIADD3.64 UR30, UPT, UPT, UR24, 0x200, URZ ;  /* 0x00000200181e7897 */ /* 0x000fe4000fffe0ff */
[----:B------:R-:W-:Y:S02]  /*f200*/  UIADD3.64 UR32, UPT, UPT, UR24, 0x300, URZ ;  /* 0x0000030018207897 */ /* 0x000fe4000fffe0ff */
[----:B------:R-:W-:Y:S02]  /*f210*/  UIADD3.64 UR34, UPT, UPT, UR24, 0x400, URZ ;  /* 0x0000040018227897 */ /* 0x000fe4000fffe0ff */
[----:B------:R-:W-:Y:S02]  /*f220*/  UIADD3.64 UR36, UPT, UPT, UR24, 0x500, URZ ;  /* 0x0000050018247897 */ /* 0x000fe4000fffe0ff */
[----:B------:R-:W-:Y:S01]  /*f230*/  UIADD3.64 UR38, UPT, UPT, UR24, 0x600, URZ ;  /* 0x0000060018267897 */ /* 0x000fe2000fffe0ff */
[----:B------:R-:W-:Y:S01]  /*f240*/  UMOV UR20, 0x1 ;  /* 0x0000000100147882 */ /* 0x000fe20000000000 */
[----:B------:R-:W-:Y:S01]  /*f250*/  UMOV UR14, UR4 ;  /* 0x00000004000e7c82 */ /* 0x000fe20008000000 */
[----:B------:R-:W-:-:S09]  /*f260*/  UMOV UR15, 0x80004020 ;  /* 0x80004020000f7882 */ /* 0x000fd20000000000 */
.L_x_10:
[----:B------:R-:W2:Y:S01]  /*f270*/  LDL.LU R35, [R1+0x37c] ;  /* 0x00037c0001237983 */ /* 0x000ea20000300800 */
[----:B------:R-:W3:Y:S03]  /*f280*/  LDC R31, c[0x0][0x3a0] ;  /* 0x0000e800ff1f7b82 */ /* 0x000ee60000000800 */
        /* <DEDUP_REMOVED lines=9> */
[----:B------:R-:W4:Y:S01]  /*f320*/  LDL.LU R32, [R1+0x344] ;  /* 0x0003440001207983 */ /* 0x000f220000300800 */
[----:B-1----:R-:W-:Y:S01]  /*f330*/  USHF.L.U32 UR6, UR27, 0x6, URZ ;  /* 0x000000061b067899 */ /* 0x002fe200080006ff */
[----:B------:R-:W-:Y:S01]  /*f340*/  IMAD.U32 R30, R30, -0x80000000, RZ ;  /* 0x800000001e1e7824 */ /* 0x000fe200078e00ff */
[----:B------:R-:W-:Y:S01]  /*f350*/  USHF.L.U32 UR4, UR26, 0x6, URZ ;  /* 0x000000061a047899 */ /* 0x000fe200080006ff */
[----:B------:R-:W-:Y:S01]  /*f360*/  VIADD R53, R29, 0x1 ;  /* 0x000000011d357836 */ /* 0x000fe20000000000 */
[----:B------:R-:W-:-:S03]  /*f370*/  USHF.R.S32.HI UR7, URZ, 0x1f, UR6 ;  /* 0x0000001fff077899 */ /* 0x000fc60008011406 */
[----:B---3--:R-:W-:Y:S01]  /*f380*/  IMAD R53, R53, -0x40, R31 ;  /* 0xffffffc035357824 */ /* 0x008fe200078e021f */
[----:B--2---:R-:W-:Y:S02]  /*f390*/  IADD3 R35, P6, PT, R35, UR6, RZ ;  /* 0x0000000623237c10 */ /* 0x004fe4000ffde0ff */
[----:B----4-:R-:W-:-:S03]  /*f3a0*/  IADD3 R42, P1, PT, R42, UR6, RZ ;  /* 0x000000062a2a7c10 */ /* 0x010fc6000ff3e0ff */
[----:B------:R1:W-:Y:S01]  /*f3b0*/  STL [R1+0x37c], R35 ;  /* 0x00037c2301007387 */ /* 0x0003e20000100800 */
[----:B------:R-:W-:Y:S02]  /*f3c0*/  IADD3 R41, P2, PT, R41, UR6, RZ ;  /* 0x0000000629297c10 */ /* 0x000fe4000ff5e0ff */
[----:B------:R-:W-:Y:S01]  /*f3d0*/  IADD3 R40, P4, PT, R40, UR6, RZ ;  /* 0x0000000628287c10 */ /* 0x000fe2000ff9e0ff */
[----:B-1----:R-:W2:Y:S01]  /*f3e0*/  LDL.LU R35, [R1+0x360] ;  /* 0x0003600001237983 */ /* 0x002ea20000300800 */
[----:B------:R-:W-:-:S03]  /*f3f0*/  IADD3 R39, P5, PT, R39, UR6, RZ ;  /* 0x0000000627277c10 */ /* 0x000fc6000ffbe0ff */
[----:B------:R-:W-:Y:S01]  /*f400*/  STL [R1+0x374], R42 ;  /* 0x0003742a01007387 */ /* 0x000fe20000100800 */
[----:B------:R-:W-:-:S03]  /*f410*/  IADD3.X R38, PT, PT, R38, UR7, RZ, P6, !PT ;  /* 0x0000000726267c10 */ /* 0x000fc6000b7fe4ff */
[----:B------:R-:W-:Y:S01]  /*f420*/  STL [R1+0x36c], R41 ;  /* 0x00036c2901007387 */ /* 0x000fe20000100800 */
[----:B------:R-:W-:-:S03]  /*f430*/  IADD3 R37, P6, PT, R37, UR6, RZ ;  /* 0x0000000625257c10 */ /* 0x000fc6000ffde0ff */
[----:B------:R-:W-:Y:S01]  /*f440*/  STL [R1+0x364], R40 ;  /* 0x0003642801007387 */ /* 0x000fe20000100800 */
[----:B------:R-:W-:-:S03]  /*f450*/  IADD3.X R36, PT, PT, R36, UR7, RZ, P1, !PT ;  /* 0x0000000724247c10 */ /* 0x000fc60008ffe4ff */
[----:B------:R-:W-:Y:S01]  /*f460*/  STL [R1+0x35c], R39 ;  /* 0x00035c2701007387 */ /* 0x000fe20000100800 */
[----:B------:R-:W-:-:S03]  /*f470*/  IADD3 R34, P1, PT, R34, UR6, RZ ;  /* 0x0000000622227c10 */ /* 0x000fc6000ff3e0ff */
[----:B------:R-:W-:Y:S01]  /*f480*/  STL [R1+0x378], R38 ;  /* 0x0003782601007387 */ /* 0x000fe20000100800 */
[----:B------:R-:W-:-:S03]  /*f490*/  IADD3.X R33, PT, PT, R33, UR7, RZ, P2, !PT ;  /* 0x0000000721217c10 */ /* 0x000fc600097fe4ff */
[----:B------:R-:W-:Y:S04]  /*f4a0*/  STL [R1+0x354], R37 ;  /* 0x0003542501007387 */ /* 0x000fe80000100800 */
[----:B------:R1:W-:Y:S04]  /*f4b0*/  STL [R1+0x34c], R34 ;  /* 0x00034c2201007387 */ /* 0x0003e80000100800 */
[----:B------:R-:W-:Y:S01]  /*f4c0*/  STL [R1+0x370], R36 ;  /* 0x0003702401007387 */ /* 0x000fe20000100800 */
[----:B------:R-:W-:-:S03]  /*f4d0*/  IADD3 R32, P2, PT, R32, UR6, RZ ;  /* 0x0000000620207c10 */ /* 0x000fc6000ff5e0ff */
[----:B-1----:R-:W3:Y:S04]  /*f4e0*/  LDL.LU R34, [R1+0x3c0] ;  /* 0x0003c00001227983 */ /* 0x002ee80000300800 */
[----:B------:R1:W-:Y:S04]  /*f4f0*/  STL [R1+0x368], R33 ;  /* 0x0003682101007387 */ /* 0x0003e80000100800 */
[----:B-1----:R-:W4:Y:S04]  /*f500*/  LDL.LU R33, [R1+0x358] ;  /* 0x0003580001217983 */ /* 0x002f280000300800 */
[----:B------:R-:W4:Y:S04]  /*f510*/  LDL.LU R60, [R1+0x3b8] ;  /* 0x0003b800013c7983 */ /* 0x000f280000300800 */
[----:B------:R-:W4:Y:S04]  /*f520*/  LDL.LU R59, [R1+0x350] ;  /* 0x00035000013b7983 */ /* 0x000f280000300800 */
[----:B------:R1:W-:Y:S04]  /*f530*/  STL [R1+0x344], R32 ;  /* 0x0003442001007387 */ /* 0x0003e80000100800 */
        /* <DEDUP_REMOVED lines=14> */
[----:B-1----:R-:W4:Y:S01]  /*f620*/  LDL.LU R32, [R1+0xa0c] ;  /* 0x000a0c0001207983 */ /* 0x002f220000300800 */
[----:B------:R-:W-:-:S03]  /*f630*/  USHF.R.S32.HI UR6, URZ, 0x1f, UR4 ;  /* 0x0000001fff067899 */ /* 0x000fc60008011404 */
[----:B------:R-:W4:Y:S04]  /*f640*/  LDL.LU R43, [R1+0x390] ;  /* 0x00039000012b7983 */ /* 0x000f280000300800 */
[----:B------:R-:W4:Y:S04]  /*f650*/  LDL.LU R42, [R1+0xa04] ;  /* 0x000a0400012a7983 */ /* 0x000f280000300800 */
[----:B------:R-:W4:Y:S01]  /*f660*/  LDL.LU R41, [R1+0x388] ;  /* 0x0003880001297983 */ /* 0x000f220000300800 */
[----:B--2---:R-:W-:-:S05]  /*f670*/  IADD3.X R35, PT, PT, R35, UR7, RZ, P4, !PT ;  /* 0x0000000723237c10 */ /* 0x004fca000a7fe4ff */
[----:B------:R1:W-:Y:S04]  /*f680*/  STL [R1+0x360], R35 ;  /* 0x0003602301007387 */ /* 0x0003e80000100800 */
[----:B------:R-:W2:Y:S04]  /*f690*/  LDL.LU R40, [R1+0x9fc] ;  /* 0x0009fc0001287983 */ /* 0x000ea80000300800 */
[----:B------:R-:W2:Y:S04]  /*f6a0*/  LDL.LU R39, [R1+0x380] ;  /* 0x0003800001277983 */ /* 0x000ea80000300800 */
[----:B------:R-:W2:Y:S04]  /*f6b0*/  LDL.LU R38, [R1+0x9f4] ;  /* 0x0009f40001267983 */ /* 0x000ea80000300800 */
[----:B------:R-:W2:Y:S04]  /*f6c0*/  LDL.LU R37, [R1+0xa10] ;  /* 0x000a100001257983 */ /* 0x000ea80000300800 */
[----:B------:R-:W2:Y:S04]  /*f6d0*/  LDL.LU R36, [R1+0x9ec] ;  /* 0x0009ec0001247983 */ /* 0x000ea80000300800 */
[----:B-1----:R-:W2:Y:S01]  /*f6e0*/  LDL.LU R35, [R1+0xa08] ;  /* 0x000a080001237983 */ /* 0x002ea20000300800 */
[----:B---3--:R-:W-:-:S05]  /*f6f0*/  IADD3 R34, P4, PT, R34, UR4, RZ ;  /* 0x0000000422227c10 */ /* 0x008fca000ff9e0ff */
[----:B------:R1:W-:Y:S01]  /*f700*/  STL [R1+0x3c0], R34 ;  /* 0x0003c02201007387 */ /* 0x0003e20000100800 */
[----:B----4-:R-:W-:-:S03]  /*f710*/  IADD3.X R33, PT, PT, R33, UR7, RZ, P5, !PT ;  /* 0x0000000721217c10 */ /* 0x010fc6000affe4ff */
[----:B-1----:R-:W3:Y:S01]  /*f720*/  LDL.LU R34, [R1+0x9e4] ;  /* 0x0009e40001227983 */ /* 0x002ee20000300800 */
[----:B------:R-:W-:-:S03]  /*f730*/  IADD3 R60, P5, PT, R60, UR4, RZ ;  /* 0x000000043c3c7c10 */ /* 0x000fc6000ffbe0ff */
[----:B------:R1:W-:Y:S01]  /*f740*/  STL [R1+0x358], R33 ;  /* 0x0003582101007387 */ /* 0x0003e20000100800 */
[----:B------:R-:W-:-:S03]  /*f750*/  IADD3.X R59, PT, PT, R59, UR7, RZ, P6, !PT ;  /* 0x000000073b3b7c10 */ /* 0x000fc6000b7fe4ff */
[----:B-1----:R-:W4:Y:S01]  /*f760*/  LDL.LU R33, [R1+0xa00] ;  /* 0x000a000001217983 */ /* 0x002f220000300800 */
[----:B------:R-:W-:Y:S02]  /*f770*/  IADD3 R58, P6, PT, R58, UR4, RZ ;  /* 0x000000043a3a7c10 */ /* 0x000fe4000ffde0ff */
[----:B------:R-:W-:Y:S01]  /*f780*/  IADD3.X R57, PT, PT, R57, UR7, RZ, P1, !PT ;  /* 0x0000000739397c10 */ /* 0x000fe20008ffe4ff */
        /* <DEDUP_REMOVED lines=26> */
[----:B------:R-:W-:Y:S04]  /*f930*/  STL [R1+0x3a0], R46 ;  /* 0x0003a02e01007387 */ /* 0x000fe80000100800 */
[----:B------:R1:W-:Y:S04]  /*f940*/  STL [R1+0xa0c], R32 ;  /* 0x000a0c2001007387 */ /* 0x0003e80000100800 */
[----:B------:R-:W-:Y:S04]  /*f950*/  STL [R1+0xa14], R45 ;  /* 0x000a142d01007387 */ /* 0x000fe80000100800 */
[----:B-1----:R-:W4:Y:S01]  /*f960*/  LDL.LU R32, [R1+0x9dc] ;  /* 0x0009dc0001207983 */ /* 0x002f220000300800 */
[----:B------:R-:W-:-:S02]  /*f970*/  IADD3.X R43, PT, PT, R43, UR6, RZ, P4, !PT ;  /* 0x000000062b2b7c10 */ /* 0x000fc4000a7fe4ff */
[----:B------:R-:W-:Y:S02]  /*f980*/  IADD3 R42, P4, PT, R42, UR4, RZ ;  /* 0x000000042a2a7c10 */ /* 0x000fe4000ff9e0ff */
[----:B------:R-:W-:Y:S01]  /*f990*/  IADD3.X R41, PT, PT, R41, UR6, RZ, P5, !PT ;  /* 0x0000000629297c10 */ /* 0x000fe2000affe4ff */
[----:B------:R-:W-:Y:S04]  /*f9a0*/  STL [R1+0x398], R44 ;  /* 0x0003982c01007387 */ /* 0x000fe80000100800 */
[----:B------:R-:W-:Y:S04]  /*f9b0*/  STL [R1+0x390], R43 ;  /* 0x0003902b01007387 */ /* 0x000fe80000100800 */
[----:B------:R-:W-:Y:S04]  /*f9c0*/  STL [R1+0xa04], R42 ;  /* 0x000a042a01007387 */ /* 0x000fe80000100800 */
[----:B------:R-:W-:Y:S01]  /*f9d0*/  STL [R1+0x388], R41 ;  /* 0x0003882901007387 */ /* 0x000fe20000100800 */
[----:B--2---:R-:W-:-:S02]  /*f9e0*/  IADD3 R40, P5, PT, R40, UR4, RZ ;  /* 0x0000000428287c10 */ /* 0x004fc4000ffbe0ff */
[----:B------:R-:W-:-:S03]  /*f9f0*/  IADD3.X R39, PT, PT, R39, UR6, RZ, P6, !PT ;  /* 0x0000000627277c10 */ /* 0x000fc6000b7fe4ff */
[----:B------:R-:W-:Y:S01]  /*fa00*/  STL [R1+0x9fc], R40 ;  /* 0x0009fc2801007387 */ /* 0x000fe20000100800 */
[----:B------:R-:W-:-:S03]  /*fa10*/  IADD3 R38, P6, PT, R38, UR4, RZ ;  /* 0x0000000426267c10 */ /* 0x000fc6000ffde0ff */
[----:B------:R-:W-:Y:S01]  /*fa20*/  STL [R1+0x380], R39 ;  /* 0x0003802701007387 */ /* 0x000fe20000100800 */
[----:B------:R-:W-:-:S03]  /*fa30*/  IADD3.X R37, PT, PT, R37, UR6, RZ, P1, !PT ;  /* 0x0000000625257c10 */ /* 0x000fc60008ffe4ff */
[----:B------:R-:W-:Y:S01]  /*fa40*/  STL [R1+0x9f4], R38 ;  /* 0x0009f42601007387 */ /* 0x000fe20000100800 */
[----:B------:R-:W-:Y:S02]  /*fa50*/  IADD3.X R35, PT, PT, R35, UR6, RZ, P2, !PT ;  /* 0x0000000623237c10 */ /* 0x000fe400097fe4ff */
[----:B------:R-:W-:-:S03]  /*fa60*/  IADD3 R36, P1, PT, R36, UR4, RZ ;  /* 0x0000000424247c10 */ /* 0x000fc6000ff3e0ff */
[----:B------:R1:W-:Y:S04]  /*fa70*/  STL [R1+0xa08], R35 ;  /* 0x000a082301007387 */ /* 0x0003e80000100800 */
[----:B------:R-:W-:Y:S04]  /*fa80*/  STL [R1+0xa10], R37 ;  /* 0x000a102501007387 */ /* 0x000fe80000100800 */
[----:B-1----:R-:W2:Y:S04]  /*fa90*/  LDL.LU R35, [R1+0x9f8] ;  /* 0x0009f80001237983 */ /* 0x002ea80000300800 */
[----:B------:R-:W-:Y:S01]  /*faa0*/  STL [R1+0x9ec], R36 ;  /* 0x0009ec2401007387 */ /* 0x000fe20000100800 */
[----:B---3--:R-:W-:-:S05]  /*fab0*/  IADD3 R34, P2, PT, R34, UR4, RZ ;  /* 0x0000000422227c10 */ /* 0x008fca000ff5e0ff */
[----:B------:R1:W-:Y:S01]  /*fac0*/  STL [R1+0x9e4], R34 ;  /* 0x0009e42201007387 */ /* 0x0003e20000100800 */
[----:B----4-:R-:W-:-:S03]  /*fad0*/  IADD3.X R33, PT, PT, R33, UR6, RZ, P4, !PT ;  /* 0x0000000621217c10 */ /* 0x010fc6000a7fe4ff */
[----:B-1----:R-:W3:Y:S04]  /*fae0*/  LDL.LU R34, [R1+0x9d4] ;  /* 0x0009d40001227983 */ /* 0x002ee80000300800 */
[----:B------:R-:W4:Y:S04]  /*faf0*/  LDL.LU R60, [R1+0x9f0] ;  /* 0x0009f000013c7983 */ /* 0x000f280000300800 */
        /* <DEDUP_REMOVED lines=16> */
[----:B------:R-:W-:-:S03]  /*fc00*/  IADD3 R32, P4, PT, R32, UR4, RZ ;  /* 0x0000000420207c10 */ /* 0x000fc6000ff9e0ff */
[----:B-1----:R-:W4:Y:S04]  /*fc10*/  LDL.LU R33, [R1+0x9b0] ;  /* 0x0009b00001217983 */ /* 0x002f280000300800 */
        /* <DEDUP_REMOVED lines=9> */
[----:B-1----:R-:W4:Y:S01]  /*fcb0*/  LDL.LU R32, [R1+0x96c] ;  /* 0x00096c0001207983 */ /* 0x002f220000300800 */
[----:B--2---:R-:W-:-:S05]  /*fcc0*/  IADD3.X R35, PT, PT, R35, UR6, RZ, P5, !PT ;  /* 0x0000000623237c10 */ /* 0x004fca000affe4ff */
[----:B------:R1:W-:Y:S04]  /*fcd0*/  STL [R1+0x9f8], R35 ;  /* 0x0009f82301007387 */ /* 0x0003e80000100800 */
[----:B-1----:R-:W2:Y:S01]  /*fce0*/  LDL.LU R35, [R1+0x988] ;  /* 0x0009880001237983 */ /* 0x002ea20000300800 */
[----:B---3--:R-:W-:Y:S02]  /*fcf0*/  IADD3 R34, P5, PT, R34, UR4, RZ ;  /* 0x0000000422227c10 */ /* 0x008fe4000ffbe0ff */
[----:B----4-:R-:W-:-:S03]  /*fd00*/  IADD3.X R60, PT, PT, R60, UR6, RZ, P6, !PT ;  /* 0x000000063c3c7c10 */ /* 0x010fc6000b7fe4ff */
[----:B------:R1:W-:Y:S01]  /*fd10*/  STL [R1+0x9d4], R34 ;  /* 0x0009d42201007387 */ /* 0x0003e20000100800 */
[----:B------:R-:W-:Y:S02]  /*fd20*/  IADD3 R59, P6, PT, R59, UR4, RZ ;  /* 0x000000043b3b7c10 */ /* 0x000fe4000ffde0ff */
[----:B------:R-:W-:Y:S01]  /*fd30*/  IADD3.X R58, PT, PT, R58, UR6, RZ, P1, !PT ;  /* 0x000000063a3a7c10 */ /* 0x000fe20008ffe4ff */
[----:B-1----:R-:W3:Y:S01]  /*fd40*/  LDL.LU R34, [R1+0x964] ;  /* 0x0009640001227983 */ /* 0x002ee20000300800 */
        /* <DEDUP_REMOVED lines=29> */
[----:B------:R1:W-:Y:S01]  /*ff20*/  STL [R1+0x9b0], R33 ;  /* 0x0009b02101007387 */ /* 0x0003e20000100800 */
[----:B------:R-:W-:-:S03]  /*ff30*/  IADD3.X R42, PT, PT, R42, UR6, RZ, P5, !PT ;  /* 0x000000062a2a7c10 */ /* 0x000fc6000affe4ff */
[----:B------:R-:W-:Y:S01]  /*ff40*/  STL [R1+0x9b8], R45 ;  /* 0x0009b82d01007387 */ /* 0x000fe20000100800 */
[----:B------:R-:W-:-:S03]  /*ff50*/  IADD3 R41, P5, PT, R41, UR4, RZ ;  /* 0x0000000429297c10 */ /* 0x000fc6000ffbe0ff */
[----:B-1----:R-:W4:Y:S04]  /*ff60*/  LDL.LU R33, [R1+0x980] ;  /* 0x0009800001217983 */ /* 0x002f280000300800 */
[----:B------:R-:W-:Y:S01]  /*ff70*/  STL [R1+0x994], R44 ;  /* 0x0009942c01007387 */ /* 0x000fe20000100800 */
[----:B------:R-:W-:-:S03]  /*ff80*/  IADD3.X R40, PT, PT, R40, UR6, RZ, P6, !PT ;  /* 0x0000000628287c10 */ /* 0x000fc6000b7fe4ff */
[----:B------:R-:W-:Y:S01]  /*ff90*/  STL [R1+0x98c], R43 ;  /* 0x00098c2b01007387 */ /* 0x000fe20000100800 */
[----:B------:R-:W-:-:S03]  /*ffa0*/  IADD3 R39, P6, PT, R39, UR4, RZ ;  /* 0x0000000427277c10 */ /* 0x000fc6000ffde0ff */
[----:B------:R-:W-:Y:S01]  /*ffb0*/  STL [R1+0x9a8], R42 ;  /* 0x0009a82a01007387 */ /* 0x000fe20000100800 */
[----:B------:R-:W-:-:S03]  /*ffc0*/  IADD3.X R38, PT, PT, R38, UR6, RZ, P1, !PT ;  /* 0x0000000626267c10 */ /* 0x000fc60008ffe4ff */
[----:B------:R-:W-:Y:S01]  /*ffd0*/  STL [R1+0x984], R41 ;  /* 0x0009842901007387 */ /* 0x000fe20000100800 */
[----:B------:R-:W-:Y:S02]  /*ffe0*/  IADD3 R37, P1, PT, R37, UR4, RZ ;  /* 0x0000000425257c10 */ /* 0x000fe4000ff3e0ff */
[----:B------:R-:W-:Y:S01]  /*fff0*/  IADD3.X R36, PT, PT, R36, UR6, RZ, P2, !PT ;  /* 0x0000000624247c10 */ /* 0x000fe200097fe4ff */
[----:B------:R-:W-:Y:S01]  /*10000*/  STL [R1+0x9a0], R40 ;  /* 0x0009a02801007387 */ /* 0x000fe20000100800 */
[----:B------:R-:W-:-:S03]  /*10010*/  IADD3 R32, P2, PT, R32, UR4, RZ ;  /* 0x0000000420207c10 */ /* 0x000fc6000ff5e0ff */
[----:B------:R-:W-:Y:S04]  /*10020*/  STL [R1+0x97c], R39 ;  /* 0x00097c2701007387 */ /* 0x000fe80000100800 */
[----:B------:R-:W-:Y:S04]  /*10030*/  STL [R1+0x998], R38 ;  /* 0x0009982601007387 */ /* 0x000fe80000100800 */
[----:B------:R1:W-:Y:S04]  /*10040*/  STL [R1+0x96c], R32 ;  /* 0x00096c2001007387 */ /* 0x0003e80000100800 */
[----:B------:R-:W-:Y:S04]  /*10050*/  STL [R1+0x974], R37 ;  /* 0x0009742501007387 */ /* 0x000fe80000100800 */
[----:B-1----:R-:W4:Y:S04]  /*10060*/  LDL.LU R32, [R1+0x95c] ;  /* 0x00095c0001207983 */ /* 0x002f280000300800 */
[----:B------:R-:W-:Y:S01]  /*10070*/  STL [R1+0x990], R36 ;  /* 0x0009902401007387 */ /* 0x000fe20000100800 */
[----:B--2---:R-:W-:-:S05]  /*10080*/  IADD3.X R35, PT, PT, R35, UR6, RZ, P4, !PT ;  /* 0x0000000623237c10 */ /* 0x004fca000a7fe4ff */
[----:B------:R1:W-:Y:S04]  /*10090*/  STL [R1+0x988], R35 ;  /* 0x0009882301007387 */ /* 0x0003e80000100800 */
[----:B-1----:R-:W2:Y:S04]  /*100a0*/  LDL.LU R35, [R1+0x978] ;  /* 0x0009780001237983 */ /* 0x002ea80000300800 */
[----:B------:R-:W2:Y:S04]  /*100b0*/  LDL.LU R60, [R1+0x954] ;  /* 0x00095400013c7983 */ /* 0x000ea80000300800 */
[----:B------:R-:W2:Y:S01]  /*100c0*/  LDL.LU R59, [R1+0x970] ;  /* 0x00097000013b7983 */ /* 0x000ea20000300800 */
[----:B---3--:R-:W-:-:S03]  /*100d0*/  IADD3 R34, P4, PT, R34, UR4, RZ ;  /* 0x0000000422227c10 */ /* 0x008fc6000ff9e0ff */
[----:B------:R-:W3:Y:S04]  /*100e0*/  LDL.LU R58, [R1+0x94c] ;  /* 0x00094c00013a7983 */ /* 0x000ee80000300800 */
[----:B------:R1:W-:Y:S04]  /*100f0*/  STL [R1+0x964], R34 ;  /* 0x0009642201007387 */ /* 0x0003e80000100800 */
[----:B------:R-:W3:Y:S04]  /*10100*/  LDL.LU R57, [R1+0x968] ;  /* 0x0009680001397983 */ /* 0x000ee80000300800 */
        /* <DEDUP_REMOVED lines=12> */
[----:B-1----:R-:W3:Y:S04]  /*101d0*/  LDL.LU R34, [R1+0x914] ;  /* 0x0009140001227983 */ /* 0x002ee80000300800 */
[----:B------:R-:W3:Y:S04]  /*101e0*/  LDL.LU R43, [R1+0x930] ;  /* 0x00093000012b7983 */ /* 0x000ee80000300800 */
[----:B------:R-:W3:Y:S01]  /*101f0*/  LDL.LU R42, [R1+0x90c] ;  /* 0x00090c00012a7983 */ /* 0x000ee20000300800 */
[----:B----4-:R-:W-:-:S03]  /*10200*/  IADD3.X R33, PT, PT, R33, UR6, RZ, P5, !PT ;  /* 0x0000000621217c10 */ /* 0x010fc6000affe4ff */
        /* <DEDUP_REMOVED lines=8> */
[----:B------:R-:W-:-:S05]  /*10290*/  IADD3 R32, P5, PT, R32, UR4, RZ ;  /* 0x0000000420207c10 */ /* 0x000fca000ffbe0ff */
[----:B------:R1:W-:Y:S04]  /*102a0*/  STL [R1+0x95c], R32 ;  /* 0x00095c2001007387 */ /* 0x0003e80000100800 */
[----:B-1----:R-:W4:Y:S01]  /*102b0*/  LDL.LU R32, [R1+0x8ec] ;  /* 0x0008ec0001207983 */ /* 0x002f220000300800 */
[----:B--2---:R-:W-:Y:S02]  /*102c0*/  IADD3.X R35, PT, PT, R35, UR6, RZ, P6, !PT ;  /* 0x0000000623237c10 */ /* 0x004fe4000b7fe4ff */
[----:B------:R-:W-:-:S03]  /*102d0*/  IADD3 R60, P6, PT, R60, UR4, RZ ;  /* 0x000000043c3c7c10 */ /* 0x000fc6000ffde0ff */
[----:B------:R1:W-:Y:S01]  /*102e0*/  STL [R1+0x978], R35 ;  /* 0x0009782301007387 */ /* 0x0003e20000100800 */
[----:B------:R-:W-:Y:S02]  /*102f0*/  IADD3.X R59, PT, PT, R59, UR6, RZ, P1, !PT ;  /* 0x000000063b3b7c10 */ /* 0x000fe40008ffe4ff */
[----:B---3--:R-:W-:Y:S01]  /*10300*/  IADD3 R58, P1, PT, R58, UR4, RZ ;  /* 0x000000043a3a7c10 */ /* 0x008fe2000ff3e0ff */
[----:B-1----:R-:W2:Y:S01]  /*10310*/  LDL.LU R35, [R1+0x908] ;  /* 0x0009080001237983 */ /* 0x002ea20000300800 */
        /* <DEDUP_REMOVED lines=29> */
[----:B------:R1:W-:Y:S01]  /*104f0*/  STL [R1+0x914], R34 ;  /* 0x0009142201007387 */ /* 0x0003e20000100800 */
[----:B------:R-:W-:-:S03]  /*10500*/  IADD3 R42, P5, PT, R42, UR4, RZ ;  /* 0x000000042a2a7c10 */ /* 0x000fc6000ffbe0ff */
[----:B------:R-:W-:Y:S01]  /*10510*/  STL [R1+0x91c], R45 ;  /* 0x00091c2d01007387 */ /* 0x000fe20000100800 */
[----:B----4-:R-:W-:-:S03]  /*10520*/  IADD3.X R41, PT, PT, R41, UR6, RZ, P6, !PT ;  /* 0x0000000629297c10 */ /* 0x010fc6000b7fe4ff */
[----:B-1----:R-:W3:Y:S04]  /*10530*/  LDL.LU R34, [R1+0x8e4] ;  /* 0x0008e40001227983 */ /* 0x002ee80000300800 */
        /* <DEDUP_REMOVED lines=9> */
[----:B------:R-:W-:-:S03]  /*105d0*/  IADD3.X R33, PT, PT, R33, UR6, RZ, P4, !PT ;  /* 0x0000000621217c10 */ /* 0x000fc6000a7fe4ff */
[----:B------:R-:W-:Y:S01]  /*105e0*/  STL [R1+0x920], R39 ;  /* 0x0009202701007387 */ /* 0x000fe20000100800 */
[----:B------:R-:W-:-:S03]  /*105f0*/  IADD3 R36, P2, PT, R36, UR4, RZ ;  /* 0x0000000424247c10 */ /* 0x000fc6000ff5e0ff */
[----:B------:R-:W-:Y:S04]  /*10600*/  STL [R1+0x8fc], R38 ;  /* 0x0008fc2601007387 */ /* 0x000fe80000100800 */
[----:B------:R1:W-:Y:S04]  /*10610*/  STL [R1+0x910], R33 ;  /* 0x0009102101007387 */ /* 0x0003e80000100800 */
[----:B------:R-:W-:Y:S04]  /*10620*/  STL [R1+0x918], R37 ;  /* 0x0009182501007387 */ /* 0x000fe80000100800 */
[----:B-1----:R-:W4:Y:S04]  /*10630*/  LDL.LU R33, [R1+0x900] ;  /* 0x0009000001217983 */ /* 0x002f280000300800 */
[----:B------:R-:W-:Y:S01]  /*10640*/  STL [R1+0x8f4], R36 ;  /* 0x0008f42401007387 */ /* 0x000fe20000100800 */
[----:B------:R-:W-:-:S05]  /*10650*/  IADD3 R32, P4, PT, R32, UR4, RZ ;  /* 0x0000000420207c10 */ /* 0x000fca000ff9e0ff */
[----:B------:R1:W-:Y:S04]  /*10660*/  STL [R1+0x8ec], R32 ;  /* 0x0008ec2001007387 */ /* 0x0003e80000100800 */
[----:B-1----:R-:W4:Y:S04]  /*10670*/  LDL.LU R32, [R1+0x8dc] ;  /* 0x0008dc0001207983 */ /* 0x002f280000300800 */
        /* <DEDUP_REMOVED lines=29> */
[----:B-1----:R-:W3:Y:S01]  /*10850*/  LDL.LU R34, [R1+0x874] ;  /* 0x0008740001227983 */ /* 0x002ee20000300800 */
[----:B----4-:R-:W-:-:S05]  /*10860*/  IADD3.X R33, PT, PT, R33, UR6, RZ, P6, !PT ;  /* 0x0000000621217c10 */ /* 0x010fca000b7fe4ff */
[----:B------:R1:W-:Y:S04]  /*10870*/  STL [R1+0x900], R33 ;  /* 0x0009002101007387 */ /* 0x0003e80000100800 */
[----:B-1----:R-:W4:Y:S01]  /*10880*/  LDL.LU R33, [R1+0x890] ;  /* 0x0008900001217983 */ /* 0x002f220000300800 */
[----:B------:R-:W-:-:S05]  /*10890*/  IADD3 R32, P6, PT, R32, UR4, RZ ;  /* 0x0000000420207c10 */ /* 0x000fca000ffde0ff */
[----:B------:R1:W-:Y:S04]  /*108a0*/  STL [R1+0x8dc], R32 ;  /* 0x0008dc2001007387 */ /* 0x0003e80000100800 */
[----:B-1----:R-:W4:Y:S01]  /*108b0*/  LDL.LU R32, [R1+0x86c] ;  /* 0x00086c0001207983 */ /* 0x002f220000300800 */
[----:B------:R-:W-:Y:S02]  /*108c0*/  IADD3.X R60, PT, PT, R60, UR6, RZ, P1, !PT ;  /* 0x000000063c3c7c10 */ /* 0x000fe40008ffe4ff */
[----:B------:R-:W-:Y:S02]  /*108d0*/  IADD3 R59, P1, PT, R59, UR4, RZ ;  /* 0x000000043b3b7c10 */ /* 0x000fe4000ff3e0ff */
[----:B------:R-:W-:Y:S01]  /*108e0*/  IADD3.X R58, PT, PT, R58, UR6, RZ, P2, !PT ;  /* 0x000000063a3a7c10 */ /* 0x000fe200097fe4ff */
        /* <DEDUP_REMOVED lines=27> */
[----:B------:R-:W-:Y:S02]  /*10aa0*/  IADD3.X R35, PT, PT, R35, UR6, RZ, P5, !PT ;  /* 0x0000000623237c10 */ /* 0x000fe4000affe4ff */
[----:B------:R-:W-:-:S03]  /*10ab0*/  IADD3 R43, P5, PT, R43, UR4, RZ ;  /* 0x000000042b2b7c10 */ /* 0x000fc6000ffbe0ff */
[----:B------:R1:W-:Y:S01]  /*10ac0*/  STL [R1+0x8b8], R35 ;  /* 0x0008b82301007387 */ /* 0x0003e20000100800 */
[----:B------:R-:W-:-:S03]  /*10ad0*/  IADD3.X R42, PT, PT, R42, UR6, RZ, P6, !PT ;  /* 0x000000062a2a7c10 */ /* 0x000fc6000b7fe4ff */
[----:B------:R-:W-:Y:S01]  /*10ae0*/  STL [R1+0x8c0], R45 ;  /* 0x0008c02d01007387 */ /* 0x000fe20000100800 */
[----:B---3--:R-:W-:-:S03]  /*10af0*/  IADD3 R41, P6, PT, R41, UR4, RZ ;  /* 0x0000000429297c10 */ /* 0x008fc6000ffde0ff */
[----:B-1----:R-:W2:Y:S04]  /*10b00*/  LDL.LU R35, [R1+0x888] ;  /* 0x0008880001237983 */ /* 0x002ea80000300800 */
        /* <DEDUP_REMOVED lines=15> */
[----:B-1----:R-:W3:Y:S04]  /*10c00*/  LDL.LU R34, [R1+0x864] ;  /* 0x0008640001227983 */ /* 0x002ee80000300800 */
[----:B------:R-:W-:Y:S01]  /*10c10*/  STL [R1+0x898], R36 ;  /* 0x0008982401007387 */ /* 0x000fe20000100800 */
[----:B----4-:R-:W-:-:S05]  /*10c20*/  IADD3.X R33, PT, PT, R33, UR6, RZ, P5, !PT ;  /* 0x0000000621217c10 */ /* 0x010fca000affe4ff */
[----:B------:R1:W-:Y:S04]  /*10c30*/  STL [R1+0x890], R33 ;  /* 0x0008902101007387 */ /* 0x0003e80000100800 */
[----:B-1----:R-:W4:Y:S04]  /*10c40*/  LDL.LU R33, [R1+0x880] ;  /* 0x0008800001217983 */ /* 0x002f280000300800 */
[----:B------:R-:W4:Y:S04]  /*10c50*/  LDL.LU R60, [R1+0xa1c] ;  /* 0x000a1c00013c7983 */ /* 0x000f280000300800 */
[----:B------:R-:W4:Y:S01]  /*10c60*/  LDL.LU R59, [R1+0x878] ;  /* 0x00087800013b7983 */ /* 0x000f220000300800 */
[----:B------:R-:W-:-:S03]  /*10c70*/  IADD3 R32, P5, PT, R32, UR4, RZ ;  /* 0x0000000420207c10 */ /* 0x000fc6000ffbe0ff */
        /* <DEDUP_REMOVED lines=28> */
[----:B------:R1:W-:Y:S04]  /*10e40*/  STL [R1+0x864], R34 ;  /* 0x0008642201007387 */ /* 0x0003e80000100800 */
[----:B-1----:R-:W3:Y:S01]  /*10e50*/  LDL.LU R34, [R1+0x7f8] ;  /* 0x0007f80001227983 */ /* 0x002ee20000300800 */
[----:B----4-:R-:W-:Y:S02]  /*10e60*/  IADD3.X R33, PT, PT, R33, UR6, RZ, P1, !PT ;  /* 0x0000000621217c10 */ /* 0x010fe40008ffe4ff */
[----:B------:R-:W-:-:S03]  /*10e70*/  IADD3 R60, P1, PT, R60, UR4, RZ ;  /* 0x000000043c3c7c10 */ /* 0x000fc6000ff3e0ff */
[----:B------:R1:W-:Y:S01]  /*10e80*/  STL [R1+0x880], R33 ;  /* 0x0008802101007387 */ /* 0x0003e20000100800 */
[----:B------:R-:W-:Y:S02]  /*10e90*/  IADD3.X R59, PT, PT, R59, UR6, RZ, P2, !PT ;  /* 0x000000063b3b7c10 */ /* 0x000fe400097fe4ff */
[----:B------:R-:W-:Y:S01]  /*10ea0*/  IADD3 R58, P2, PT, R58, UR4, RZ ;  /* 0x000000043a3a7c10 */ /* 0x000fe2000ff5e0ff */
[----:B-1----:R-:W4:Y:S01]  /*10eb0*/  LDL.LU R33, [R1+0x814] ;  /* 0x0008140001217983 */ /* 0x002f220000300800 */
        /* <DEDUP_REMOVED lines=52> */
[----:B------:R1:W-:Y:S04]  /*11200*/  STL [R1+0x7f8], R34 ;  /* 0x0007f82201007387 */ /* 0x0003e80000100800 */
        /* <DEDUP_REMOVED lines=35> */
[----:B------:R-:W-:-:S03]  /*11440*/  IADD3.X R60, PT, PT, R60, UR6, RZ, P2, !PT ;  /* 0x000000063c3c7c10 */ /* 0x000fc600097fe4ff */
[----:B------:R1:W-:Y:S01]  /*11450*/  STL [R1+0x7e8], R34 ;  /* 0x0007e82201007387 */ /* 0x0003e20000100800 */
[----:B------:R-:W-:Y:S02]  /*11460*/  IADD3 R59, P2, PT, R59, UR4, RZ ;  /* 0x000000043b3b7c10 */ /* 0x000fe4000ff5e0ff */
[----:B----4-:R-:W-:Y:S01]  /*11470*/  IADD3.X R58, PT, PT, R58, UR6, RZ, P4, !PT ;  /* 0x000000063a3a7c10 */ /* 0x010fe2000a7fe4ff */
        /* <DEDUP_REMOVED lines=56> */
[----:B------:R-:W2:Y:S04]  /*11800*/  LDL.LU R59, [R1+0x784] ;  /* 0x00078400013b7983 */ /* 0x000ea80000300800 */
[----:B------:R-:W2:Y:S01]  /*11810*/  LDL.LU R58, [R1+0x770] ;  /* 0x00077000013a7983 */ /* 0x000ea20000300800 */
[----:B---3--:R-:W-:-:S05]  /*11820*/  IADD3 R34, P6, PT, R34, UR4, RZ ;  /* 0x0000000422227c10 */ /* 0x008fca000ffde0ff */
        /* <DEDUP_REMOVED lines=33> */
[----:B------:R-:W-:Y:S01]  /*11a40*/  IADD3 R58, P4, PT, R58, UR4, RZ ;  /* 0x000000043a3a7c10 */ /* 0x000fe2000ff9e0ff */
[----:B-1----:R-:W2:Y:S04]  /*11a50*/  LDL.LU R35, [R1+0x72c] ;  /* 0x00072c0001237983 */ /* 0x002ea80000300800 */
[----:B------:R-:W-:Y:S01]  /*11a60*/  STL [R1+0x778], R60 ;  /* 0x0007783c01007387 */ /* 0x000fe20000100800 */
[----:B---3--:R-:W-:-:S03]  /*11a70*/  IADD3.X R57, PT, PT, R57, UR6, RZ, P5, !PT ;  /* 0x0000000639397c10 */ /* 0x008fc6000affe4ff */
        /* <DEDUP_REMOVED lines=123> */
[----:B------:R-:W-:-:S03]  /*12230*/  IADD3 R41, P2, PT, R41, UR4, RZ ;  /* 0x0000000429297c10 */ /* 0x000fc6000ff5e0ff */
        /* <DEDUP_REMOVED lines=105> */
[----:B------:R-:W-:Y:S02]  /*128d0*/  IADD3 R36, P6, PT, R36, UR4, RZ ;  /* 0x0000000424247c10 */ /* 0x000fe4000ffde0ff */
[----:B------:R-:W-:-:S05]  /*128e0*/  IADD3.X R35, PT, PT, R35, UR6, RZ, P1, !PT ;  /* 0x0000000623237c10 */ /* 0x000fca0008ffe4ff */
        /* <DEDUP_REMOVED lines=8> */
[----:B------:R-:W3:Y:S04]  /*12970*/  LDL.LU R59, [R1+0x600] ;  /* 0x00060000013b7983 */ /* 0x000ee80000300800 */
[----:B------:R-:W3:Y:S01]  /*12980*/  LDL.LU R58, [R1+0x61c] ;  /* 0x00061c00013a7983 */ /* 0x000ee20000300800 */
[----:B----4-:R-:W-:-:S05]  /*12990*/  IADD3.X R33, PT, PT, R33, UR6, RZ, P2, !PT ;  /* 0x0000000621217c10 */ /* 0x010fca00097fe4ff */
        /* <DEDUP_REMOVED lines=33> */
[----:B------:R-:W-:Y:S01]  /*12bb0*/  IADD3.X R58, PT, PT, R58, UR6, RZ, P6, !PT ;  /* 0x000000063a3a7c10 */ /* 0x000fe2000b7fe4ff */
[----:B-1----:R-:W3:Y:S04]  /*12bc0*/  LDL.LU R34, [R1+0x598] ;  /* 0x0005980001227983 */ /* 0x002ee80000300800 */
[----:B------:R-:W-:Y:S01]  /*12bd0*/  STL [R1+0x624], R60 ;  /* 0x0006243c01007387 */ /* 0x000fe20000100800 */
[----:B----4-:R-:W-:-:S03]  /*12be0*/  IADD3 R57, P6, PT, R57, UR4, RZ ;  /* 0x0000000439397c10 */ /* 0x010fc6000ffde0ff */
        /* <DEDUP_REMOVED lines=123> */
[----:B------:R-:W-:-:S03]  /*133a0*/  IADD3.X R41, PT, PT, R41, UR6, RZ, P5, !PT ;  /* 0x0000000629297c10 */ /* 0x000fc6000affe4ff */
        /* <DEDUP_REMOVED lines=9> */
[----:B------:R-:W-:Y:S04]  /*13440*/  STL [R1+0x538], R40 ;  /* 0x0005382801007387 */ /* 0x000fe80000100800 */
[----:B------:R-:W-:Y:S01]  /*13450*/  STL [R1+0x554], R39 ;  /* 0x0005542701007387 */ /* 0x000fe20000100800 */
[----:B------:R-:W-:-:S03]  /*13460*/  IADD3.X R33, PT, PT, R33, UR6, RZ, P2, !PT ;  /* 0x0000000621217c10 */ /* 0x000fc600097fe4ff */
[----:B------:R-:W-:Y:S01]  /*13470*/  STL [R1+0x530], R38 ;  /* 0x0005302601007387 */ /* 0x000fe20000100800 */
[----:B------:R-:W-:-:S03]  /*13480*/  IADD3 R36, P1, PT, R36, UR4, RZ ;  /* 0x0000000424247c10 */ /* 0x000fc6000ff3e0ff */
        /* <DEDUP_REMOVED lines=101> */
[----:B------:R-:W4:Y:S04]  /*13ae0*/  LDL.LU R59, [R1+0x4ac] ;  /* 0x0004ac00013b7983 */ /* 0x000f280000300800 */
[----:B------:R-:W4:Y:S01]  /*13af0*/  LDL.LU R58, [R1+0x488] ;  /* 0x00048800013a7983 */ /* 0x000f220000300800 */
[----:B------:R-:W-:-:S05]  /*13b00*/  IADD3 R32, P4, PT, R32, UR4, RZ ;  /* 0x0000000420207c10 */ /* 0x000fca000ff9e0ff */
        /* <DEDUP_REMOVED lines=296> */
[----:B------:R-:W2:Y:S01]  /*14d90*/  LDL.LU R40, [R1+0x2c] ;  /* 0x00002c0001287983 */ /* 0x000ea20000300800 */
[----:B---3--:R-:W-:-:S05]  /*14da0*/  IADD3 R34, P6, PT, R34, UR4, RZ ;  /* 0x0000000422227c10 */ /* 0x008fca000ffde0ff */
[----:B------:R3:W-:Y:S04]  /*14db0*/  STL [R1+0x2a4], R34 ;  /* 0x0002a42201007387 */ /* 0x0007e80000100800 */
[----:B------:R-:W2:Y:S04]  /*14dc0*/  LDL.LU R39, [R1+0x10] ;  /* 0x0000100001277983 */ /* 0x000ea80000300800 */
[----:B------:R-:W2:Y:S04]  /*14dd0*/  LDL.LU R38, [R1+0x24] ;  /* 0x0000240001267983 */ /* 0x000ea80000300800 */
[----:B------:R-:W2:Y:S04]  /*14de0*/  LDL.LU R37, [R1+0x8] ;  /* 0x0000080001257983 */ /* 0x000ea80000300800 */
[----:B------:R-:W2:Y:S04]  /*14df0*/  LDL.LU R36, [R1+0x1c] ;  /* 0x00001c0001247983 */ /* 0x000ea80000300800 */
[----:B-1----:R-:W2:Y:S04]  /*14e00*/  LDL.LU R35, [R1] ;  /* 0x0000000001237983 */ /* 0x002ea80000300800 */
[----:B---3--:R-:W3:Y:S01]  /*14e10*/  LDL.LU R34, [R1+0x14] ;  /* 0x0000140001227983 */ /* 0x008ee20000300800 */
        /* <DEDUP_REMOVED lines=9> */
[----:B------:R1:W-:Y:S04]  /*14eb0*/  STL [R1+0x2b8], R60 ;  /* 0x0002b83c01007387 */ /* 0x0003e80000100800 */
[----:B------:R1:W-:Y:S04]  /*14ec0*/  STL [R1+0x294], R59 ;  /* 0x0002943b01007387 */ /* 0x0003e80000100800 */
[----:B------:R1:W-:Y:S01]  /*14ed0*/  STL [R1+0x2b0], R58 ;  /* 0x0002b03a01007387 */ /* 0x0003e20000100800 */
[----:B------:R-:W-:-:S02]  /*14ee0*/  PRMT R31, RZ, 0x7610, R31 ;  /* 0x00007610ff1f7816 */ /* 0x000fc4000000001f */
[----:B--2---:R-:W-:Y:S02]  /*14ef0*/  IADD3 R57, P4, PT, R57, UR4, RZ ;  /* 0x0000000439397c10 */ /* 0x004fe4000ff9e0ff */
[----:B------:R-:W-:Y:S02]  /*14f00*/  IADD3.X R56, PT, PT, R56, UR6, RZ, P5, !PT ;  /* 0x0000000638387c10 */ /* 0x000fe4000affe4ff */
[----:B------:R-:W-:Y:S02]  /*14f10*/  IADD3.X R54, PT, PT, R54, UR6, RZ, P6, !PT ;  /* 0x0000000636367c10 */ /* 0x000fe4000b7fe4ff */
[----:B------:R-:W-:Y:S02]  /*14f20*/  IADD3 R52, P6, PT, R52, UR4, RZ ;  /* 0x0000000434347c10 */ /* 0x000fe4000ffde0ff */
[----:B------:R-:W-:Y:S01]  /*14f30*/  IADD3 R55, P5, PT, R55, UR4, RZ ;  /* 0x0000000437377c10 */ /* 0x000fe2000ffbe0ff */
[----:B------:R1:W-:Y:S01]  /*14f40*/  STL [R1+0x28c], R57 ;  /* 0x00028c3901007387 */ /* 0x0003e20000100800 */
[----:B------:R-:W-:-:S03]  /*14f50*/  IADD3.X R51, PT, PT, R51, UR6, RZ, P1, !PT ;  /* 0x0000000633337c10 */ /* 0x000fc60008ffe4ff */
[----:B------:R1:W-:Y:S01]  /*14f60*/  STL [R1+0x2a8], R56 ;  /* 0x0002a83801007387 */ /* 0x0003e20000100800 */
[----:B------:R-:W-:-:S03]  /*14f70*/  IADD3 R50, P1, PT, R50, UR4, RZ ;  /* 0x0000000432327c10 */ /* 0x000fc6000ff3e0ff */
        /* <DEDUP_REMOVED lines=11> */
[----:B------:R-:W-:Y:S01]  /*15030*/  IADD3.X R43, PT, PT, R43, UR6, RZ, P6, !PT ;  /* 0x000000062b2b7c10 */ /* 0x000fe2000b7fe4ff */
[----:B------:R-:W2:Y:S01]  /*15040*/  SYNCS.PHASECHK.TRANS64.TRYWAIT P6, [UR11], R30 ;  /* 0x0000001eff0075a7 */ /* 0x000ea200080c110b */
[----:B------:R-:W-:Y:S01]  /*15050*/  IADD3 R44, P5, PT, R44, UR4, RZ ;  /* 0x000000042c2c7c10 */ /* 0x000fe2000ffbe0ff */
[----:B------:R1:W-:Y:S01]  /*15060*/  STL [R1+0x30], R48 ;  /* 0x0000303001007387 */ /* 0x0003e20000100800 */
[----:B------:R-:W-:-:S03]  /*15070*/  IADD3.X R42, PT, PT, R42, UR6, RZ, P1, !PT ;  /* 0x000000062a2a7c10 */ /* 0x000fc60008ffe4ff */
[----:B------:R1:W-:Y:S01]  /*15080*/  STL [R1+0x288], R47 ;  /* 0x0002882f01007387 */ /* 0x0003e20000100800 */
[----:B------:R-:W-:-:S03]  /*15090*/  IADD3 R41, P1, PT, R41, UR4, RZ ;  /* 0x0000000429297c10 */ /* 0x000fc6000ff3e0ff */
[----:B------:R1:W-:Y:S01]  /*150a0*/  STL [R1+0x28], R46 ;  /* 0x0000282e01007387 */ /* 0x0003e20000100800 */
[----:B------:R-:W-:-:S03]  /*150b0*/  IADD3.X R40, PT, PT, R40, UR6, RZ, P2, !PT ;  /* 0x0000000628287c10 */ /* 0x000fc600097fe4ff */
[----:B------:R1:W-:Y:S04]  /*150c0*/  STL [R1+0x280], R45 ;  /* 0x0002802d01007387 */ /* 0x0003e80000100800 */
[----:B------:R1:W-:Y:S04]  /*150d0*/  STL [R1+0x20], R44 ;  /* 0x0000202c01007387 */ /* 0x0003e80000100800 */
        /* <DEDUP_REMOVED lines=11> */
[----:B---3--:R-:W-:-:S03]  /*15190*/  IADD3.X R34, PT, PT, R34, UR6, RZ, P1, !PT ;  /* 0x0000000622227c10 */ /* 0x008fc60008ffe4ff */
[----:B------:R1:W-:Y:S04]  /*151a0*/  STL [R1+0x8], R37 ;  /* 0x0000082501007387 */ /* 0x0003e80000100800 */
[----:B------:R1:W-:Y:S04]  /*151b0*/  STL [R1+0x1c], R36 ;  /* 0x00001c2401007387 */ /* 0x0003e80000100800 */
[----:B------:R1:W-:Y:S04]  /*151c0*/  STL [R1], R35 ;  /* 0x0000002301007387 */ /* 0x0003e80000100800 */
[----:B------:R1:W-:Y:S01]  /*151d0*/  STL [R1+0x14], R34 ;  /* 0x0000142201007387 */ /* 0x0003e20000100800 */
[----:B-----5:R-:W-:-:S02]  /*151e0*/  IADD3 R18, P1, PT, R18, UR4, RZ ;  /* 0x0000000412127c10 */ /* 0x020fc4000ff3e0ff */
[----:B----4-:R-:W-:-:S05]  /*151f0*/  IADD3.X R33, PT, PT, R33, UR6, RZ, P2, !PT ;  /* 0x0000000621217c10 */ /* 0x010fca00097fe4ff */
[----:B------:R1:W-:Y:S01]  /*15200*/  STL [R1+0xc], R33 ;  /* 0x00000c2101007387 */ /* 0x0003e20000100800 */
[----:B------:R-:W-:Y:S02]  /*15210*/  IADD3.X R21, PT, PT, R21, UR6, RZ, P5, !PT ;  /* 0x0000000615157c10 */ /* 0x000fe4000affe4ff */
[----:B------:R-:W-:Y:S02]  /*15220*/  IADD3.X R20, PT, PT, R20, UR6, RZ, P1, !PT ;  /* 0x0000000614147c10 */ /* 0x000fe40008ffe4ff */
[----:B------:R-:W-:Y:S02]  /*15230*/  IADD3 R17, P2, PT, R17, UR4, RZ ;  /* 0x0000000411117c10 */ /* 0x000fe4000ff5e0ff */
[----:B------:R-:W-:Y:S02]  /*15240*/  IADD3 R13, P5, PT, R13, UR4, RZ ;  /* 0x000000040d0d7c10 */ /* 0x000fe4000ffbe0ff */
[----:B------:R-:W-:Y:S02]  /*15250*/  IADD3 R11, P1, PT, R11, UR4, RZ ;  /* 0x000000040b0b7c10 */ /* 0x000fe4000ff3e0ff */
[----:B------:R-:W-:-:S05]  /*15260*/  IADD3.X R32, PT, PT, R32, UR6, RZ, P4, !PT ;  /* 0x0000000620207c10 */ /* 0x000fca000a7fe4ff */
[----:B------:R1:W-:Y:S01]  /*15270*/  STL [R1+0x4], R32 ;  /* 0x0000042001007387 */ /* 0x0003e20000100800 */
[----:B------:R-:W-:-:S03]  /*15280*/  IADD3 R15, P4, PT, R15, UR4, RZ ;  /* 0x000000040f0f7c10 */ /* 0x000fc6000ff9e0ff */
[----:B------:R1:W-:Y:S01]  /*15290*/  STL.S16 [R1+0xaa0], R31 ;  /* 0x000aa01f01007387 */ /* 0x0003e20000100600 */
[----:B------:R-:W-:Y:S02]  /*152a0*/  IADD3.X R16, PT, PT, R16, UR6, RZ, P4, !PT ;  /* 0x0000000610107c10 */ /* 0x000fe4000a7fe4ff */
[----:B------:R-:W-:Y:S02]  /*152b0*/  IADD3 R7, P4, PT, R7, UR4, RZ ;  /* 0x0000000407077c10 */ /* 0x000fe4000ff9e0ff */
[----:B------:R-:W-:Y:S02]  /*152c0*/  IADD3.X R19, PT, PT, R19, UR6, RZ, P2, !PT ;  /* 0x0000000613137c10 */ /* 0x000fe400097fe4ff */
[----:B------:R-:W-:Y:S02]  /*152d0*/  IADD3.X R14, PT, PT, R14, UR6, RZ, P5, !PT ;  /* 0x000000060e0e7c10 */ /* 0x000fe4000affe4ff */
[----:B------:R-:W-:Y:S02]  /*152e0*/  IADD3.X R12, PT, PT, R12, UR6, RZ, P1, !PT ;  /* 0x000000060c0c7c10 */ /* 0x000fe40008ffe4ff */
[----:B------:R-:W-:-:S02]  /*152f0*/  IADD3.X R8, PT, PT, R8, UR6, RZ, P4, !PT ;  /* 0x0000000608087c10 */ /* 0x000fc4000a7fe4ff */
[----:B------:R-:W-:Y:S02]  /*15300*/  IADD3 R9, P2, PT, R9, UR4, RZ ;  /* 0x0000000409097c10 */ /* 0x000fe4000ff5e0ff */
[----:B------:R-:W-:Y:S02]  /*15310*/  IADD3 R5, P5, PT, R5, UR4, RZ ;  /* 0x0000000405057c10 */ /* 0x000fe4000ffbe0ff */
[----:B------:R-:W-:Y:S02]  /*15320*/  IADD3 R3, P1, PT, R3, UR4, RZ ;  /* 0x0000000403037c10 */ /* 0x000fe4000ff3e0ff */
[----:B------:R-:W-:Y:S02]  /*15330*/  IADD3 R0, P4, PT, R0, UR4, RZ ;  /* 0x0000000400007c10 */ /* 0x000fe4000ff9e0ff */
[----:B------:R-:W-:Y:S02]  /*15340*/  IADD3.X R10, PT, PT, R10, UR6, RZ, P2, !PT ;  /* 0x000000060a0a7c10 */ /* 0x000fe400097fe4ff */
[----:B------:R-:W-:-:S02]  /*15350*/  IADD3.X R6, PT, PT, R6, UR6, RZ, P5, !PT ;  /* 0x0000000606067c10 */ /* 0x000fc4000affe4ff */
[----:B------:R-:W-:Y:S02]  /*15360*/  IADD3.X R4, PT, PT, R4, UR6, RZ, P1, !PT ;  /* 0x0000000604047c10 */ /* 0x000fe40008ffe4ff */
[----:B------:R-:W-:Y:S02]  /*15370*/  IADD3.X R2, PT, PT, R2, UR6, RZ, P4, !PT ;  /* 0x0000000602027c10 */ /* 0x000fe4000a7fe4ff */
[----:B------:R-:W-:Y:S01]  /*15380*/  ISETP.GT.AND P2, PT, R53, RZ, PT ;  /* 0x000000ff3500720c */ /* 0x000fe20003f44270 */
[----:B-12---:R-:W-:-:S12]  /*15390*/  @!P6 BRA `(.L_x_8) ;  /* 0x000000c800fce947 */ /* 0x006fd80003800000 */
.L_x_16:
[----:B------:R1:W-:Y:S04]  /*153a0*/  STL [R1+0xda8], R12 ;  /* 0x000da80c01007387 */ /* 0x0003e80000100800 */
[----:B-1----:R-:W2:Y:S01]  /*153b0*/  LDL R12, [R1+0xaa0] ;  /* 0x000aa000010c7983 */ /* 0x002ea20000100800 */
[----:B------:R-:W-:Y:S01]  /*153c0*/  @P2 IMAD.MOV.U32 R30, RZ, RZ, R0 ;  /* 0x000000ffff1e2224 */ /* 0x000fe200078e0000 */
[----:B------:R-:W-:Y:S01]  /*153d0*/  ISETP.GT.AND P1, PT, R53, 0x1, PT ;  /* 0x000000013500780c */ /* 0x000fe20003f24270 */
[----:B------:R-:W-:Y:S01]  /*153e0*/  @P2 IMAD.MOV.U32 R31, RZ, RZ, R2 ;  /* 0x000000ffff1f2224 */ /* 0x000fe200078e0002 */
[----:B------:R1:W-:Y:S04]  /*153f0*/  STL [R1+0xda4], R13 ;  /* 0x000da40d01007387 */ /* 0x0003e80000100800 */
[----:B------:R3:W-:Y:S04]  /*15400*/  STL [R1+0xda0], R14 ;  /* 0x000da00e01007387 */ /* 0x0007e80000100800 */
[----:B------:R-:W-:Y:S01]  /*15410*/  STL [R1+0xd9c], R15 ;  /* 0x000d9c0f01007387 */ /* 0x000fe20000100800 */
[----:B-1----:R-:W-:-:S03]  /*15420*/  PRMT R13, RZ, 0x7610, R13 ;  /* 0x00007610ff0d7816 */ /* 0x002fc6000000000d */
[----:B------:R-:W-:Y:S01]  /*15430*/  STL [R1+0xd98], R16 ;  /* 0x000d981001007387 */ /* 0x000fe20000100800 */
[----:B---3--:R-:W-:-:S03]  /*15440*/  PRMT R14, RZ, 0x7610, R14 ;  /* 0x00007610ff0e7816 */ /* 0x008fc6000000000e */
        /* <DEDUP_REMOVED lines=70> */
[----:B--2---:R1:W2:Y:S04]  /*158b0*/  @P2 LDG.E.U8 R12, desc[UR22][R30.64] ;  /* 0x000000161e0c2981 */ /* 0x0042a8000c1e1100 */
[----:B------:R-:W-:Y:S04]  /*158c0*/  STL [R1+0xc7c], R88 ;  /* 0x000c7c5801007387 */ /* 0x000fe80000100800 */
[----:B------:R-:W-:Y:S01]  /*158d0*/  STL [R1+0xc78], R86 ;  /* 0x000c785601007387 */ /* 0x000fe20000100800 */
[----:B-1----:R-:W-:-:S02]  /*158e0*/  @P2 IMAD.MOV.U32 R30, RZ, RZ, R3 ;  /* 0x000000ffff1e2224 */ /* 0x002fc400078e0003 */
[----:B------:R-:W-:Y:S01]  /*158f0*/  @P2 IMAD.MOV.U32 R31, RZ, RZ, R4 ;  /* 0x000000ffff1f2224 */ /* 0x000fe200078e0004 */
[----:B------:R-:W-:Y:S04]  /*15900*/  STL [R1+0xc74], R84 ;  /* 0x000c745401007387 */ /* 0x000fe80000100800 */
[----:B------:R1:W3:Y:S04]  /*15910*/  @P2 LDG.E.U8 R13, desc[UR22][R30.64] ;  /* 0x000000161e0d2981 */ /* 0x0002e8000c1e1100 */
[----:B------:R-:W-:Y:S04]  /*15920*/  STL [R1+0xc70], R83 ;  /* 0x000c705301007387 */ /* 0x000fe80000100800 */
[----:B------:R-:W-:Y:S01]  /*15930*/  STL [R1+0xc6c], R82 ;  /* 0x000c6c5201007387 */ /* 0x000fe20000100800 */
[----:B-1----:R-:W-:-:S02]  /*15940*/  @P2 IMAD.MOV.U32 R30, RZ, RZ, R5 ;  /* 0x000000ffff1e2224 */ /* 0x002fc400078e0005 */
[----:B------:R-:W-:Y:S01]  /*15950*/  @P2 IMAD.MOV.U32 R31, RZ, RZ, R6 ;  /* 0x000000ffff1f2224 */ /* 0x000fe200078e0006 */
[----:B------:R-:W-:Y:S04]  /*15960*/  STL [R1+0xc68], R80 ;  /* 0x000c685001007387 */ /* 0x000fe80000100800 */
[----:B------:R-:W4:Y:S04]  /*15970*/  @P2 LDG.E.U8 R14, desc[UR22][R30.64] ;  /* 0x000000161e0e2981 */ /* 0x000f28000c1e1100 */
        /* <DEDUP_REMOVED lines=40> */
[----:B--2---:R1:W-:Y:S04]  /*15c00*/  @P2 STL [R1+0xaa0], R12 ;  /* 0x000aa00c01002387 */ /* 0x0043e80000100800 */
[----:B-1----:R-:W2:Y:S04]  /*15c10*/  LDL.LU R12, [R1+0xda8] ;  /* 0x000da800010c7983 */ /* 0x002ea80000300800 */
[----:B------:R-:W-:Y:S04]  /*15c20*/  STL [R1+0xacc], R3 ;  /* 0x000acc0301007387 */ /* 0x000fe80000100800 */
[----:B------:R-:W-:Y:S04]  /*15c30*/  STL [R1+0xac8], R4 ;  /* 0x000ac80401007387 */ /* 0x000fe80000100800 */
[----:B---3--:R1:W-:Y:S04]  /*15c40*/  STL [R1+0xa9c], R13 ;  /* 0x000a9c0d01007387 */ /* 0x0083e80000100800 */
[----:B-1----:R-:W3:Y:S04]  /*15c50*/  LDL.LU R13, [R1+0xda4] ;  /* 0x000da400010d7983 */ /* 0x002ee80000300800 */
[----:B------:R-:W-:Y:S04]  /*15c60*/  STL [R1+0xad4], R5 ;  /* 0x000ad40501007387 */ /* 0x000fe80000100800 */
[----:B------:R-:W-:Y:S04]  /*15c70*/  STL [R1+0xad0], R6 ;  /* 0x000ad00601007387 */ /* 0x000fe80000100800 */
[----:B----4-:R1:W-:Y:S04]  /*15c80*/  STL [R1+0xa98], R14 ;  /* 0x000a980e01007387 */ /* 0x0103e80000100800 */
[----:B-1----:R-:W4:Y:S01]  /*15c90*/  LDL.LU R14, [R1+0xda0] ;  /* 0x000da000010e7983 */ /* 0x002f220000300800 */
[----:B------:R-:W-:Y:S01]  /*15ca0*/  PRMT R15, RZ, 0x7610, R15 ;  /* 0x00007610ff0f7816 */ /* 0x000fe2000000000f */
[----:B------:R-:W-:-:S02]  /*15cb0*/  @P2 IMAD.MOV.U32 R30, RZ, RZ, R7 ;  /* 0x000000ffff1e2224 */ /* 0x000fc400078e0007 */
[----:B------:R-:W-:Y:S01]  /*15cc0*/  @P2 IMAD.MOV.U32 R31, RZ, RZ, R8 ;  /* 0x000000ffff1f2224 */ /* 0x000fe200078e0008 */
[----:B------:R-:W-:-:S04]  /*15cd0*/  PRMT R16, RZ, 0x7610, R16 ;  /* 0x00007610ff107816 */ /* 0x000fc80000000010 */
[----:B------:R1:W4:Y:S01]  /*15ce0*/  @P2 LDG.E.U8 R15, desc[UR22][R30.64] ;  /* 0x000000161e0f2981 */ /* 0x000322000c1e1100 */
[----:B------:R-:W-:Y:S01]  /*15cf0*/  PRMT R17, RZ, 0x7610, R17 ;  /* 0x00007610ff117816 */ /* 0x000fe20000000011 */
[----:B-1----:R-:W-:Y:S02]  /*15d00*/  @P1 IMAD.MOV.U32 R30, RZ, RZ, R9 ;  /* 0x000000ffff1e1224 */ /* 0x002fe400078e0009 */
[----:B------:R-:W-:-:S05]  /*15d10*/  @P1 IMAD.MOV.U32 R31, RZ, RZ, R10 ;  /* 0x000000ffff1f1224 */ /* 0x000fca00078e000a */
[----:B------:R1:W4:Y:S01]  /*15d20*/  @P1 LDG.E.U8 R16, desc[UR22][R30.64] ;  /* 0x000000161e101981 */ /* 0x000322000c1e1100 */
[----:B------:R-:W-:Y:S01]  /*15d30*/  PRMT R19, RZ, 0x7610, R19 ;  /* 0x00007610ff137816 */ /* 0x000fe20000000013 */
[----:B-1----:R-:W-:Y:S02]  /*15d40*/  @P1 IMAD.MOV.U32 R30, RZ, RZ, R11 ;  /* 0x000000ffff1e1224 */ /* 0x002fe400078e000b */
[----:B--2---:R-:W-:-:S05]  /*15d50*/  @P1 IMAD.MOV.U32 R31, RZ, RZ, R12 ;  /* 0x000000ffff1f1224 */ /* 0x004fca00078e000c */
[----:B------:R3:W2:Y:S02]  /*15d60*/  @P1 LDG.E.U8 R17, desc[UR22][R30.64] ;  /* 0x000000161e111981 */ /* 0x0006a4000c1e1100 */
[----:B---3--:R-:W-:Y:S02]  /*15d70*/  @P1 IMAD.MOV.U32 R30, RZ, RZ, R13 ;  /* 0x000000ffff1e1224 */ /* 0x008fe400078e000d */
[----:B----4-:R-:W-:-:S05]  /*15d80*/  @P1 IMAD.MOV.U32 R31, RZ, RZ, R14 ;  /* 0x000000ffff1f1224 */ /* 0x010fca00078e000e */
[----:B------:R-:W3:Y:S04]  /*15d90*/  @P1 LDG.E.U8 R19, desc[UR22][R30.64] ;  /* 0x000000161e131981 */ /* 0x000ee8000c1e1100 */
[----:B------:R-:W-:Y:S04]  /*15da0*/  STL [R1+0xadc], R7 ;  /* 0x000adc0701007387 */ /* 0x000fe80000100800 */
[----:B------:R-:W-:Y:S04]  /*15db0*/  STL [R1+0xad8], R8 ;  /* 0x000ad80801007387 */ /* 0x000fe80000100800 */
[----:B------:R1:W-:Y:S04]  /*15dc0*/  STL [R1+0xa94], R15 ;  /* 0x000a940f01007387 */ /* 0x0003e80000100800 */
[----:B-1----:R-:W4:Y:S04]  /*15dd0*/  LDL.LU R15, [R1+0xd9c] ;  /* 0x000d9c00010f7983 */ /* 0x002f280000300800 */
[----:B------:R-:W-:Y:S04]  /*15de0*/  STL [R1+0xae4], R9 ;  /* 0x000ae40901007387 */ /* 0x000fe80000100800 */
[----:B------:R-:W-:Y:S04]  /*15df0*/  STL [R1+0xae0], R10 ;  /* 0x000ae00a01007387 */ /* 0x000fe80000100800 */
[----:B------:R1:W-:Y:S04]  /*15e00*/  STL [R1+0xa90], R16 ;  /* 0x000a901001007387 */ /* 0x0003e80000100800 */
[----:B-1----:R-:W4:Y:S04]  /*15e10*/  LDL.LU R16, [R1+0xd98] ;  /* 0x000d980001107983 */ /* 0x002f280000300800 */
[----:B------:R-:W-:Y:S04]  /*15e20*/  STL [R1+0xaec], R11 ;  /* 0x000aec0b01007387 */ /* 0x000fe80000100800 */
[----:B------:R-:W-:Y:S04]  /*15e30*/  STL [R1+0xae8], R12 ;  /* 0x000ae80c01007387 */ /* 0x000fe80000100800 */
[----:B--2---:R1:W-:Y:S04]  /*15e40*/  STL [R1+0xa8c], R17 ;  /* 0x000a8c1101007387 */ /* 0x0043e80000100800 */
[----:B-1----:R-:W2:Y:S04]  /*15e50*/  LDL.LU R17, [R1+0xd94] ;  /* 0x000d940001117983 */ /* 0x002ea80000300800 */
[----:B------:R-:W-:Y:S04]  /*15e60*/  STL [R1+0xaf4], R13 ;  /* 0x000af40d01007387 */ /* 0x000fe80000100800 */
[----:B------:R-:W-:Y:S04]  /*15e70*/  STL [R1+0xaf0], R14 ;  /* 0x000af00e01007387 */ /* 0x000fe80000100800 */
[----:B---3--:R1:W-:Y:S04]  /*15e80*/  STL [R1+0xa88], R19 ;  /* 0x000a881301007387 */ /* 0x0083e80000100800 */
[----:B-1----:R-:W3:Y:S01]  /*15e90*/  LDL.LU R19, [R1+0xd90] ;  /* 0x000d900001137983 */ /* 0x002ee20000300800 */
[----:B------:R-:W-:-:S02]  /*15ea0*/  ISETP.GT.AND P2, PT, R53, 0x2, PT ;  /* 0x000000023500780c */ /* 0x000fc40003f44270 */
[----:B------:R-:W-:Y:S02]  /*15eb0*/  PRMT R18, RZ, 0x7610, R18 ;  /* 0x00007610ff127816 */ /* 0x000fe40000000012 */
[----:B------:R-:W-:Y:S01]  /*15ec0*/  PRMT R20, RZ, 0x7610, R20 ;  /* 0x00007610ff147816 */ /* 0x000fe20000000014 */
[----:B----4-:R-:W-:Y:S02]  /*15ed0*/  @P1 IMAD.MOV.U32 R30, RZ, RZ, R15 ;  /* 0x000000ffff1e1224 */ /* 0x010fe400078e000f */
[----:B------:R-:W-:-:S05]  /*15ee0*/  @P1 IMAD.MOV.U32 R31, RZ, RZ, R16 ;  /* 0x000000ffff1f1224 */ /* 0x000fca00078e0010 */
[----:B------:R2:W4:Y:S02]  /*15ef0*/  @P1 LDG.E.U8 R18, desc[UR22][R30.64] ;  /* 0x000000161e121981 */ /* 0x000524000c1e1100 */
[----:B--2---:R-:W-:Y:S02]  /*15f00*/  @P2 IMAD.MOV.U32 R30, RZ, RZ, R17 ;  /* 0x000000ffff1e2224 */ /* 0x004fe400078e0011 */
[----:B---3--:R-:W-:-:S05]  /*15f10*/  @P2 IMAD.MOV.U32 R31, RZ, RZ, R19 ;  /* 0x000000ffff1f2224 */ /* 0x008fca00078e0013 */
[----:B------:R-:W2:Y:S04]  /*15f20*/  @P2 LDG.E.U8 R20, desc[UR22][R30.64] ;  /* 0x000000161e142981 */ /* 0x000ea8000c1e1100 */
[----:B------:R-:W-:Y:S04]  /*15f30*/  STL [R1+0xafc], R15 ;  /* 0x000afc0f01007387 */ /* 0x000fe80000100800 */
[----:B------:R-:W-:Y:S04]  /*15f40*/  STL [R1+0xaf8], R16 ;  /* 0x000af81001007387 */ /* 0x000fe80000100800 */
[----:B----4-:R1:W-:Y:S04]  /*15f50*/  STL [R1+0xa84], R18 ;  /* 0x000a841201007387 */ /* 0x0103e80000100800 */
[----:B-1----:R-:W3:Y:S04]  /*15f60*/  LDL.LU R18, [R1+0xd8c] ;  /* 0x000d8c0001127983 */ /* 0x002ee80000300800 */
[----:B------:R-:W-:Y:S04]  /*15f70*/  STL [R1+0xb04], R17 ;  /* 0x000b041101007387 */ /* 0x000fe80000100800 */
[----:B------:R-:W-:Y:S04]  /*15f80*/  STL [R1+0xb00], R19 ;  /* 0x000b001301007387 */ /* 0x000fe80000100800 */
[----:B--2---:R1:W-:Y:S04]  /*15f90*/  STL [R1+0xa80], R20 ;  /* 0x000a801401007387 */ /* 0x0043e80000100800 */
[----:B-1----:R-:W2:Y:S01]  /*15fa0*/  LDL.LU R20, [R1+0xd88] ;  /* 0x000d880001147983 */ /* 0x002ea20000300800 */
[----:B------:R-:W-:Y:S01]  /*15fb0*/  PRMT R21, RZ, 0x7610, R21 ;  /* 0x00007610ff157816 */ /* 0x000fe20000000015 */
[----:B---3--:R-:W-:-:S02]  /*15fc0*/  @P2 IMAD.MOV.U32 R30, RZ, RZ, R18 ;  /* 0x000000ffff1e2224 */ /* 0x008fc400078e0012 */
[----:B--2---:R-:W-:-:S05]  /*15fd0*/  @P2 IMAD.MOV.U32 R31, RZ, RZ, R20 ;  /* 0x000000ffff1f2224 */ /* 0x004fca00078e0014 */
[----:B------:R-:W2:Y:S04]  /*15fe0*/  @P2 LDG.E.U8 R21, desc[UR22][R30.64] ;  /* 0x000000161e152981 */ /* 0x000ea8000c1e1100 */
[----:B------:R-:W-:Y:S04]  /*15ff0*/  STL [R1+0xb0c], R18 ;  /* 0x000b0c1201007387 */ /* 0x000fe80000100800 */
[----:B------:R-:W-:Y:S04]  /*16000*/  STL [R1+0xb08], R20 ;  /* 0x000b081401007387 */ /* 0x000fe80000100800 */
[----:B--2---:R1:W-:Y:S04]  /*16010*/  STL [R1+0xa7c], R21 ;  /* 0x000a7c1501007387 */ /* 0x0043e80000100800 */
[----:B-1----:R-:W2:Y:S04]  /*16020*/  LDL.LU R21, [R1+0xd84] ;  /* 0x000d840001157983 */ /* 0x002ea80000300800 */
[----:B------:R-:W3:Y:S01]  /*16030*/  LDL R31, [R1] ;  /* 0x00000000011f7983 */ /* 0x000ee20000100800 */
[----:B------:R-:W-:Y:S01]  /*16040*/  PRMT R47, RZ, 0x7610, R47 ;  /* 0x00007610ff2f7816 */ /* 0x000fe2000000002f */
[----:B---3--:R-:W-:-:S02]  /*16050*/  @P2 IMAD.MOV.U32 R30, RZ, RZ, R31 ;  /* 0x000000ffff1e2224 */ /* 0x008fc400078e001f */
[----:B--2---:R-:W-:-:S05]  /*16060*/  @P2 IMAD.MOV.U32 R31, RZ, RZ, R21 ;  /* 0x000000ffff1f2224 */ /* 0x004fca00078e0015 */
[----:B------:R-:W2:Y:S04]  /*16070*/  @P2 LDG.E.U8 R47, desc[UR22][R30.64] ;  /* 0x000000161e2f2981 */ /* 0x000ea8000c1e1100 */
[----:B------:R-:W-:Y:S04]  /*16080*/  STL [R1+0xb10], R21 ;  /* 0x000b101501007387 */ /* 0x000fe80000100800 */
[----:B--2---:R1:W-:Y:S04]  /*16090*/  STL [R1+0xa78], R47 ;  /* 0x000a782f01007387 */ /* 0x0043e80000100800 */
[----:B-1----:R-:W2:Y:S04]  /*160a0*/  LDL.LU R47, [R1+0xd80] ;  /* 0x000d8000012f7983 */ /* 0x002ea80000300800 */
[----:B------:R-:W3:Y:S04]  /*160b0*/  LDL R30, [R1+0x4] ;  /* 0x00000400011e7983 */ /* 0x000ee80000100800 */
[----:B------:R-:W3:Y:S01]  /*160c0*/  LDL R31, [R1+0x8] ;  /* 0x00000800011f7983 */ /* 0x000ee20000100800 */
[----:B------:R-:W-:-:S02]  /*160d0*/  PRMT R46, RZ, 0x7610, R46 ;  /* 0x00007610ff2e7816 */ /* 0x000fc4000000002e */
[----:B---3--:R-:W-:-:S04]  /*160e0*/  @P2 LOP3.LUT R31, R31, R30, RZ, 0x3c, !PT ;  /* 0x0000001e1f1f2212 */ /* 0x008fc800078e3cff */
[----:B------:R-:W-:-:S04]  /*160f0*/  @P2 LOP3.LUT R30, R31, R30, RZ, 0x3c, !PT ;  /* 0x0000001e1f1e2212 */ /* 0x000fc800078e3cff */
[----:B------:R-:W-:-:S05]  /*16100*/  @P2 LOP3.LUT R31, R31, R30, RZ, 0x3c, !PT ;  /* 0x0000001e1f1f2212 */ /* 0x000fca00078e3cff */
[----:B------:R-:W3:Y:S01]  /*16110*/  @P2 LDG.E.U8 R46, desc[UR22][R30.64] ;  /* 0x000000161e2e2981 */ /* 0x000ee2000c1e1100 */
[----:B------:R-:W-:-:S03]  /*16120*/  ISETP.GT.AND P1, PT, R53, 0x3, PT ;  /* 0x000000033500780c */ /* 0x000fc60003f24270 */
[----:B---3--:R1:W-:Y:S04]  /*16130*/  STL [R1+0xa74], R46 ;  /* 0x000a742e01007387 */ /* 0x0083e80000100800 */
[----:B-1----:R-:W3:Y:S04]  /*16140*/  LDL.LU R46, [R1+0xd7c] ;  /* 0x000d7c00012e7983 */ /* 0x002ee80000300800 */
[----:B------:R-:W4:Y:S04]  /*16150*/  LDL R30, [R1+0xc] ;  /* 0x00000c00011e7983 */ /* 0x000f280000100800 */
[----:B------:R-:W4:Y:S01]  /*16160*/  LDL R31, [R1+0x10] ;  /* 0x00001000011f7983 */ /* 0x000f220000100800 */
[----:B--2---:R-:W-:-:S02]  /*16170*/  PRMT R47, RZ, 0x7610, R47 ;  /* 0x00007610ff2f7816 */ /* 0x004fc4000000002f */
[----:B----4-:R-:W-:-:S04]  /*16180*/  @P1 LOP3.LUT R31, R31, R30, RZ, 0x3c, !PT ;  /* 0x0000001e1f1f1212 */ /* 0x010fc800078e3cff */
[----:B------:R-:W-:-:S04]  /*16190*/  @P1 LOP3.LUT R30, R31, R30, RZ, 0x3c, !PT ;  /* 0x0000001e1f1e1212 */ /* 0x000fc800078e3cff */
[----:B------:R-:W-:-:S05]  /*161a0*/  @P1 LOP3.LUT R31, R31, R30, RZ, 0x3c, !PT ;  /* 0x0000001e1f1f1212 */ /* 0x000fca00078e3cff */
[----:B------:R-:W2:Y:S04]  /*161b0*/  @P1 LDG.E.U8 R47, desc[UR22][R30.64] ;  /* 0x000000161e2f1981 */ /* 0x000ea8000c1e1100 */
[----:B--2---:R1:W-:Y:S04]  /*161c0*/  STL [R1+0xa70], R47 ;  /* 0x000a702f01007387 */ /* 0x0043e80000100800 */
[----:B-1----:R-:W2:Y:S04]  /*161d0*/  LDL.LU R47, [R1+0xd78] ;  /* 0x000d7800012f7983 */ /* 0x002ea80000300800 */
[----:B------:R-:W4:Y:S04]  /*161e0*/  LDL R30, [R1+0x14] ;  /* 0x00001400011e7983 */ /* 0x000f280000100800 */
[----:B------:R-:W4:Y:S01]  /*161f0*/  LDL R31, [R1+0x18] ;  /* 0x00001800011f7983 */ /* 0x000f220000100800 */
[----:B---3--:R-:W-:-:S02]  /*16200*/  PRMT R46, RZ, 0x7610, R46 ;  /* 0x00007610ff2e7816 */ /* 0x008fc4000000002e */
[----:B----4-:R-:W-:-:S04]  /*16210*/  @P1 LOP3.LUT R31, R31, R30, RZ, 0x3c, !PT ;  /* 0x0000001e1f1f1212 */ /* 0x010fc800078e3cff */
[----:B------:R-:W-:-:S04]  /*16220*/  @P1 LOP3.LUT R30, R31, R30, RZ, 0x3c, !PT ;  /* 0x0000001e1f1e1212 */ /* 0x000fc800078e3cff */
[----:B------:R-:W-:-:S05]  /*16230*/  @P1 LOP3.LUT R31, R31, R30, RZ, 0x3c, !PT ;  /* 0x0000001e1f1f1212 */ /* 0x000fca00078e3cff */
[----:B------:R-:W3:Y:S04]  /*16240*/  @P1 LDG.E.U8 R46, desc[UR22][R30.64] ;  /* 0x000000161e2e1981 */ /* 0x000ee8000c1e1100 */
        /* <DEDUP_REMOVED lines=152> */
[----:B------:R-:W-:-:S02]  /*16bd0*/  PRMT R21, RZ, 0x7610, R21 ;  /* 0x00007610ff157816 */ /* 0x000fc40000000015 */
[----:B----4-:R-:W-:-:S04]  /*16be0*/  @P1 LOP3.LUT R31, R31, R30, RZ, 0x3c, !PT ;  /* 0x0000001e1f1f1212 */ /* 0x010fc800078e3cff */
[----:B------:R-:W-:-:S04]  /*16bf0*/  @P1 LOP3.LUT R30, R31, R30, RZ, 0x3c, !PT ;  /* 0x0000001e1f1e1212 */ /* 0x000fc800078e3cff */
[----:B------:R-:W-:-:S05]  /*16c00*/  @P1 LOP3.LUT R31, R31, R30, RZ, 0x3c, !PT ;  /* 0x0000001e1f1f1212 */ /* 0x000fca00078e3cff */
[----:B------:R-:W4:Y:S04]  /*16c10*/  @P1 LDG.E.U8 R21, desc[UR22][R30.64] ;  /* 0x000000161e151981 */ /* 0x000f28000c1e1100 */
[----:B------:R-:W2:Y:S04]  /*16c20*/  LDL R30, [R1+0x2e0] ;  /* 0x0002e000011e7983 */ /* 0x000ea80000100800 */
[----:B------:R-:W2:Y:S01]  /*16c30*/  LDL R31, [R1+0x2e4] ;  /* 0x0002e400011f7983 */ /* 0x000ea20000100800 */
[----:B------:R-:W-:-:S03]  /*16c40*/  PRMT R18, RZ, 0x7610, R18 ;  /* 0x00007610ff127816 */ /* 0x000fc60000000012 */
[----:B----4-:R-:W-:Y:S01]  /*16c50*/  STL [R1+0xb14], R21 ;  /* 0x000b141501007387 */ /* 0x010fe20000100800 */
[----:B--2---:R-:W-:-:S04]  /*16c60*/  @P1 LOP3.LUT R31, R31, R30, RZ, 0x3c, !PT ;  /* 0x0000001e1f1f1212 */ /* 0x004fc800078e3cff */
[----:B------:R-:W-:-:S04]  /*16c70*/  @P1 LOP3.LUT R30, R31, R30, RZ, 0x3c, !PT ;  /* 0x0000001e1f1e1212 */ /* 0x000fc800078e3cff */
[----:B------:R-:W-:-:S05]  /*16c80*/  @P1 LOP3.LUT R31, R31, R30, RZ, 0x3c, !PT ;  /* 0x0000001e1f1f1212 */ /* 0x000fca00078e3cff */
[----:B------:R1:W2:Y:S04]  /*16c90*/  @P1 LDG.E.U8 R18, desc[UR22][R30.64] ;  /* 0x000000161e121981 */ /* 0x0002a8000c1e1100 */
[----:B------:R-:W1:Y:S04]  /*16ca0*/  LDL R30, [R1+0x2e8] ;  /* 0x0002e800011e7983 */ /* 0x000e680000100800 */
[----:B------:R-:W1:Y:S01]  /*16cb0*/  LDL R31, [R1+0x2ec] ;  /* 0x0002ec00011f7983 */ /* 0x000e620000100800 */
[----:B------:R-:W-:Y:S02]  /*16cc0*/  ISETP.GT.AND P2, PT, R53, 0x8, PT ;  /* 0x000000083500780c */ /* 0x000fe40003f44270 */
[----:B---3--:R-:W-:-:S11]  /*16cd0*/  PRMT R46, RZ, 0x7610, R46 ;  /* 0x00007610ff2e7816 */ /* 0x008fd6000000002e */
[----:B-1----:R-:W-:-:S04]  /*16ce0*/  @P2 LOP3.LUT R31, R31, R30, RZ, 0x3c, !PT ;  /* 0x0000001e1f1f2212 */ /* 0x002fc800078e3cff */
[----:B------:R-:W-:-:S04]  /*16cf0*/  @P2 LOP3.LUT R30, R31, R30, RZ, 0x3c, !PT ;  /* 0x0000001e1f1e2212 */ /* 0x000fc800078e3cff */
[----:B------:R-:W-:-:S05]  /*16d00*/  @P2 LOP3.LUT R31, R31, R30, RZ, 0x3c, !PT ;  /* 0x0000001e1f1f2212 */ /* 0x000fca00078e3cff */
[----:B------:R-:W3:Y:S04]  /*16d10*/  @P2 LDG.E.U8 R46, desc[UR22][R30.64] ;  /* 0x000000161e2e2981 */ /* 0x000ee8000c1e1100 */
[----:B--2---:R-:W-:Y:S04]  /*16d20*/  STL [R1+0xb18], R18 ;  /* 0x000b181201007387 */ /* 0x004fe80000100800 */
[----:B---3--:R1:W-:Y:S04]  /*16d30*/  STL [R1+0x26c], R46 ;  /* 0x00026c2e01007387 */ /* 0x0083e80000100800 */
[----:B-1----:R-:W2:Y:S04]  /*16d40*/  LDL.LU R46, [R1+0xd30] ;  /* 0x000d3000012e7983 */ /* 0x002ea80000300800 */
[----:B------:R-:W3:Y:S04]  /*16d50*/  LDL R30, [R1+0x2f0] ;  /* 0x0002f000011e7983 */ /* 0x000ee80000100800 */
[----:B------:R-:W3:Y:S01]  /*16d60*/  LDL R31, [R1+0x2f4] ;  /* 0x0002f400011f7983 */ /* 0x000ee20000100800 */
[----:B------:R-:W-:-:S02]  /*16d70*/  PRMT R47, RZ, 0x7610, R47 ;  /* 0x00007610ff2f7816 */ /* 0x000fc4000000002f */
[----:B---3--:R-:W-:-:S04]  /*16d80*/  @P2 LOP3.LUT R31, R31, R30, RZ, 0x3c, !PT ;  /* 0x0000001e1f1f2212 */ /* 0x008fc800078e3cff */
        /* <DEDUP_REMOVED lines=197> */
[----:B----4-:R1:W-:Y:S04]  /*179e0*/  STL [R1+0x214], R45 ;  /* 0x0002142d01007387 */ /* 0x0103e80000100800 */
[----:B-1----:R-:W4:Y:S04]  /*179f0*/  LDL.LU R45, [R1+0xcd8] ;  /* 0x000cd800012d7983 */ /* 0x002f280000300800 */
[----:B------:R-:W2:Y:S04]  /*17a00*/  LDL R30, [R1+0x424] ;  /* 0x00042400011e7983 */ /* 0x000ea80000100800 */
[----:B------:R-:W2:Y:S01]  /*17a10*/  LDL R31, [R1+0x428] ;  /* 0x00042800011f7983 */ /* 0x000ea20000100800 */
[----:B------:R-:W-:-:S02]  /*17a20*/  PRMT R44, RZ, 0x7610, R44 ;  /* 0x00007610ff2c7816 */ /* 0x000fc4000000002c */
[----:B--2---:R-:W-:-:S04]  /*17a30*/  @P1 LOP3.LUT R31, R31, R30, RZ, 0x3c, !PT ;  /* 0x0000001e1f1f1212 */ /* 0x004fc800078e3cff */
[----:B------:R-:W-:-:S04]  /*17a40*/  @P1 LOP3.LUT R30, R31, R30, RZ, 0x3c, !PT ;  /* 0x0000001e1f1e1212 */ /* 0x000fc800078e3cff */
[----:B------:R-:W-:-:S05]  /*17a50*/  @P1 LOP3.LUT R31, R31, R30, RZ, 0x3c, !PT ;  /* 0x0000001e1f1f1212 */ /* 0x000fca00078e3cff */
[----:B------:R-:W2:Y:S01]  /*17a60*/  @P1 LDG.E.U8 R44, desc[UR22][R30.64] ;  /* 0x000000161e2c1981 */ /* 0x000ea2000c1e1100 */
[----:B------:R-:W-:-:S03]  /*17a70*/  ISETP.GT.AND P2, PT, R53, 0xe, PT ;  /* 0x0000000e3500780c */ /* 0x000fc60003f44270 */
[----:B--2---:R1:W-:Y:S04]  /*17a80*/  STL [R1+0x210], R44 ;  /* 0x0002102c01007387 */ /* 0x0043e80000100800 */
[----:B-1----:R-:W2:Y:S04]  /*17a90*/  LDL.LU R44, [R1+0xcd4] ;  /* 0x000cd400012c7983 */ /* 0x002ea80000300800 */
[----:B------:R-:W2:Y:S04]  /*17aa0*/  LDL R30, [R1+0x42c] ;  /* 0x00042c00011e7983 */ /* 0x000ea80000100800 */
[----:B------:R-:W2:Y:S01]  /*17ab0*/  LDL R31, [R1+0x430] ;  /* 0x00043000011f7983 */ /* 0x000ea20000100800 */
[----:B------:R-:W-:-:S02]  /*17ac0*/  PRMT R33, RZ, 0x7610, R33 ;  /* 0x00007610ff217816 */ /* 0x000fc40000000021 */
[----:B--2---:R-:W-:-:S04]  /*17ad0*/  @P2 LOP3.LUT R31, R31, R30, RZ, 0x3c, !PT ;  /* 0x0000001e1f1f2212 */ /* 0x004fc800078e3cff */
[----:B------:R-:W-:-:S04]  /*17ae0*/  @P2 LOP3.LUT R30, R31, R30, RZ, 0x3c, !PT ;  /* 0x0000001e1f1e2212 */ /* 0x000fc800078e3cff */
[----:B------:R-:W-:-:S05]  /*17af0*/  @P2 LOP3.LUT R31, R31, R30, RZ, 0x3c, !PT ;  /* 0x0000001e1f1f2212 */ /* 0x000fca00078e3cff */
[----:B------:R-:W2:Y:S04]  /*17b00*/  @P2 LDG.E.U8 R33, desc[UR22][R30.64] ;  /* 0x000000161e212981 */ /* 0x000ea8000c1e1100 */
        /* <DEDUP_REMOVED lines=37> */
[----:B------:R-:W3:Y:S04]  /*17d60*/  LDL R30, [R1+0x454] ;  /* 0x00045400011e7983 */ /* 0x000ee80000100800 */
[----:B------:R-:W3:Y:S01]  /*17d70*/  LDL R31, [R1+0x458] ;  /* 0x00045800011f7983 */ /* 0x000ee20000100800 */
[----:B------:R-:W-:-:S03]  /*17d80*/  PRMT R17, RZ, 0x7610, R17 ;  /* 0x00007610ff117816 */ /* 0x000fc60000000011 */
[----:B--2---:R-:W-:Y:S01]  /*17d90*/  STL [R1+0xb1c], R20 ;  /* 0x000b1c1401007387 */ /* 0x004fe20000100800 */
[----:B---3--:R-:W-:-:S04]  /*17da0*/  @P1 LOP3.LUT R31, R31, R30, RZ, 0x3c, !PT ;  /* 0x0000001e1f1f1212 */ /* 0x008fc800078e3cff */
        /* <DEDUP_REMOVED lines=18> */
[----:B------:R1:W2:Y:S04]  /*17ed0*/  @P1 LDG.E.U8 R15, desc[UR22][R30.64] ;  /* 0x000000161e0f1981 */ /* 0x0002a8000c1e1100 */
[----:B------:R-:W1:Y:S04]  /*17ee0*/  LDL R30, [R1+0x46c] ;  /* 0x00046c00011e7983 */ /* 0x000e680000100800 */
[----:B------:R-:W1:Y:S01]  /*17ef0*/  LDL R31, [R1+0x470] ;  /* 0x00047000011f7983 */ /* 0x000e620000100800 */
[----:B------:R-:W-:Y:S02]  /*17f00*/  ISETP.GT.AND P2, PT, R53, 0x10, PT ;  /* 0x000000103500780c */ /* 0x000fe40003f44270 */
[----:B------:R-:W-:-:S11]  /*17f10*/  PRMT R32, RZ, 0x7610, R32 ;  /* 0x00007610ff207816 */ /* 0x000fd60000000020 */
        /* <DEDUP_REMOVED lines=546> */
[----:B------:R-:W-:Y:S02]  /*1a140*/  ISETP.GT.AND P1, PT, R53, 0x1f, PT ;  /* 0x0000001f3500780c */ /* 0x000fe40003f24270 */
[----:B------:R-:W-:Y:S01]  /*1a150*/  PRMT R12, RZ, 0x7610, R12 ;  /* 0x00007610ff0c7816 */ /* 0x000fe2000000000c */
[----:B--2---:R-:W-:Y:S10]  /*1a160*/  STL [R1+0xb44], R13 ;  /* 0x000b440d01007387 */ /* 0x004ff40000100800 */
        /* <DEDUP_REMOVED lines=72> */
[----:B--2---:R1:W-:Y:S04]  /*1a5f0*/  STL [R1+0xf8], R46 ;  /* 0x0000f82e01007387 */ /* 0x0043e80000100800 */
[----:B-1----:R-:W2:Y:S04]  /*1a600*/  LDL R46, [R1+0x6b0] ;  /* 0x0006b000012e7983 */ /* 0x002ea80000100800 */
        /* <DEDUP_REMOVED lines=20> */
[----:B------:R-:W-:Y:S02]  /*1a750*/  PRMT R91, RZ, 0x7610, R91 ;  /* 0x00007610ff5b7816 */ /* 0x000fe4000000005b */
[----:B-1----:R-:W-:-:S04]  /*1a760*/  @P1 LOP3.LUT R31, R31, R30, RZ, 0x3c, !PT ;  /* 0x0000001e1f1f1212 */ /* 0x002fc800078e3cff */
[----:B------:R-:W-:-:S04]  /*1a770*/  @P1 LOP3.LUT R30, R31, R30, RZ, 0x3c, !PT ;  /* 0x0000001e1f1e1212 */ /* 0x000fc800078e3cff */
[----:B------:R-:W-:-:S05]  /*1a780*/  @P1 LOP3.LUT R31, R31, R30, RZ, 0x3c, !PT ;  /* 0x0000001e1f1f1212 */ /* 0x000fca00078e3cff */
[----:B------:R-:W3:Y:S04]  /*1a790*/  @P1 LDG.E.U8 R91, desc[UR22][R30.64] ;  /* 0x000000161e5b1981 */ /* 0x000ee8000c1e1100 */
[----:B--2---:R1:W-:Y:S04]  /*1a7a0*/  STL [R1+0xec], R47 ;  /* 0x0000ec2f01007387 */ /* 0x0043e80000100800 */
[----:B-1----:R-:W2:Y:S01]  /*1a7b0*/  LDL R47, [R1+0x6c8] ;  /* 0x0006c800012f7983 */ /* 0x002ea20000100800 */
[----:B------:R-:W-:-:S03]  /*1a7c0*/  ISETP.GT.AND P2, PT, R53, 0x22, PT ;  /* 0x000000223500780c */ /* 0x000fc60003f44270 */
[----:B---3--:R1:W-:Y:S04]  /*1a7d0*/  STL [R1+0xe8], R91 ;  /* 0x0000e85b01007387 */ /* 0x0083e80000100800 */
[----:B-1----:R-:W3:Y:S04]  /*1a7e0*/  LDL.LU R91, [R1+0xbd8] ;  /* 0x000bd800015b7983 */ /* 0x002ee80000300800 */
[----:B------:R-:W2:Y:S01]  /*1a7f0*/  LDL R31, [R1+0x6ac] ;  /* 0x0006ac00011f7983 */ /* 0x000ea20000100800 */
[----:B------:R-:W-:Y:S01]  /*1a800*/  PRMT R93, RZ, 0x7610, R93 ;  /* 0x00007610ff5d7816 */ /* 0x000fe2000000005d */
[----:B------:R-:W-:-:S02]  /*1a810*/  @P2 IMAD.MOV.U32 R30, RZ, RZ, R46 ;  /* 0x000000ffff1e2224 */ /* 0x000fc400078e002e */
[----:B------:R-:W3:Y:S04]  /*1a820*/  LDL R46, [R1+0x6d0] ;  /* 0x0006d000012e7983 */ /* 0x000ee80000100800 */
[----:B--2---:R-:W2:Y:S04]  /*1a830*/  @P2 LDG.E.U8 R93, desc[UR22][R30.64] ;  /* 0x000000161e5d2981 */ /* 0x004ea8000c1e1100 */
[----:B--2---:R1:W-:Y:S04]  /*1a840*/  STL [R1+0xe4], R93 ;  /* 0x0000e45d01007387 */ /* 0x0043e80000100800 */
[----:B-1----:R-:W2:Y:S04]  /*1a850*/  LDL.LU R93, [R1+0xbd4] ;  /* 0x000bd400015d7983 */ /* 0x002ea80000300800 */
[----:B------:R-:W2:Y:S04]  /*1a860*/  LDL R30, [R1+0x6b4] ;  /* 0x0006b400011e7983 */ /* 0x000ea80000100800 */
[----:B------:R-:W2:Y:S01]  /*1a870*/  LDL R31, [R1+0x6b8] ;  /* 0x0006b800011f7983 */ /* 0x000ea20000100800 */
[----:B----4-:R-:W-:-:S02]  /*1a880*/  PRMT R45, RZ, 0x7610, R45 ;  /* 0x00007610ff2d7816 */ /* 0x010fc4000000002d */
[----:B--2---:R-:W-:-:S04]  /*1a890*/  @P2 LOP3.LUT R31, R31, R30, RZ, 0x3c, !PT ;  /* 0x0000001e1f1f2212 */ /* 0x004fc800078e3cff */
[----:B------:R-:W-:-:S04]  /*1a8a0*/  @P2 LOP3.LUT R30, R31, R30, RZ, 0x3c, !PT ;  /* 0x0000001e1f1e2212 */ /* 0x000fc800078e3cff */
[----:B------:R-:W-:-:S05]  /*1a8b0*/  @P2 LOP3.LUT R31, R31, R30, RZ, 0x3c, !PT ;  /* 0x0000001e1f1f2212 */ /* 0x000fca00078e3cff */
[----:B------:R-:W2:Y:S04]  /*1a8c0*/  @P2 LDG.E.U8 R45, desc[UR22][R30.64] ;  /* 0x000000161e2d2981 */ /* 0x000ea8000c1e1100 */
[----:B------:R-:W4:Y:S04]  /*1a8d0*/  LDL R30, [R1+0x6bc] ;  /* 0x0006bc00011e7983 */ /* 0x000f280000100800 */
[----:B------:R-:W4:Y:S01]  /*1a8e0*/  LDL R31, [R1+0x6c0] ;  /* 0x0006c000011f7983 */ /* 0x000f220000100800 */
[----:B------:R-:W-:-:S03]  /*1a8f0*/  PRMT R44, RZ, 0x7610, R44 ;  /* 0x00007610ff2c7816 */ /* 0x000fc6000000002c */
[----:B--2---:R1:W-:Y:S01]  /*1a900*/  STL [R1+0xe0], R45 ;  /* 0x0000e02d01007387 */ /* 0x0043e20000100800 */
[----:B------:R-:W-:-:S03]  /*1a910*/  PRMT R33, RZ, 0x7610, R33 ;  /* 0x00007610ff217816 */ /* 0x000fc60000000021 */
[----:B-1----:R-:W2:Y:S01]  /*1a920*/  LDL R45, [R1+0x6d8] ;  /* 0x0006d800012d7983 */ /* 0x002ea20000100800 */
[----:B----4-:R-:W-:-:S04]  /*1a930*/  @P2 LOP3.LUT R31, R31, R30, RZ, 0x3c, !PT ;  /* 0x0000001e1f1f2212 */ /* 0x010fc800078e3cff */
[----:B------:R-:W-:-:S04]  /*1a940*/  @P2 LOP3.LUT R30, R31, R30, RZ, 0x3c, !PT ;  /* 0x0000001e1f1e2212 */ /* 0x000fc800078e3cff */
[----:B------:R-:W-:-:S05]  /*1a950*/  @P2 LOP3.LUT R31, R31, R30, RZ, 0x3c, !PT ;  /* 0x0000001e1f1f2212 */ /* 0x000fca00078e3cff */
[----:B------:R1:W4:Y:S04]  /*1a960*/  @P2 LDG.E.U8 R44, desc[UR22][R30.64] ;  /* 0x000000161e2c2981 */ /* 0x000328000c1e1100 */
[----:B------:R-:W2:Y:S01]  /*1a970*/  LDL R31, [R1+0x6c4] ;  /* 0x0006c400011f7983 */ /* 0x000ea20000100800 */
[----:B-1----:R-:W-:Y:S01]  /*1a980*/  @P2 IMAD.MOV.U32 R30, RZ, RZ, R47 ;  /* 0x000000ffff1e2224 */ /* 0x002fe200078e002f */
[----:B------:R-:W-:Y:S02]  /*1a990*/  ISETP.GT.AND P1, PT, R53, 0x23, PT ;  /* 0x000000233500780c */ /* 0x000fe40003f24270 */
[----:B----4-:R1:W-:Y:S01]  /*1a9a0*/  STL [R1+0xdc], R44 ;  /* 0x0000dc2c01007387 */ /* 0x0103e20000100800 */
[----:B------:R-:W-:-:S03]  /*1a9b0*/  PRMT R42, RZ, 0x7610, R42 ;  /* 0x00007610ff2a7816 */ /* 0x000fc6000000002a */
[----:B------:R-:W4:Y:S04]  /*1a9c0*/  LDL R47, [R1+0x6e4] ;  /* 0x0006e400012f7983 */ /* 0x000f280000100800 */
[----:B--2---:R3:W2:Y:S04]  /*1a9d0*/  @P2 LDG.E.U8 R33, desc[UR22][R30.64] ;  /* 0x000000161e212981 */ /* 0x0046a8000c1e1100 */
[----:B-1----:R-:W4:Y:S04]  /*1a9e0*/  LDL R44, [R1+0x6e0] ;  /* 0x0006e000012c7983 */ /* 0x002f280000100800 */
[----:B------:R-:W4:Y:S01]  /*1a9f0*/  LDL R31, [R1+0x6cc] ;  /* 0x0006cc00011f7983 */ /* 0x000f220000100800 */
[----:B---3--:R-:W-:-:S03]  /*1aa00*/  @P1 IMAD.MOV.U32 R30, RZ, RZ, R46 ;  /* 0x000000ffff1e1224 */ /* 0x008fc600078e002e */
[----:B--2---:R1:W-:Y:S01]  /*1aa10*/  STL [R1+0xd8], R33 ;  /* 0x0000d82101007387 */ /* 0x0043e20000100800 */
[----:B------:R-:W-:-:S03]  /*1aa20*/  PRMT R40, RZ, 0x7610, R40 ;  /* 0x00007610ff287816 */ /* 0x000fc60000000028 */
[----:B------:R-:W2:Y:S04]  /*1aa30*/  LDL R46, [R1+0x6ec] ;  /* 0x0006ec00012e7983 */ /* 0x000ea80000100800 */
[----:B----4-:R3:W4:Y:S04]  /*1aa40*/  @P1 LDG.E.U8 R42, desc[UR22][R30.64] ;  /* 0x000000161e2a1981 */ /* 0x010728000c1e1100 */
[----:B-1----:R-:W2:Y:S04]  /*1aa50*/  LDL R33, [R1+0x6e8] ;  /* 0x0006e80001217983 */ /* 0x002ea80000100800 */
[----:B------:R-:W2:Y:S01]  /*1aa60*/  LDL R31, [R1+0x6d4] ;  /* 0x0006d400011f7983 */ /* 0x000ea20000100800 */
[----:B---3--:R-:W-:-:S03]  /*1aa70*/  @P1 IMAD.MOV.U32 R30, RZ, RZ, R45 ;  /* 0x000000ffff1e1224 */ /* 0x008fc600078e002d */
[----:B----4-:R1:W-:Y:S01]  /*1aa80*/  STL [R1+0xd4], R42 ;  /* 0x0000d42a01007387 */ /* 0x0103e20000100800 */
[----:B------:R-:W-:Y:S02]  /*1aa90*/  PRMT R36, RZ, 0x7610, R36 ;  /* 0x00007610ff247816 */ /* 0x000fe40000000024 */
[----:B------:R-:W-:Y:S01]  /*1aaa0*/  ISETP.GT.AND P2, PT, R53, 0x24, PT ;  /* 0x000000243500780c */ /* 0x000fe20003f44270 */
[----:B------:R-:W3:Y:S04]  /*1aab0*/  LDL R45, [R1+0x6f4] ;  /* 0x0006f400012d7983 */ /* 0x000ee80000100800 */
[----:B--2---:R2:W4:Y:S04]  /*1aac0*/  @P1 LDG.E.U8 R40, desc[UR22][R30.64] ;  /* 0x000000161e281981 */ /* 0x004528000c1e1100 */
[----:B-1----:R-:W3:Y:S04]  /*1aad0*/  LDL R42, [R1+0x6f0] ;  /* 0x0006f000012a7983 */ /* 0x002ee80000100800 */
[----:B------:R-:W3:Y:S01]  /*1aae0*/  LDL R31, [R1+0x6dc] ;  /* 0x0006dc00011f7983 */ /* 0x000ee20000100800 */
[----:B--2---:R-:W-:Y:S01]  /*1aaf0*/  @P1 IMAD.MOV.U32 R30, RZ, RZ, R44 ;  /* 0x000000ffff1e1224 */ /* 0x004fe200078e002c */
[----:B------:R-:W-:-:S04]  /*1ab00*/  PRMT R32, RZ, 0x7610, R32 ;  /* 0x00007610ff207816 */ /* 0x000fc80000000020 */
[----:B---3--:R1:W2:Y:S04]  /*1ab10*/  @P1 LDG.E.U8 R36, desc[UR22][R30.64] ;  /* 0x000000161e241981 */ /* 0x0082a8000c1e1100 */
[----:B----4-:R3:W-:Y:S01]  /*1ab20*/  STL [R1+0xd0], R40 ;  /* 0x0000d02801007387 */ /* 0x0107e20000100800 */
[----:B------:R-:W-:-:S03]  /*1ab30*/  PRMT R41, RZ, 0x7610, R41 ;  /* 0x00007610ff297816 */ /* 0x000fc60000000029 */
[----:B------:R-:W4:Y:S01]  /*1ab40*/  LDL R44, [R1+0x6fc] ;  /* 0x0006fc00012c7983 */ /* 0x000f220000100800 */
[----:B-1----:R-:W-:Y:S02]  /*1ab50*/  @P1 IMAD.MOV.U32 R30, RZ, RZ, R33 ;  /* 0x000000ffff1e1224 */ /* 0x002fe400078e0021 */
[----:B------:R-:W-:Y:S01]  /*1ab60*/  @P1 IMAD.MOV.U32 R31, RZ, RZ, R47 ;  /* 0x000000ffff1f1224 */ /* 0x000fe200078e002f */
[----:B---3--:R-:W3:Y:S04]  /*1ab70*/  LDL R40, [R1+0x6f8] ;  /* 0x0006f80001287983 */ /* 0x008ee80000100800 */
[----:B------:R1:W4:Y:S02]  /*1ab80*/  @P1 LDG.E.U8 R32, desc[UR22][R30.64] ;  /* 0x000000161e201981 */ /* 0x000324000c1e1100 */
[----:B-1----:R-:W-:-:S02]  /*1ab90*/  @P2 IMAD.MOV.U32 R30, RZ, RZ, R42 ;  /* 0x000000ffff1e2224 */ /* 0x002fc400078e002a */
[----:B------:R-:W-:-:S05]  /*1aba0*/  @P2 IMAD.MOV.U32 R31, RZ, RZ, R46 ;  /* 0x000000ffff1f2224 */ /* 0x000fca00078e002e */
[----:B------:R1:W4:Y:S04]  /*1abb0*/  @P2 LDG.E.U8 R41, desc[UR22][R30.64] ;  /* 0x000000161e292981 */ /* 0x000328000c1e1100 */
[----:B--2---:R2:W-:Y:S01]  /*1abc0*/  STL [R1+0xcc], R36 ;  /* 0x0000cc2401007387 */ /* 0x0045e20000100800 */
[----:B------:R-:W-:Y:S01]  /*1abd0*/  PRMT R38, RZ, 0x7610, R38 ;  /* 0x00007610ff267816 */ /* 0x000fe20000000026 */
[----:B-1----:R-:W-:Y:S02]  /*1abe0*/  @P2 IMAD.MOV.U32 R31, RZ, RZ, R45 ;  /* 0x000000ffff1f2224 */ /* 0x002fe400078e002d */
[----:B------:R-:W4:Y:S04]  /*1abf0*/  LDL R33, [R1+0x704] ;  /* 0x0007040001217983 */ /* 0x000f280000100800 */
[----:B--2---:R-:W2:Y:S01]  /*1ac00*/  LDL R36, [R1+0x700] ;  /* 0x0007000001247983 */ /* 0x004ea20000100800 */
[----:B---3--:R-:W-:Y:S01]  /*1ac10*/  @P2 IMAD.MOV.U32 R30, RZ, RZ, R40 ;  /* 0x000000ffff1e2224 */ /* 0x008fe200078e0028 */
[----:B------:R-:W-:-:S02]  /*1ac20*/  PRMT R37, RZ, 0x7610, R37 ;  /* 0x00007610ff257816 */ /* 0x000fc40000000025 */
[----:B----4-:R1:W-:Y:S04]  /*1ac30*/  STL [R1+0xc8], R32 ;  /* 0x0000c82001007387 */ /* 0x0103e80000100800 */
[----:B------:R3:W4:Y:S04]  /*1ac40*/  @P2 LDG.E.U8 R38, desc[UR22][R30.64] ;  /* 0x000000161e262981 */ /* 0x000728000c1e1100 */
[----:B------:R-:W4:Y:S04]  /*1ac50*/  LDL R42, [R1+0x70c] ;  /* 0x00070c00012a7983 */ /* 0x000f280000100800 */
[----:B-1----:R-:W4:Y:S01]  /*1ac60*/  LDL R32, [R1+0x708] ;  /* 0x0007080001207983 */ /* 0x002f220000100800 */
[----:B---3--:R-:W-:-:S03]  /*1ac70*/  @P2 IMAD.MOV.U32 R31, RZ, RZ, R44 ;  /* 0x000000ffff1f2224 */ /* 0x008fc600078e002c */
[----:B------:R1:W-:Y:S01]  /*1ac80*/  STL [R1+0xc0], R41 ;  /* 0x0000c02901007387 */ /* 0x0003e20000100800 */
[----:B------:R-:W-:Y:S02]  /*1ac90*/  ISETP.GT.AND P1, PT, R53, 0x25, PT ;  /* 0x000000253500780c */ /* 0x000fe40003f24270 */
[----:B------:R-:W-:Y:S01]  /*1aca0*/  PRMT R43, RZ, 0x7610, R43 ;  /* 0x00007610ff2b7816 */ /* 0x000fe2000000002b */
[----:B------:R-:W3:Y:S04]  /*1acb0*/  LDL R40, [R1+0x714] ;  /* 0x0007140001287983 */ /* 0x000ee80000100800 */
[----:B-1----:R-:W3:Y:S01]  /*1acc0*/  LDL R41, [R1+0x710] ;  /* 0x0007100001297983 */ /* 0x002ee20000100800 */
[----:B--2---:R-:W-:-:S05]  /*1acd0*/  @P2 IMAD.MOV.U32 R30, RZ, RZ, R36 ;  /* 0x000000ffff1e2224 */ /* 0x004fca00078e0024 */
[----:B------:R1:W2:Y:S01]  /*1ace0*/  @P2 LDG.E.U8 R37, desc[UR22][R30.64] ;  /* 0x000000161e252981 */ /* 0x0002a2000c1e1100 */
[----:B------:R-:W-:-:S03]  /*1acf0*/  PRMT R7, RZ, 0x7610, R7 ;  /* 0x00007610ff077816 */ /* 0x000fc60000000007 */
[----:B----4-:R4:W-:Y:S01]  /*1ad00*/  STL [R1+0xbc], R38 ;  /* 0x0000bc2601007387 */ /* 0x0109e20000100800 */
[----:B-1----:R-:W-:-:S03]  /*1ad10*/  @P2 IMAD.MOV.U32 R31, RZ, RZ, R33 ;  /* 0x000000ffff1f2224 */ /* 0x002fc600078e0021 */
[----:B------:R-:W2:Y:S01]  /*1ad20*/  LDL R36, [R1+0x720] ;  /* 0x0007200001247983 */ /* 0x000ea20000100800 */
[----:B------:R-:W-:-:S03]  /*1ad30*/  @P2 IMAD.MOV.U32 R30, RZ, RZ, R32 ;  /* 0x000000ffff1e2224 */ /* 0x000fc600078e0020 */
[----:B----4-:R-:W4:Y:S04]  /*1ad40*/  LDL R38, [R1+0x718] ;  /* 0x0007180001267983 */ /* 0x010f280000100800 */
[----:B------:R3:W4:Y:S02]  /*1ad50*/  @P2 LDG.E.U8 R43, desc[UR22][R30.64] ;  /* 0x000000161e2b2981 */ /* 0x000724000c1e1100 */
[----:B---3--:R-:W-:Y:S02]  /*1ad60*/  @P1 IMAD.MOV.U32 R30, RZ, RZ, R41 ;  /* 0x000000ffff1e1224 */ /* 0x008fe400078e0029 */
[----:B------:R-:W-:-:S05]  /*1ad70*/  @P1 IMAD.MOV.U32 R31, RZ, RZ, R42 ;  /* 0x000000ffff1f1224 */ /* 0x000fca00078e002a */
[----:B------:R1:W3:Y:S04]  /*1ad80*/  @P1 LDG.E.U8 R7, desc[UR22][R30.64] ;  /* 0x000000161e071981 */ /* 0x0002e8000c1e1100 */
[----:B--2---:R2:W-:Y:S01]  /*1ad90*/  STL [R1+0xb4], R37 ;  /* 0x0000b42501007387 */ /* 0x0045e20000100800 */
[----:B------:R-:W-:Y:S01]  /*1ada0*/  PRMT R10, RZ, 0x7610, R10 ;  /* 0x00007610ff0a7816 */ /* 0x000fe2000000000a */
[----:B-1----:R-:W-:Y:S01]  /*1adb0*/  @P1 IMAD.MOV.U32 R31, RZ, RZ, R40 ;  /* 0x000000ffff1f1224 */ /* 0x002fe200078e0028 */
[----:B------:R-:W-:Y:S01]  /*1adc0*/  PRMT R9, RZ, 0x7610, R9 ;  /* 0x00007610ff097816 */ /* 0x000fe20000000009 */
[----:B------:R-:W3:Y:S04]  /*1add0*/  LDL R33, [R1+0x724] ;  /* 0x0007240001217983 */ /* 0x000ee80000100800 */
[----:B------:R-:W3:Y:S04]  /*1ade0*/  LDL R32, [R1+0x728] ;  /* 0x0007280001207983 */ /* 0x000ee80000100800 */
[----:B--2---:R-:W2:Y:S01]  /*1adf0*/  LDL R37, [R1+0x71c] ;  /* 0x00071c0001257983 */ /* 0x004ea20000100800 */
[----:B----4-:R-:W-:-:S05]  /*1ae00*/  @P1 IMAD.MOV.U32 R30, RZ, RZ, R38 ;  /* 0x000000ffff1e1224 */ /* 0x010fca00078e0026 */
[----:B------:R1:W4:Y:S02]  /*1ae10*/  @P1 LDG.E.U8 R10, desc[UR22][R30.64] ;  /* 0x000000161e0a1981 */ /* 0x000324000c1e1100 */
[----:B-1----:R-:W-:Y:S02]  /*1ae20*/  @P1 IMAD.MOV.U32 R30, RZ, RZ, R36 ;  /* 0x000000ffff1e1224 */ /* 0x002fe400078e0024 */
[----:B---3--:R-:W-:Y:S04]  /*1ae30*/  STL [R1+0xb58], R7 ;  /* 0x000b580701007387 */ /* 0x008fe80000100800 */
[----:B------:R-:W3:Y:S04]  /*1ae40*/  LDL R42, [R1+0x72c] ;  /* 0x00072c00012a7983 */ /* 0x000ee80000100800 */
[----:B------:R-:W3:Y:S01]  /*1ae50*/  LDL R41, [R1+0x730] ;  /* 0x0007300001297983 */ /* 0x000ee20000100800 */
[----:B--2---:R-:W-:-:S05]  /*1ae60*/  @P1 IMAD.MOV.U32 R31, RZ, RZ, R37 ;  /* 0x000000ffff1f1224 */ /* 0x004fca00078e0025 */
[----:B------:R1:W2:Y:S01]  /*1ae70*/  @P1 LDG.E.U8 R9, desc[UR22][R30.64] ;  /* 0x000000161e091981 */ /* 0x0002a2000c1e1100 */
[----:B------:R-:W-:Y:S02]  /*1ae80*/  ISETP.GT.AND P2, PT, R53, 0x26, PT ;  /* 0x000000263500780c */ /* 0x000fe40003f44270 */
[----:B------:R-:W-:Y:S01]  /*1ae90*/  PRMT R12, RZ, 0x7610, R12 ;  /* 0x00007610ff0c7816 */ /* 0x000fe2000000000c */
[----:B----4-:R-:W-:Y:S01]  /*1aea0*/  STL [R1+0xb5c], R10 ;  /* 0x000b5c0a01007387 */ /* 0x010fe20000100800 */
[----:B------:R-:W-:-:S03]  /*1aeb0*/  PRMT R16, RZ, 0x7610, R16 ;  /* 0x00007610ff107816 */ /* 0x000fc60000000010 */
[----:B------:R-:W4:Y:S01]  /*1aec0*/  LDL R40, [R1+0x734] ;  /* 0x0007340001287983 */ /* 0x000f220000100800 */
[----:B-1----:R-:W-:Y:S02]  /*1aed0*/  @P1 IMAD.MOV.U32 R30, RZ, RZ, R32 ;  /* 0x000000ffff1e1224 */ /* 0x002fe400078e0020 */
[----:B------:R-:W-:Y:S01]  /*1aee0*/  @P1 IMAD.MOV.U32 R31, RZ, RZ, R33 ;  /* 0x000000ffff1f1224 */ /* 0x000fe200078e0021 */
[----:B------:R-:W4:Y:S04]  /*1aef0*/  LDL R38, [R1+0x738] ;  /* 0x0007380001267983 */ /* 0x000f280000100800 */
[----:B------:R3:W4:Y:S02]  /*1af00*/  @P1 LDG.E.U8 R12, desc[UR22][R30.64] ;  /* 0x000000161e0c1981 */ /* 0x000724000c1e1100 */
[----:B---3--:R-:W-:-:S02]  /*1af10*/  @P2 IMAD.MOV.U32 R31, RZ, RZ, R42 ;  /* 0x000000ffff1f2224 */ /* 0x008fc400078e002a */
[----:B------:R-:W-:-:S05]  /*1af20*/  @P2 IMAD.MOV.U32 R30, RZ, RZ, R41 ;  /* 0x000000ffff1e2224 */ /* 0x000fca00078e0029 */
[----:B------:R4:W3:Y:S04]  /*1af30*/  @P2 LDG.E.U8 R16, desc[UR22][R30.64] ;  /* 0x000000161e102981 */ /* 0x0008e8000c1e1100 */
[----:B--2---:R-:W-:Y:S04]  /*1af40*/  STL [R1+0xb60], R9 ;  /* 0x000b600901007387 */ /* 0x004fe80000100800 */
[----:B------:R-:W2:Y:S04]  /*1af50*/  LDL R37, [R1+0x73c] ;  /* 0x00073c0001257983 */ /* 0x000ea80000100800 */
[----:B------:R-:W2:Y:S01]  /*1af60*/  LDL R33, [R1+0x740] ;  /* 0x0007400001217983 */ /* 0x000ea20000100800 */
[----:B------:R-:W-:Y:S01]  /*1af70*/  PRMT R15, RZ, 0x7610, R15 ;  /* 0x00007610ff0f7816 */ /* 0x000fe2000000000f */
[----:B----4-:R-:W-:Y:S01]  /*1af80*/  @P2 IMAD.MOV.U32 R31, RZ, RZ, R40 ;  /* 0x000000ffff1f2224 */ /* 0x010fe200078e0028 */
[----:B------:R-:W-:Y:S01]  /*1af90*/  PRMT R19, RZ, 0x7610, R19 ;  /* 0x00007610ff137816 */ /* 0x000fe20000000013 */
[----:B------:R-:W4:Y:S01]  /*1afa0*/  LDL R36, [R1+0x744] ;  /* 0x0007440001247983 */ /* 0x000f220000100800 */
[----:B------:R-:W-:-:S03]  /*1afb0*/  @P2 IMAD.MOV.U32 R30, RZ, RZ, R38 ;  /* 0x000000ffff1e2224 */ /* 0x000fc600078e0026 */
[----:B------:R-:W4:Y:S04]  /*1afc0*/  LDL R32, [R1+0x748] ;  /* 0x0007480001207983 */ /* 0x000f280000100800 */
[----:B------:R2:W4:Y:S04]  /*1afd0*/  @P2 LDG.E.U8 R15, desc[UR22][R30.64] ;  /* 0x000000161e0f2981 */ /* 0x000528000c1e1100 */
[----:B------:R-:W-:Y:S04]  /*1afe0*/  STL [R1+0xb64], R12 ;  /* 0x000b640c01007387 */ /* 0x000fe80000100800 */
[----:B---3--:R-:W-:Y:S04]  /*1aff0*/  STL [R1+0xb68], R16 ;  /* 0x000b681001007387 */ /* 0x008fe80000100800 */
[----:B------:R-:W-:Y:S04]  /*1b000*/  STL [R1+0xac], R43 ;  /* 0x0000ac2b01007387 */ /* 0x000fe80000100800 */
[----:B------:R-:W3:Y:S04]  /*1b010*/  LDL R41, [R1+0x74c] ;  /* 0x00074c0001297983 */ /* 0x000ee80000100800 */
[----:B------:R-:W3:Y:S01]  /*1b020*/  LDL R40, [R1+0x750] ;  /* 0x0007500001287983 */ /* 0x000ee20000100800 */
[----:B--2---:R-:W-:-:S02]  /*1b030*/  @P2 IMAD.MOV.U32 R31, RZ, RZ, R37 ;  /* 0x000000ffff1f2224 */ /* 0x004fc400078e0025 */
[----:B------:R-:W-:-:S05]  /*1b040*/  @P2 IMAD.MOV.U32 R30, RZ, RZ, R33 ;  /* 0x000000ffff1e2224 */ /* 0x000fca00078e0021 */
[----:B------:R1:W2:Y:S01]  /*1b050*/  @P2 LDG.E.U8 R19, desc[UR22][R30.64] ;  /* 0x000000161e132981 */ /* 0x0002a2000c1e1100 */
[----:B------:R-:W-:Y:S02]  /*1b060*/  ISETP.GT.AND P1, PT, R53, 0x27, PT ;  /* 0x000000273500780c */ /* 0x000fe40003f24270 */
[----:B------:R-:W-:Y:S01]  /*1b070*/  PRMT R17, RZ, 0x7610, R17 ;  /* 0x00007610ff117816 */ /* 0x000fe20000000011 */
[----:B----4-:R-:W-:Y:S01]  /*1b080*/  STL [R1+0xb6c], R15 ;  /* 0x000b6c0f01007387 */ /* 0x010fe20000100800 */
[----:B-1----:R-:W-:-:S03]  /*1b090*/  @P2 IMAD.MOV.U32 R30, RZ, RZ, R32 ;  /* 0x000000ffff1e2224 */ /* 0x002fc600078e0020 */
[----:B------:R-:W4:Y:S01]  /*1b0a0*/  LDL R37, [R1+0x754] ;  /* 0x0007540001257983 */ /* 0x000f220000100800 */
[----:B------:R-:W-:-:S03]  /*1b0b0*/  @P2 IMAD.MOV.U32 R31, RZ, RZ, R36 ;  /* 0x000000ffff1f2224 */ /* 0x000fc600078e0024 */
[----:B------:R-:W4:Y:S01]  /*1b0c0*/  LDL R33, [R1+0x758] ;  /* 0x0007580001217983 */ /* 0x000f220000100800 */
[----:B------:R-:W-:-:S03]  /*1b0d0*/  PRMT R8, RZ, 0x7610, R8 ;  /* 0x00007610ff087816 */ /* 0x000fc60000000008 */
[----:B------:R3:W4:Y:S02]  /*1b0e0*/  @P2 LDG.E.U8 R17, desc[UR22][R30.64] ;  /* 0x000000161e112981 */ /* 0x000724000c1e1100 */
[----:B---3--:R-:W-:Y:S02]  /*1b0f0*/  @P1 IMAD.MOV.U32 R31, RZ, RZ, R41 ;  /* 0x000000ffff1f1224 */ /* 0x008fe400078e0029 */
[----:B------:R-:W-:-:S05]  /*1b100*/  @P1 IMAD.MOV.U32 R30, RZ, RZ, R40 ;  /* 0x000000ffff1e1224 */ /* 0x000fca00078e0028 */
[----:B------:R4:W3:Y:S04]  /*1b110*/  @P1 LDG.E.U8 R8, desc[UR22][R30.64] ;  /* 0x000000161e081981 */ /* 0x0008e8000c1e1100 */
[----:B--2---:R1:W-:Y:S04]  /*1b120*/  STL [R1+0xb70], R19 ;  /* 0x000b701301007387 */ /* 0x0043e80000100800 */
[----:B------:R-:W2:Y:S01]  /*1b130*/  LDL R36, [R1+0x75c] ;  /* 0x00075c0001247983 */ /* 0x000ea20000100800 */
[----:B------:R-:W-:Y:S02]  /*1b140*/  PRMT R5, RZ, 0x7610, R5 ;  /* 0x00007610ff057816 */ /* 0x000fe40000000005 */
[----:B------:R-:W-:Y:S01]  /*1b150*/  PRMT R6, RZ, 0x7610, R6 ;  /* 0x00007610ff067816 */ /* 0x000fe20000000006 */
[----:B------:R-:W2:Y:S04]  /*1b160*/  LDL R38, [R1+0x764] ;  /* 0x0007640001267983 */ /* 0x000ea80000100800 */
[----:B-1----:R-:W2:Y:S01]  /*1b170*/  LDL R19, [R1+0x760] ;  /* 0x0007600001137983 */ /* 0x002ea20000100800 */
[----:B----4-:R-:W-:-:S02]  /*1b180*/  @P1 IMAD.MOV.U32 R31, RZ, RZ, R37 ;  /* 0x000000ffff1f1224 */ /* 0x010fc400078e0025 */
[----:B------:R-:W-:Y:S01]  /*1b190*/  @P1 IMAD.MOV.U32 R30, RZ, RZ, R33 ;  /* 0x000000ffff1e1224 */ /* 0x000fe200078e0021 */
[----:B------:R-:W4:Y:S04]  /*1b1a0*/  LDL R32, [R1+0x768] ;  /* 0x0007680001207983 */ /* 0x000f280000100800 */
[----:B------:R2:W4:Y:S04]  /*1b1b0*/  @P1 LDG.E.U8 R5, desc[UR22][R30.64] ;  /* 0x000000161e051981 */ /* 0x000528000c1e1100 */
[----:B------:R-:W-:Y:S04]  /*1b1c0*/  STL [R1+0xb74], R17 ;  /* 0x000b741101007387 */ /* 0x000fe80000100800 */
[----:B---3--:R-:W-:Y:S04]  /*1b1d0*/  STL [R1+0xb78], R8 ;  /* 0x000b780801007387 */ /* 0x008fe80000100800 */
[----:B------:R-:W3:Y:S04]  /*1b1e0*/  LDL R37, [R1+0x76c] ;  /* 0x00076c0001257983 */ /* 0x000ee80000100800 */
[----:B------:R-:W3:Y:S01]  /*1b1f0*/  LDL R33, [R1+0x770] ;  /* 0x0007700001217983 */ /* 0x000ee20000100800 */
[----:B--2---:R-:W-:-:S02]  /*1b200*/  @P1 IMAD.MOV.U32 R31, RZ, RZ, R36 ;  /* 0x000000ffff1f1224 */ /* 0x004fc400078e0024 */
[----:B------:R-:W-:-:S05]  /*1b210*/  @P1 IMAD.MOV.U32 R30, RZ, RZ, R19 ;  /* 0x000000ffff1e1224 */ /* 0x000fca00078e0013 */
[----:B------:R1:W2:Y:S01]  /*1b220*/  @P1 LDG.E.U8 R6, desc[UR22][R30.64] ;  /* 0x000000161e061981 */ /* 0x0002a2000c1e1100 */
[----:B------:R-:W-:Y:S02]  /*1b230*/  ISETP.GT.AND P2, PT, R53, 0x28, PT ;  /* 0x000000283500780c */ /* 0x000fe40003f44270 */
[----:B------:R-:W-:Y:S01]  /*1b240*/  PRMT R3, RZ, 0x7610, R3 ;  /* 0x00007610ff037816 */ /* 0x000fe20000000003 */
[----:B----4-:R-:W-:Y:S04]  /*1b250*/  STL [R1+0xb7c], R5 ;  /* 0x000b7c0501007387 */ /* 0x010fe80000100800 */
[----:B------:R-:W4:Y:S01]  /*1b260*/  LDL R36, [R1+0x774] ;  /* 0x0007740001247983 */ /* 0x000f220000100800 */
[----:B-1----:R-:W-:Y:S02]  /*1b270*/  @P1 IMAD.MOV.U32 R30, RZ, RZ, R32 ;  /* 0x000000ffff1e1224 */ /* 0x002fe400078e0020 */
[----:B------:R-:W-:Y:S01]  /*1b280*/  @P1 IMAD.MOV.U32 R31, RZ, RZ, R38 ;  /* 0x000000ffff1f1224 */ /* 0x000fe200078e0026 */
[----:B------:R-:W4:Y:S01]  /*1b290*/  LDL R19, [R1+0x778] ;  /* 0x0007780001137983 */ /* 0x000f220000100800 */
[----:B------:R-:W-:-:S03]  /*1b2a0*/  PRMT R16, RZ, 0x7610, R16 ;  /* 0x00007610ff107816 */ /* 0x000fc60000000010 */
[----:B------:R3:W4:Y:S02]  /*1b2b0*/  @P1 LDG.E.U8 R3, desc[UR22][R30.64] ;  /* 0x000000161e031981 */ /* 0x000724000c1e1100 */
[----:B---3--:R-:W-:Y:S02]  /*1b2c0*/  @P2 IMAD.MOV.U32 R31, RZ, RZ, R37 ;  /* 0x000000ffff1f2224 */ /* 0x008fe400078e0025 */
[----:B------:R-:W-:-:S05]  /*1b2d0*/  @P2 IMAD.MOV.U32 R30, RZ, RZ, R33 ;  /* 0x000000ffff1e2224 */ /* 0x000fca00078e0021 */
[----:B------:R4:W3:Y:S04]  /*1b2e0*/  @P2 LDG.E.U8 R16, desc[UR22][R30.64] ;  /* 0x000000161e102981 */ /* 0x0008e8000c1e1100 */
[----:B--2---:R1:W-:Y:S04]  /*1b2f0*/  STL [R1+0xb80], R6 ;  /* 0x000b800601007387 */ /* 0x0043e80000100800 */
[----:B------:R-:W2:Y:S04]  /*1b300*/  LDL R41, [R1+0xa20] ;  /* 0x000a200001297983 */ /* 0x000ea80000100800 */
[----:B------:R-:W2:Y:S01]  /*1b310*/  LDL R32, [R1+0xa30] ;  /* 0x000a300001207983 */ /* 0x000ea20000100800 */
[----:B----4-:R-:W-:Y:S01]  /*1b320*/  @P2 IMAD.MOV.U32 R31, RZ, RZ, R36 ;  /* 0x000000ffff1f2224 */ /* 0x010fe200078e0024 */
[----:B-1----:R-:W-:Y:S01]  /*1b330*/  PRMT R6, RZ, 0x7610, R6 ;  /* 0x00007610ff067816 */ /* 0x002fe20000000006 */
[----:B------:R-:W-:Y:S01]  /*1b340*/  @P2 IMAD.MOV.U32 R30, RZ, RZ, R19 ;  /* 0x000000ffff1e2224 */ /* 0x000fe200078e0013 */
[----:B------:R-:W-:Y:S01]  /*1b350*/  PRMT R5, RZ, 0x7610, R5 ;  /* 0x00007610ff057816 */ /* 0x000fe20000000005 */
[----:B------:R1:W-:Y:S04]  /*1b360*/  STL [R1+0xb84], R3 ;  /* 0x000b840301007387 */ /* 0x0003e80000100800 */
[----:B------:R-:W4:Y:S04]  /*1b370*/  LDL R40, [R1+0xa24] ;  /* 0x000a240001287983 */ /* 0x000f280000100800 */
[----:B------:R-:W4:Y:S04]  /*1b380*/  LDL R33, [R1+0xa28] ;  /* 0x000a280001217983 */ /* 0x000f280000100800 */
[----:B------:R2:W4:Y:S04]  /*1b390*/  @P2 LDG.E.U8 R6, desc[UR22][R30.64] ;  /* 0x000000161e062981 */ /* 0x000528000c1e1100 */
[----:B---3--:R3:W-:Y:S04]  /*1b3a0*/  STL [R1+0xbb4], R16 ;  /* 0x000bb41001007387 */ /* 0x0087e80000100800 */
[----:B------:R-:W3:Y:S04]  /*1b3b0*/  LDL R38, [R1+0x77c] ;  /* 0x00077c0001267983 */ /* 0x000ee80000100800 */
[----:B------:R-:W3:Y:S01]  /*1b3c0*/  LDL R37, [R1+0x780] ;  /* 0x0007800001257983 */ /* 0x000ee20000100800 */
[----:B------:R-:W-:-:S03]  /*1b3d0*/  ISETP.GT.AND P1, PT, R53, 0x29, PT ;  /* 0x000000293500780c */ /* 0x000fc60003f24270 */
[----:B------:R-:W3:Y:S04]  /*1b3e0*/  LDL R36, [R1+0x784] ;  /* 0x0007840001247983 */ /* 0x000ee80000100800 */
[----:B------:R-:W3:Y:S01]  /*1b3f0*/  LDL R19, [R1+0x788] ;  /* 0x0007880001137983 */ /* 0x000ee20000100800 */
[----:B--2---:R-:W-:Y:S02]  /*1b400*/  @P2 IMAD.MOV.U32 R31, RZ, RZ, R41 ;  /* 0x000000ffff1f2224 */ /* 0x004fe400078e0029 */
[----:B------:R-:W-:-:S05]  /*1b410*/  @P2 IMAD.MOV.U32 R30, RZ, RZ, R32 ;  /* 0x000000ffff1e2224 */ /* 0x000fca00078e0020 */
[----:B------:R4:W2:Y:S01]  /*1b420*/  @P2 LDG.E.U8 R5, desc[UR22][R30.64] ;  /* 0x000000161e052981 */ /* 0x0008a2000c1e1100 */
[----:B------:R-:W-:Y:S02]  /*1b430*/  PRMT R39, RZ, 0x7610, R39 ;  /* 0x00007610ff277816 */ /* 0x000fe40000000027 */
[----:B-1----:R-:W-:Y:S01]  /*1b440*/  PRMT R3, RZ, 0x7610, R3 ;  /* 0x00007610ff037816 */ /* 0x002fe20000000003 */
[----:B----4-:R-:W-:Y:S02]  /*1b450*/  @P2 IMAD.MOV.U32 R31, RZ, RZ, R40 ;  /* 0x000000ffff1f2224 */ /* 0x010fe400078e0028 */
[----:B------:R-:W-:Y:S01]  /*1b460*/  @P2 IMAD.MOV.U32 R30, RZ, RZ, R33 ;  /* 0x000000ffff1e2224 */ /* 0x000fe200078e0021 */
[----:B------:R-:W-:Y:S04]  /*1b470*/  STL [R1+0xbb8], R6 ;  /* 0x000bb80601007387 */ /* 0x000fe80000100800 */
[----:B------:R-:W4:Y:S04]  /*1b480*/  LDL R32, [R1+0x78c] ;  /* 0x00078c0001207983 */ /* 0x000f280000100800 */
[----:B---3--:R-:W3:Y:S04]  /*1b490*/  LDL R16, [R1+0x790] ;  /* 0x0007900001107983 */ /* 0x008ee80000100800 */
[----:B------:R1:W3:Y:S02]  /*1b4a0*/  @P2 LDG.E.U8 R39, desc[UR22][R30.64] ;  /* 0x000000161e272981 */ /* 0x0002e4000c1e1100 */
[----:B-1----:R-:W-:-:S02]  /*1b4b0*/  @P1 IMAD.MOV.U32 R30, RZ, RZ, R37 ;  /* 0x000000ffff1e1224 */ /* 0x002fc400078e0025 */
[----:B------:R-:W-:-:S05]  /*1b4c0*/  @P1 IMAD.MOV.U32 R31, RZ, RZ, R38 ;  /* 0x000000ffff1f1224 */ /* 0x000fca00078e0026 */
[----:B------:R1:W4:Y:S04]  /*1b4d0*/  @P1 LDG.E.U8 R3, desc[UR22][R30.64] ;  /* 0x000000161e031981 */ /* 0x000328000c1e1100 */
[----:B--2---:R2:W-:Y:S04]  /*1b4e0*/  STL [R1+0xbbc], R5 ;  /* 0x000bbc0501007387 */ /* 0x0045e80000100800 */
[----:B------:R-:W4:Y:S04]  /*1b4f0*/  LDL R33, [R1+0x794] ;  /* 0x0007940001217983 */ /* 0x000f280000100800 */
[----:B--2---:R-:W2:Y:S01]  /*1b500*/  LDL R5, [R1+0x798] ;  /* 0x0007980001057983 */ /* 0x004ea20000100800 */
[----:B------:R-:W-:Y:S01]  /*1b510*/  PRMT R35, RZ, 0x7610, R35 ;  /* 0x00007610ff237816 */ /* 0x000fe20000000023 */
[----:B-1----:R-:W-:-:S02]  /*1b520*/  @P1 IMAD.MOV.U32 R30, RZ, RZ, R19 ;  /* 0x000000ffff1e1224 */ /* 0x002fc400078e0013 */
[----:B------:R-:W-:Y:S01]  /*1b530*/  @P1 IMAD.MOV.U32 R31, RZ, RZ, R36 ;  /* 0x000000ffff1f1224 */ /* 0x000fe200078e0024 */
[----:B------:R-:W-:-:S04]  /*1b540*/  PRMT R34, RZ, 0x7610, R34 ;  /* 0x00007610ff227816 */ /* 0x000fc80000000022 */
[----:B------:R3:W2:Y:S01]  /*1b550*/  @P1 LDG.E.U8 R35, desc[UR22][R30.64] ;  /* 0x000000161e231981 */ /* 0x0006a2000c1e1100 */
[----:B------:R-:W-:Y:S01]  /*1b560*/  PRMT R23, RZ, 0x7610, R23 ;  /* 0x00007610ff177816 */ /* 0x000fe20000000017 */
[----:B---3--:R-:W-:Y:S02]  /*1b570*/  @P1 IMAD.MOV.U32 R30, RZ, RZ, R16 ;  /* 0x000000ffff1e1224 */ /* 0x008fe400078e0010 */
[----:B----4-:R-:W-:-:S05]  /*1b580*/  @P1 IMAD.MOV.U32 R31, RZ, RZ, R32 ;  /* 0x000000ffff1f1224 */ /* 0x010fca00078e0020 */
[----:B------:R1:W3:Y:S04]  /*1b590*/  @P1 LDG.E.U8 R34, desc[UR22][R30.64] ;  /* 0x000000161e221981 */ /* 0x0002e8000c1e1100 */
[----:B------:R4:W-:Y:S04]  /*1b5a0*/  STL [R1+0xb9c], R3 ;  /* 0x000b9c0301007387 */ /* 0x0009e80000100800 */
[----:B------:R-:W3:Y:S04]  /*1b5b0*/  LDL R19, [R1+0x79c] ;  /* 0x00079c0001137983 */ /* 0x000ee80000100800 */
[----:B------:R-:W3:Y:S04]  /*1b5c0*/  LDL R6, [R1+0x7a0] ;  /* 0x0007a00001067983 */ /* 0x000ee80000100800 */
[----:B------:R-:W3:Y:S04]  /*1b5d0*/  LDL R32, [R1+0x7a4] ;  /* 0x0007a40001207983 */ /* 0x000ee80000100800 */
[----:B----4-:R-:W4:Y:S01]  /*1b5e0*/  LDL R3, [R1+0x7a8] ;  /* 0x0007a80001037983 */ /* 0x010f220000100800 */
[----:B-1----:R-:W-:-:S02]  /*1b5f0*/  @P1 IMAD.MOV.U32 R31, RZ, RZ, R33 ;  /* 0x000000ffff1f1224 */ /* 0x002fc400078e0021 */
[----:B--2---:R-:W-:-:S05]  /*1b600*/  @P1 IMAD.MOV.U32 R30, RZ, RZ, R5 ;  /* 0x000000ffff1e1224 */ /* 0x004fca00078e0005 */
[----:B------:R1:W2:Y:S01]  /*1b610*/  @P1 LDG.E.U8 R23, desc[UR22][R30.64] ;  /* 0x000000161e171981 */ /* 0x0002a2000c1e1100 */
[----:B------:R-:W-:-:S03]  /*1b620*/  ISETP.GT.AND P2, PT, R53, 0x2a, PT ;  /* 0x0000002a3500780c */ /* 0x000fc60003f44270 */
[----:B------:R0:W-:Y:S04]  /*1b630*/  STL [R1+0x70], R35 ;  /* 0x0000702301007387 */ /* 0x0001e80000100800 */
[----:B------:R-:W4:Y:S04]  /*1b640*/  LDL R16, [R1+0x7b0] ;  /* 0x0007b00001107983 */ /* 0x000f280000100800 */
[----:B0-----:R-:W4:Y:S01]  /*1b650*/  LDL R35, [R1+0x7ac] ;  /* 0x0007ac0001237983 */ /* 0x001f220000100800 */
[----:B------:R-:W-:-:S03]  /*1b660*/  PRMT R15, RZ, 0x7610, R15 ;  /* 0x00007610ff0f7816 */ /* 0x000fc6000000000f */
[----:B---3--:R0:W-:Y:S04]  /*1b670*/  STL [R1+0x6c], R34 ;  /* 0x00006c2201007387 */ /* 0x0081e80000100800 */
[----:B------:R-:W3:Y:S04]  /*1b680*/  LDL R5, [R1+0x7b8] ;  /* 0x0007b80001057983 */ /* 0x000ee80000100800 */
[----:B0-----:R-:W3:Y:S01]  /*1b690*/  LDL R34, [R1+0x7b4] ;  /* 0x0007b40001227983 */ /* 0x001ee20000100800 */
[----:B-1----:R-:W-:Y:S02]  /*1b6a0*/  @P2 IMAD.MOV.U32 R31, RZ, RZ, R19 ;  /* 0x000000ffff1f2224 */ /* 0x002fe400078e0013 */
[----:B------:R-:W-:-:S05]  /*1b6b0*/  @P2 IMAD.MOV.U32 R30, RZ, RZ, R6 ;  /* 0x000000ffff1e2224 */ /* 0x000fca00078e0006 */
[----:B------:R4:W3:Y:S04]  /*1b6c0*/  @P2 LDG.E.U8 R15, desc[UR22][R30.64] ;  /* 0x000000161e0f2981 */ /* 0x0008e8000c1e1100 */
[----:B--2---:R0:W-:Y:S04]  /*1b6d0*/  STL [R1+0xb94], R23 ;  /* 0x000b941701007387 */ /* 0x0041e80000100800 */
[----:B------:R-:W2:Y:S04]  /*1b6e0*/  LDL R33, [R1+0x7bc] ;  /* 0x0007bc0001217983 */ /* 0x000ea80000100800 */
[----:B------:R-:W2:Y:S01]  /*1b6f0*/  LDL R19, [R1+0x7c0] ;  /* 0x0007c00001137983 */ /* 0x000ea20000100800 */
[----:B------:R-:W-:Y:S01]  /*1b700*/  PRMT R8, RZ, 0x7610, R8 ;  /* 0x00007610ff087816 */ /* 0x000fe20000000008 */
[----:B----4-:R-:W-:-:S02]  /*1b710*/  @P2 IMAD.MOV.U32 R30, RZ, RZ, R3 ;  /* 0x000000ffff1e2224 */ /* 0x010fc400078e0003 */
[----:B------:R-:W-:Y:S01]  /*1b720*/  @P2 IMAD.MOV.U32 R31, RZ, RZ, R32 ;  /* 0x000000ffff1f2224 */ /* 0x000fe200078e0020 */
[----:B------:R-:W-:Y:S01]  /*1b730*/  ISETP.GT.AND P1, PT, R53, 0x2b, PT ;  /* 0x0000002b3500780c */ /* 0x000fe20003f24270 */
[----:B------:R-:W4:Y:S01]  /*1b740*/  LDL R6, [R1+0x7c8] ;  /* 0x0007c80001067983 */ /* 0x000f220000100800 */
[----:B------:R-:W-:-:S03]  /*1b750*/  PRMT R17, RZ, 0x7610, R17 ;  /* 0x00007610ff117816 */ /* 0x000fc60000000011 */
[----:B------:R1:W4:Y:S01]  /*1b760*/  @P2 LDG.E.U8 R8, desc[UR22][R30.64] ;  /* 0x000000161e082981 */ /* 0x000322000c1e1100 */
[----:B------:R-:W-:Y:S01]  /*1b770*/  PRMT R24, RZ, 0x7610, R24 ;  /* 0x00007610ff187816 */ /* 0x000fe20000000018 */
[----:B-1----:R-:W-:Y:S02]  /*1b780*/  @P2 IMAD.MOV.U32 R30, RZ, RZ, R16 ;  /* 0x000000ffff1e2224 */ /* 0x002fe400078e0010 */
[----:B------:R-:W-:-:S05]  /*1b790*/  @P2 IMAD.MOV.U32 R31, RZ, RZ, R35 ;  /* 0x000000ffff1f2224 */ /* 0x000fca00078e0023 */
[----:B------:R3:W4:Y:S01]  /*1b7a0*/  @P2 LDG.E.U8 R17, desc[UR22][R30.64] ;  /* 0x000000161e112981 */ /* 0x000722000c1e1100 */
[----:B------:R-:W-:Y:S01]  /*1b7b0*/  PRMT R12, RZ, 0x7610, R12 ;  /* 0x00007610ff0c7816 */ /* 0x000fe2000000000c */
[----:B---3--:R-:W-:Y:S02]  /*1b7c0*/  @P2 IMAD.MOV.U32 R30, RZ, RZ, R5 ;  /* 0x000000ffff1e2224 */ /* 0x008fe400078e0005 */
[----:B------:R-:W-:-:S05]  /*1b7d0*/  @P2 IMAD.MOV.U32 R31, RZ, RZ, R34 ;  /* 0x000000ffff1f2224 */ /* 0x000fca00078e0022 */
[----:B------:R2:W3:Y:S04]  /*1b7e0*/  @P2 LDG.E.U8 R24, desc[UR22][R30.64] ;  /* 0x000000161e182981 */ /* 0x0004e8000c1e1100 */
[----:B------:R-:W-:Y:S04]  /*1b7f0*/  STL [R1+0x78], R39 ;  /* 0x0000782701007387 */ /* 0x000fe80000100800 */
[----:B------:R1:W-:Y:S04]  /*1b800*/  STL [R1+0xb88], R15 ;  /* 0x000b880f01007387 */ /* 0x0003e80000100800 */
[----:B------:R-:W3:Y:S04]  /*1b810*/  LDL R32, [R1+0x7c4] ;  /* 0x0007c40001207983 */ /* 0x000ee80000100800 */
[----:B------:R-:W3:Y:S01]  /*1b820*/  LDL R3, [R1+0x7d0] ;  /* 0x0007d00001037983 */ /* 0x000ee20000100800 */
[----:B--2---:R-:W-:-:S02]  /*1b830*/  @P1 IMAD.MOV.U32 R31, RZ, RZ, R33 ;  /* 0x000000ffff1f1224 */ /* 0x004fc400078e0021 */
[----:B------:R-:W-:-:S05]  /*1b840*/  @P1 IMAD.MOV.U32 R30, RZ, RZ, R19 ;  /* 0x000000ffff1e1224 */ /* 0x000fca00078e0013 */
[----:B------:R2:W3:Y:S04]  /*1b850*/  @P1 LDG.E.U8 R12, desc[UR22][R30.64] ;  /* 0x000000161e0c1981 */ /* 0x0004e8000c1e1100 */
[----:B----4-:R-:W-:Y:S04]  /*1b860*/  STL [R1+0xb8c], R8 ;  /* 0x000b8c0801007387 */ /* 0x010fe80000100800 */
[----:B------:R-:W4:Y:S01]  /*1b870*/  LDL R16, [R1+0x7cc] ;  /* 0x0007cc0001107983 */ /* 0x000f220000100800 */
[----:B0-----:R-:W-:-:S03]  /*1b880*/  PRMT R23, RZ, 0x7610, R23 ;  /* 0x00007610ff177816 */ /* 0x001fc60000000017 */
[----:B------:R0:W-:Y:S04]  /*1b890*/  STL [R1+0xb90], R17 ;  /* 0x000b901101007387 */ /* 0x0001e80000100800 */
[----:B-1----:R-:W4:Y:S04]  /*1b8a0*/  LDL R15, [R1+0x7d4] ;  /* 0x0007d400010f7983 */ /* 0x002f280000100800 */
[----:B------:R-:W4:Y:S01]  /*1b8b0*/  LDL R5, [R1+0x7d8] ;  /* 0x0007d80001057983 */ /* 0x000f220000100800 */
[----:B--2---:R-:W-:-:S03]  /*1b8c0*/  @P1 IMAD.MOV.U32 R30, RZ, RZ, R6 ;  /* 0x000000ffff1e1224 */ /* 0x004fc600078e0006 */
[----:B---3--:R1:W-:Y:S04]  /*1b8d0*/  STL [R1+0xb98], R24 ;  /* 0x000b981801007387 */ /* 0x0083e80000100800 */
[----:B------:R-:W2:Y:S04]  /*1b8e0*/  LDL R19, [R1+0x7dc] ;  /* 0x0007dc0001137983 */ /* 0x000ea80000100800 */
[----:B0-----:R-:W3:Y:S01]  /*1b8f0*/  LDL R17, [R1+0x7e0] ;  /* 0x0007e00001117983 */ /* 0x001ee20000100800 */
[----:B------:R-:W-:-:S05]  /*1b900*/  @P1 IMAD.MOV.U32 R31, RZ, RZ, R32 ;  /* 0x000000ffff1f1224 */ /* 0x000fca00078e0020 */
[----:B------:R0:W3:Y:S04]  /*1b910*/  @P1 LDG.E.U8 R23, desc[UR22][R30.64] ;  /* 0x000000161e171981 */ /* 0x0000e8000c1e1100 */
[----:B------:R4:W-:Y:S04]  /*1b920*/  STL [R1+0xba0], R12 ;  /* 0x000ba00c01007387 */ /* 0x0009e80000100800 */
[----:B------:R-:W3:Y:S01]  /*1b930*/  LDL R8, [R1+0x7e8] ;  /* 0x0007e80001087983 */ /* 0x000ee20000100800 */
[----:B------:R-:W-:Y:S01]  /*1b940*/  ISETP.GT.AND P2, PT, R53, 0x2c, PT ;  /* 0x0000002c3500780c */ /* 0x000fe20003f44270 */
[----:B0-----:R-:W-:Y:S01]  /*1b950*/  @P1 IMAD.MOV.U32 R30, RZ, RZ, R3 ;  /* 0x000000ffff1e1224 */ /* 0x001fe200078e0003 */
[----:B-1----:R-:W-:Y:S01]  /*1b960*/  PRMT R24, RZ, 0x7610, R24 ;  /* 0x00007610ff187816 */ /* 0x002fe20000000018 */
[----:B------:R-:W3:Y:S04]  /*1b970*/  LDL R6, [R1+0x7f0] ;  /* 0x0007f00001067983 */ /* 0x000ee80000100800 */
[----:B----4-:R-:W4:Y:S01]  /*1b980*/  LDL R12, [R1+0x7e4] ;  /* 0x0007e400010c7983 */ /* 0x010f220000100800 */
[----:B------:R-:W-:Y:S01]  /*1b990*/  @P1 IMAD.MOV.U32 R31, RZ, RZ, R16 ;  /* 0x000000ffff1f1224 */ /* 0x000fe200078e0010 */
[----:B------:R-:W-:-:S04]  /*1b9a0*/  PRMT R25, RZ, 0x7610, R25 ;  /* 0x00007610ff197816 */ /* 0x000fc80000000019 */
[----:B------:R0:W4:Y:S01]  /*1b9b0*/  @P1 LDG.E.U8 R24, desc[UR22][R30.64] ;  /* 0x000000161e181981 */ /* 0x000122000c1e1100 */
[----:B------:R-:W-:Y:S01]  /*1b9c0*/  PRMT R9, RZ, 0x7610, R9 ;  /* 0x00007610ff097816 */ /* 0x000fe20000000009 */
[----:B0-----:R-:W-:Y:S02]  /*1b9d0*/  @P1 IMAD.MOV.U32 R31, RZ, RZ, R15 ;  /* 0x000000ffff1f1224 */ /* 0x001fe400078e000f */
[----:B------:R-:W-:-:S05]  /*1b9e0*/  @P1 IMAD.MOV.U32 R30, RZ, RZ, R5 ;  /* 0x000000ffff1e1224 */ /* 0x000fca00078e0005 */
[----:B------:R2:W4:Y:S01]  /*1b9f0*/  @P1 LDG.E.U8 R25, desc[UR22][R30.64] ;  /* 0x000000161e191981 */ /* 0x000522000c1e1100 */
[----:B------:R-:W-:Y:S01]  /*1ba00*/  PRMT R10, RZ, 0x7610, R10 ;  /* 0x00007610ff0a7816 */ /* 0x000fe2000000000a */
[----:B--2---:R-:W-:Y:S02]  /*1ba10*/  @P2 IMAD.MOV.U32 R31, RZ, RZ, R19 ;  /* 0x000000ffff1f2224 */ /* 0x004fe400078e0013 */
[----:B---3--:R-:W-:-:S05]  /*1ba20*/  @P2 IMAD.MOV.U32 R30, RZ, RZ, R17 ;  /* 0x000000ffff1e2224 */ /* 0x008fca00078e0011 */
[----:B------:R0:W2:Y:S04]  /*1ba30*/  @P2 LDG.E.U8 R9, desc[UR22][R30.64] ;  /* 0x000000161e092981 */ /* 0x0000a8000c1e1100 */
[----:B------:R1:W-:Y:S04]  /*1ba40*/  STL [R1+0x50], R23 ;  /* 0x0000501701007387 */ /* 0x0003e80000100800 */
[----:B------:R-:W3:Y:S04]  /*1ba50*/  LDL R16, [R1+0x7f4] ;  /* 0x0007f40001107983 */ /* 0x000ee80000100800 */
[----:B------:R-:W3:Y:S04]  /*1ba60*/  LDL R3, [R1+0x7f8] ;  /* 0x0007f80001037983 */ /* 0x000ee80000100800 */
[----:B-1----:R-:W3:Y:S04]  /*1ba70*/  LDL R23, [R1+0x7ec] ;  /* 0x0007ec0001177983 */ /* 0x002ee80000100800 */
[----:B------:R-:W3:Y:S04]  /*1ba80*/  LDL R15, [R1+0x7fc] ;  /* 0x0007fc00010f7983 */ /* 0x000ee80000100800 */
[----:B------:R-:W3:Y:S01]  /*1ba90*/  LDL R5, [R1+0x800] ;  /* 0x0008000001057983 */ /* 0x000ee20000100800 */
[----:B0-----:R-:W-:-:S02]  /*1baa0*/  @P2 IMAD.MOV.U32 R30, RZ, RZ, R8 ;  /* 0x000000ffff1e2224 */ /* 0x001fc400078e0008 */
[----:B----4-:R-:W-:-:S05]  /*1bab0*/  @P2 IMAD.MOV.U32 R31, RZ, RZ, R12 ;  /* 0x000000ffff1f2224 */ /* 0x010fca00078e000c */
[----:B------:R0:W4:Y:S01]  /*1bac0*/  @P2 LDG.E.U8 R10, desc[UR22][R30.64] ;  /* 0x000000161e0a2981 */ /* 0x000122000c1e1100 */
[----:B------:R-:W-:-:S03]  /*1bad0*/  PRMT R7, RZ, 0x7610, R7 ;  /* 0x00007610ff077816 */ /* 0x000fc60000000007 */
[----:B------:R-:W-:Y:S04]  /*1bae0*/  STL [R1+0xba4], R25 ;  /* 0x000ba41901007387 */ /* 0x000fe80000100800 */
[----:B------:R-:W4:Y:S04]  /*1baf0*/  LDL R19, [R1+0x804] ;  /* 0x0008040001137983 */ /* 0x000f280000100800 */
[----:B------:R-:W4:Y:S01]  /*1bb00*/  LDL R17, [R1+0x808] ;  /* 0x0008080001117983 */ /* 0x000f220000100800 */
[----:B0-----:R-:W-:-:S03]  /*1bb10*/  @P2 IMAD.MOV.U32 R30, RZ, RZ, R6 ;  /* 0x000000ffff1e2224 */ /* 0x001fc600078e0006 */
[----:B--2---:R-:W-:Y:S04]  /*1bb20*/  STL [R1+0xba8], R9 ;  /* 0x000ba80901007387 */ /* 0x004fe80000100800 */
[----:B------:R-:W2:Y:S04]  /*1bb30*/  LDL R12, [R1+0x80c] ;  /* 0x00080c00010c7983 */ /* 0x000ea80000100800 */
[----:B------:R-:W2:Y:S01]  /*1bb40*/  LDL R8, [R1+0x810] ;  /* 0x0008100001087983 */ /* 0x000ea20000100800 */
[----:B---3--:R-:W-:-:S05]  /*1bb50*/  @P2 IMAD.MOV.U32 R31, RZ, RZ, R23 ;  /* 0x000000ffff1f2224 */ /* 0x008fca00078e0017 */
[----:B------:R0:W3:Y:S01]  /*1bb60*/  @P2 LDG.E.U8 R7, desc[UR22][R30.64] ;  /* 0x000000161e072981 */ /* 0x0000e2000c1e1100 */
[----:B------:R-:W-:Y:S01]  /*1bb70*/  PRMT R26, RZ, 0x7610, R26 ;  /* 0x00007610ff1a7816 */ /* 0x000fe2000000001a */
[----:B0-----:R-:W-:Y:S02]  /*1bb80*/  @P2 IMAD.MOV.U32 R30, RZ, RZ, R3 ;  /* 0x000000ffff1e2224 */ /* 0x001fe400078e0003 */
[----:B------:R-:W-:-:S05]  /*1bb90*/  @P2 IMAD.MOV.U32 R31, RZ, RZ, R16 ;  /* 0x000000ffff1f2224 */ /* 0x000fca00078e0010 */
[----:B------:R0:W3:Y:S04]  /*1bba0*/  @P2 LDG.E.U8 R26, desc[UR22][R30.64] ;  /* 0x000000161e1a2981 */ /* 0x0000e8000c1e1100 */
[----:B----4-:R-:W-:Y:S04]  /*1bbb0*/  STL [R1+0xbac], R10 ;  /* 0x000bac0a01007387 */ /* 0x010fe80000100800 */
[----:B------:R1:W-:Y:S04]  /*1bbc0*/  STL [R1+0x4c], R24 ;  /* 0x00004c1801007387 */ /* 0x0003e80000100800 */
[----:B------:R-:W4:Y:S04]  /*1bbd0*/  LDL R6, [R1+0x818] ;  /* 0x0008180001067983 */ /* 0x000f280000100800 */
[----:B-1----:R-:W4:Y:S01]  /*1bbe0*/  LDL R24, [R1+0x814] ;  /* 0x0008140001187983 */ /* 0x002f220000100800 */
[----:B------:R-:W-:-:S02]  /*1bbf0*/  ISETP.GT.AND P1, PT, R53, 0x2d, PT ;  /* 0x0000002d3500780c */ /* 0x000fc40003f24270 */
[----:B------:R-:W-:Y:S02]  /*1bc00*/  PRMT R13, RZ, 0x7610, R13 ;  /* 0x00007610ff0d7816 */ /* 0x000fe4000000000d */
[----:B------:R-:W-:-:S09]  /*1bc10*/  PRMT R14, RZ, 0x7610, R14 ;  /* 0x00007610ff0e7816 */ /* 0x000fd2000000000e */
[----:B0-----:R-:W-:Y:S02]  /*1bc20*/  @P1 IMAD.MOV.U32 R30, RZ, RZ, R5 ;  /* 0x000000ffff1e1224 */ /* 0x001fe400078e0005 */
[----:B------:R-:W-:-:S05]  /*1bc30*/  @P1 IMAD.MOV.U32 R31, RZ, RZ, R15 ;  /* 0x000000ffff1f1224 */ /* 0x000fca00078e000f */
[----:B------:R0:W4:Y:S01]  /*1bc40*/  @P1 LDG.E.U8 R13, desc[UR22][R30.64] ;  /* 0x000000161e0d1981 */ /* 0x000122000c1e1100 */
[----:B------:R-:W-:Y:S01]  /*1bc50*/  PRMT R11, RZ, 0x7610, R11 ;  /* 0x00007610ff0b7816 */ /* 0x000fe2000000000b */
[----:B0-----:R-:W-:Y:S02]  /*1bc60*/  @P1 IMAD.MOV.U32 R30, RZ, RZ, R17 ;  /* 0x000000ffff1e1224 */ /* 0x001fe400078e0011 */
[----:B------:R-:W-:-:S05]  /*1bc70*/  @P1 IMAD.MOV.U32 R31, RZ, RZ, R19 ;  /* 0x000000ffff1f1224 */ /* 0x000fca00078e0013 */
[----:B------:R2:W4:Y:S01]  /*1bc80*/  @P1 LDG.E.U8 R14, desc[UR22][R30.64] ;  /* 0x000000161e0e1981 */ /* 0x000522000c1e1100 */
[----:B------:R-:W-:Y:S01]  /*1bc90*/  PRMT R27, RZ, 0x7610, R27 ;  /* 0x00007610ff1b7816 */ /* 0x000fe2000000001b */
[----:B--2---:R-:W-:Y:S02]  /*1bca0*/  @P1 IMAD.MOV.U32 R30, RZ, RZ, R8 ;  /* 0x000000ffff1e1224 */ /* 0x004fe400078e0008 */
[----:B------:R-:W-:-:S05]  /*1bcb0*/  @P1 IMAD.MOV.U32 R31, RZ, RZ, R12 ;  /* 0x000000ffff1f1224 */ /* 0x000fca00078e000c */
[----:B------:R4:W2:Y:S04]  /*1bcc0*/  @P1 LDG.E.U8 R11, desc[UR22][R30.64] ;  /* 0x000000161e0b1981 */ /* 0x0008a8000c1e1100 */
[----:B---3--:R-:W-:Y:S04]  /*1bcd0*/  STL [R1+0xbb0], R7 ;  /* 0x000bb00701007387 */ /* 0x008fe80000100800 */
[----:B------:R-:W3:Y:S04]  /*1bce0*/  LDL R23, [R1+0x81c] ;  /* 0x00081c0001177983 */ /* 0x000ee80000100800 */
[----:B------:R-:W3:Y:S04]  /*1bcf0*/  LDL R16, [R1+0x820] ;  /* 0x0008200001107983 */ /* 0x000ee80000100800 */
[----:B------:R-:W3:Y:S04]  /*1bd00*/  LDL R9, [R1+0x824] ;  /* 0x0008240001097983 */ /* 0x000ee80000100800 */
[----:B------:R-:W3:Y:S04]  /*1bd10*/  LDL R3, [R1+0x828] ;  /* 0x0008280001037983 */ /* 0x000ee80000100800 */
[----:B------:R-:W-:Y:S04]  /*1bd20*/  STL [R1+0xbc0], R26 ;  /* 0x000bc01a01007387 */ /* 0x000fe80000100800 */
[----:B------:R-:W3:Y:S04]  /*1bd30*/  LDL R15, [R1+0x82c] ;  /* 0x00082c00010f7983 */ /* 0x000ee80000100800 */
[----:B------:R-:W3:Y:S01]  /*1bd40*/  LDL R5, [R1+0x830] ;  /* 0x0008300001057983 */ /* 0x000ee20000100800 */
[----:B----4-:R-:W-:-:S02]  /*1bd50*/  @P1 IMAD.MOV.U32 R30, RZ, RZ, R6 ;  /* 0x000000ffff1e1224 */ /* 0x010fc400078e0006 */
[----:B------:R-:W-:-:S05]  /*1bd60*/  @P1 IMAD.MOV.U32 R31, RZ, RZ, R24 ;  /* 0x000000ffff1f1224 */ /* 0x000fca00078e0018 */
[----:B------:R3:W4:Y:S01]  /*1bd70*/  @P1 LDG.E.U8 R27, desc[UR22][R30.64] ;  /* 0x000000161e1b1981 */ /* 0x000722000c1e1100 */
[----:B------:R-:W-:-:S03]  /*1bd80*/  ISETP.GT.AND P2, PT, R53, 0x2e, PT ;  /* 0x0000002e3500780c */ /* 0x000fc60003f44270 */
[----:B------:R0:W-:Y:S04]  /*1bd90*/  STL [R1+0xbc4], R13 ;  /* 0x000bc40d01007387 */ /* 0x0001e80000100800 */
[----:B------:R-:W4:Y:S04]  /*1bda0*/  LDL R19, [R1+0x834] ;  /* 0x0008340001137983 */ /* 0x000f280000100800 */
[----:B------:R-:W4:Y:S04]  /*1bdb0*/  LDL R17, [R1+0x838] ;  /* 0x0008380001117983 */ /* 0x000f280000100800 */
[----:B------:R1:W-:Y:S04]  /*1bdc0*/  STL [R1+0xbc8], R14 ;  /* 0x000bc80e01007387 */ /* 0x0003e80000100800 */
[----:B------:R-:W4:Y:S04]  /*1bdd0*/  LDL R12, [R1+0x83c] ;  /* 0x00083c00010c7983 */ /* 0x000f280000100800 */
[----:B------:R-:W4:Y:S01]  /*1bde0*/  LDL R8, [R1+0x840] ;  /* 0x0008400001087983 */ /* 0x000f220000100800 */
[----:B------:R-:W-:-:S03]  /*1bdf0*/  PRMT R20, RZ, 0x7610, R20 ;  /* 0x00007610ff147816 */ /* 0x000fc60000000014 */
[----:B--2---:R2:W-:Y:S04]  /*1be00*/  STL [R1+0xbcc], R11 ;  /* 0x000bcc0b01007387 */ /* 0x0045e80000100800 */
[----:B0-----:R-:W4:Y:S04]  /*1be10*/  LDL R13, [R1+0x844] ;  /* 0x00084400010d7983 */ /* 0x001f280000100800 */
[----:B------:R-:W4:Y:S01]  /*1be20*/  LDL R6, [R1+0x848] ;  /* 0x0008480001067983 */ /* 0x000f220000100800 */
[----:B---3--:R-:W-:-:S03]  /*1be30*/  @P2 IMAD.MOV.U32 R31, RZ, RZ, R23 ;  /* 0x000000ffff1f2224 */ /* 0x008fc600078e0017 */
[----:B------:R-:W3:Y:S01]  /*1be40*/  LDL R7, [R1+0x850] ;  /* 0x0008500001077983 */ /* 0x000ee20000100800 */
[----:B------:R-:W-:Y:S01]  /*1be50*/  @P2 IMAD.MOV.U32 R30, RZ, RZ, R16 ;  /* 0x000000ffff1e2224 */ /* 0x000fe200078e0010 */
[----:B------:R-:W-:-:S04]  /*1be60*/  PRMT R18, RZ, 0x7610, R18 ;  /* 0x00007610ff127816 */ /* 0x000fc80000000012 */
[----:B------:R0:W3:Y:S02]  /*1be70*/  @P2 LDG.E.U8 R20, desc[UR22][R30.64] ;  /* 0x000000161e142981 */ /* 0x0000e4000c1e1100 */
[----:B0-----:R-:W-:Y:S02]  /*1be80*/  @P2 IMAD.MOV.U32 R31, RZ, RZ, R9 ;  /* 0x000000ffff1f2224 */ /* 0x001fe400078e0009 */
[----:B------:R-:W-:-:S05]  /*1be90*/  @P2 IMAD.MOV.U32 R30, RZ, RZ, R3 ;  /* 0x000000ffff1e2224 */ /* 0x000fca00078e0003 */
[----:B------:R0:W3:Y:S02]  /*1bea0*/  @P2 LDG.E.U8 R18, desc[UR22][R30.64] ;  /* 0x000000161e122981 */ /* 0x0000e4000c1e1100 */
[----:B0-----:R-:W-:Y:S02]  /*1beb0*/  @P2 IMAD.MOV.U32 R30, RZ, RZ, R5 ;  /* 0x000000ffff1e2224 */ /* 0x001fe400078e0005 */
[----:B------:R-:W-:Y:S01]  /*1bec0*/  @P2 IMAD.MOV.U32 R31, RZ, RZ, R15 ;  /* 0x000000ffff1f2224 */ /* 0x000fe200078e000f */
[----:B----4-:R0:W-:Y:S04]  /*1bed0*/  STL [R1+0xbd0], R27 ;  /* 0x000bd01b01007387 */ /* 0x0101e80000100800 */
[----:B------:R-:W4:Y:S04]  /*1bee0*/  LDL R16, [R1+0x84c] ;  /* 0x00084c0001107983 */ /* 0x000f280000100800 */
[----:B------:R-:W4:Y:S04]  /*1bef0*/  LDL R9, [R1+0x854] ;  /* 0x0008540001097983 */ /* 0x000f280000100800 */
[----:B------:R-:W4:Y:S04]  /*1bf00*/  LDL R3, [R1+0x858] ;  /* 0x0008580001037983 */ /* 0x000f280000100800 */
[----:B------:R-:W4:Y:S04]  /*1bf10*/  LDL R15, [R1+0x85c] ;  /* 0x00085c00010f7983 */ /* 0x000f280000100800 */
[----:B------:R-:W4:Y:S04]  /*1bf20*/  LDL R5, [R1+0xa1c] ;  /* 0x000a1c0001057983 */ /* 0x000f280000100800 */
[----:B-1----:R-:W4:Y:S01]  /*1bf30*/  LDL R14, [R1+0x860] ;  /* 0x00086000010e7983 */ /* 0x002f220000100800 */
[----:B------:R-:W-:-:S02]  /*1bf40*/  ISETP.GT.AND P1, PT, R53, 0x2f, PT ;  /* 0x0000002f3500780c */ /* 0x000fc40003f24270 */
[----:B------:R-:W-:Y:S01]  /*1bf50*/  PRMT R21, RZ, 0x7610, R21 ;  /* 0x00007610ff157816 */ /* 0x000fe20000000015 */
[----:B--2---:R-:W2:Y:S01]  /*1bf60*/  LDL R11, [R1+0x864] ;  /* 0x00086400010b7983 */ /* 0x004ea20000100800 */
[----:B------:R-:W-:-:S04]  /*1bf70*/  PRMT R28, RZ, 0x7610, R28 ;  /* 0x00007610ff1c7816 */ /* 0x000fc8000000001c */
[----:B------:R1:W2:Y:S01]  /*1bf80*/  @P2 LDG.E.U8 R21, desc[UR22][R30.64] ;  /* 0x000000161e152981 */ /* 0x0002a2000c1e1100 */
[----:B------:R-:W-:Y:S01]  /*1bf90*/  PRMT R4, RZ, 0x7610, R4 ;  /* 0x00007610ff047816 */ /* 0x000fe20000000004 */
[----:B-1----:R-:W-:Y:S02]  /*1bfa0*/  @P2 IMAD.MOV.U32 R30, RZ, RZ, R17 ;  /* 0x000000ffff1e2224 */ /* 0x002fe400078e0011 */
[----:B------:R-:W-:Y:S01]  /*1bfb0*/  @P2 IMAD.MOV.U32 R31, RZ, RZ, R19 ;  /* 0x000000ffff1f2224 */ /* 0x000fe200078e0013 */
[----:B------:R-:W-:Y:S01]  /*1bfc0*/  PRMT R0, RZ, 0x7610, R0 ;  /* 0x00007610ff007816 */ /* 0x000fe20000000000 */
[----:B------:R-:W2:Y:S04]  /*1bfd0*/  LDL R17, [R1+0x878] ;  /* 0x0008780001117983 */ /* 0x000ea80000100800 */
[----:B------:R1:W2:Y:S01]  /*1bfe0*/  @P2 LDG.E.U8 R28, desc[UR22][R30.64] ;  /* 0x000000161e1c2981 */ /* 0x0002a2000c1e1100 */
[----:B------:R-:W-:-:S02]  /*1bff0*/  PRMT R2, RZ, 0x7610, R2 ;  /* 0x00007610ff027816 */ /* 0x000fc40000000002 */
[----:B------:R-:W-:Y:S01]  /*1c000*/  PRMT R29, RZ, 0x7610, R29 ;  /* 0x00007610ff1d7816 */ /* 0x000fe2000000001d */
[----:B------:R-:W2:Y:S01]  /*1c010*/  LDL R19, [R1+0x8d8] ;  /* 0x0008d80001137983 */ /* 0x000ea20000100800 */
[----:B-1----:R-:W-:Y:S02]  /*1c020*/  @P1 IMAD.MOV.U32 R30, RZ, RZ, R8 ;  /* 0x000000ffff1e1224 */ /* 0x002fe400078e0008 */
[----:B------:R-:W-:Y:S01]  /*1c030*/  @P1 IMAD.MOV.U32 R31, RZ, RZ, R12 ;  /* 0x000000ffff1f1224 */ /* 0x000fe200078e000c */
[----:B------:R-:W2:Y:S04]  /*1c040*/  LDL R8, [R1+0x86c] ;  /* 0x00086c0001087983 */ /* 0x000ea80000100800 */
[----:B------:R-:W2:Y:S04]  /*1c050*/  LDL R12, [R1+0x868] ;  /* 0x00086800010c7983 */ /* 0x000ea80000100800 */
[----:B------:R1:W2:Y:S01]  /*1c060*/  @P1 LDG.E.U8 R4, desc[UR22][R30.64] ;  /* 0x000000161e041981 */ /* 0x0002a2000c1e1100 */
[----:B------:R-:W-:Y:S01]  /*1c070*/  ISETP.GT.AND P2, PT, R53, 0x30, PT ;  /* 0x000000303500780c */ /* 0x000fe20003f44270 */
[----:B-1----:R-:W-:-:S02]  /*1c080*/  @P1 IMAD.MOV.U32 R30, RZ, RZ, R6 ;  /* 0x000000ffff1e1224 */ /* 0x002fc400078e0006 */
[----:B------:R-:W-:Y:S01]  /*1c090*/  @P1 IMAD.MOV.U32 R31, RZ, RZ, R13 ;  /* 0x000000ffff1f1224 */ /* 0x000fe200078e000d */
[----:B------:R-:W2:Y:S04]  /*1c0a0*/  LDL R6, [R1+0x874] ;  /* 0x0008740001067983 */ /* 0x000ea80000100800 */
[----:B------:R-:W2:Y:S04]  /*1c0b0*/  LDL R13, [R1+0x870] ;  /* 0x00087000010d7983 */ /* 0x000ea80000100800 */
[----:B------:R3:W2:Y:S02]  /*1c0c0*/  @P1 LDG.E.U8 R0, desc[UR22][R30.64] ;  /* 0x000000161e001981 */ /* 0x0006a4000c1e1100 */
[----:B---3--:R-:W-:-:S02]  /*1c0d0*/  @P1 IMAD.MOV.U32 R30, RZ, RZ, R7 ;  /* 0x000000ffff1e1224 */ /* 0x008fc400078e0007 */
[----:B------:R-:W3:Y:S01]  /*1c0e0*/  LDL R7, [R1+0x884] ;  /* 0x0008840001077983 */ /* 0x000ee20000100800 */
[----:B------:R-:W-:Y:S01]  /*1c0f0*/  PRMT R10, RZ, 0x7610, R10 ;  /* 0x00007610ff0a7816 */ /* 0x000fe2000000000a */
[----:B----4-:R-:W-:Y:S02]  /*1c100*/  @P1 IMAD.MOV.U32 R31, RZ, RZ, R16 ;  /* 0x000000ffff1f1224 */ /* 0x010fe400078e0010 */
[----:B------:R-:W4:Y:S04]  /*1c110*/  LDL R16, [R1+0x87c] ;  /* 0x00087c0001107983 */ /* 0x000f280000100800 */
[----:B------:R1:W3:Y:S02]  /*1c120*/  @P1 LDG.E.U8 R2, desc[UR22][R30.64] ;  /* 0x000000161e021981 */ /* 0x0002e4000c1e1100 */
[----:B-1----:R-:W-:-:S02]  /*1c130*/  @P1 IMAD.MOV.U32 R31, RZ, RZ, R9 ;  /* 0x000000ffff1f1224 */ /* 0x002fc400078e0009 */
[----:B------:R-:W-:Y:S01]  /*1c140*/  @P1 IMAD.MOV.U32 R30, RZ, RZ, R3 ;  /* 0x000000ffff1e1224 */ /* 0x000fe200078e0003 */
[----:B------:R-:W3:Y:S04]  /*1c150*/  LDL R9, [R1+0x880] ;  /* 0x0008800001097983 */ /* 0x000ee80000100800 */
[----:B------:R1:W3:Y:S04]  /*1c160*/  @P1 LDG.E.U8 R29, desc[UR22][R30.64] ;  /* 0x000000161e1d1981 */ /* 0x0002e8000c1e1100 */
[----:B------:R-:W3:Y:S01]  /*1c170*/  LDL R3, [R1+0x88c] ;  /* 0x00088c0001037983 */ /* 0x000ee20000100800 */
[----:B-1----:R-:W-:-:S02]  /*1c180*/  @P2 IMAD.MOV.U32 R30, RZ, RZ, R5 ;  /* 0x000000ffff1e2224 */ /* 0x002fc400078e0005 */
[----:B------:R-:W-:Y:S01]  /*1c190*/  @P2 IMAD.MOV.U32 R31, RZ, RZ, R15 ;  /* 0x000000ffff1f2224 */ /* 0x000fe200078e000f */
[----:B------:R-:W3:Y:S04]  /*1c1a0*/  LDL R5, [R1+0x894] ;  /* 0x0008940001057983 */ /* 0x000ee80000100800 */
[----:B------:R-:W3:Y:S04]  /*1c1b0*/  LDL R15, [R1+0x888] ;  /* 0x00088800010f7983 */ /* 0x000ee80000100800 */
[----:B------:R1:W3:Y:S02]  /*1c1c0*/  @P2 LDG.E.U8 R10, desc[UR22][R30.64] ;  /* 0x000000161e0a2981 */ /* 0x0002e4000c1e1100 */
[----:B-1----:R-:W-:-:S02]  /*1c1d0*/  @P2 IMAD.MOV.U32 R31, RZ, RZ, R14 ;  /* 0x000000ffff1f2224 */ /* 0x002fc400078e000e */
[----:B------:R-:W3:Y:S01]  /*1c1e0*/  LDL R14, [R1+0x890] ;  /* 0x00089000010e7983 */ /* 0x000ee20000100800 */
[----:B--2---:R-:W-:-:S03]  /*1c1f0*/  @P2 IMAD.MOV.U32 R30, RZ, RZ, R11 ;  /* 0x000000ffff1e2224 */ /* 0x004fc600078e000b */
[----:B------:R-:W2:Y:S01]  /*1c200*/  LDL R11, [R1+0x89c] ;  /* 0x00089c00010b7983 */ /* 0x000ea20000100800 */
[----:B------:R-:W-:Y:S02]  /*1c210*/  PRMT R22, RZ, 0x7610, R22 ;  /* 0x00007610ff167816 */ /* 0x000fe40000000016 */
[----:B------:R-:W-:Y:S02]  /*1c220*/  ISETP.GT.AND P1, PT, R53, 0x31, PT ;  /* 0x000000313500780c */ /* 0x000fe40003f24270 */
[----:B------:R-:W-:Y:S02]  /*1c230*/  PRMT R92, RZ, 0x7610, R92 ;  /* 0x00007610ff5c7816 */ /* 0x000fe4000000005c */
[----:B------:R1:W2:Y:S01]  /*1c240*/  @P2 LDG.E.U8 R22, desc[UR22][R30.64] ;  /* 0x000000161e162981 */ /* 0x0002a2000c1e1100 */
[----:B------:R-:W-:Y:S01]  /*1c250*/  PRMT R90, RZ, 0x7610, R90 ;  /* 0x00007610ff5a7816 */ /* 0x000fe2000000005a */
[----:B-1----:R-:W-:Y:S02]  /*1c260*/  @P2 IMAD.MOV.U32 R30, RZ, RZ, R8 ;  /* 0x000000ffff1e2224 */ /* 0x002fe400078e0008 */
[----:B------:R-:W-:Y:S01]  /*1c270*/  @P2 IMAD.MOV.U32 R31, RZ, RZ, R12 ;  /* 0x000000ffff1f2224 */ /* 0x000fe200078e000c */
[----:B------:R-:W2:Y:S04]  /*1c280*/  LDL R8, [R1+0x8a4] ;  /* 0x0008a40001087983 */ /* 0x000ea80000100800 */
[----:B------:R-:W2:Y:S04]  /*1c290*/  LDL R12, [R1+0x898] ;  /* 0x00089800010c7983 */ /* 0x000ea80000100800 */
[----:B------:R1:W2:Y:S01]  /*1c2a0*/  @P2 LDG.E.U8 R92, desc[UR22][R30.64] ;  /* 0x000000161e5c2981 */ /* 0x0002a2000c1e1100 */
[----:B------:R-:W-:Y:S01]  /*1c2b0*/  PRMT R88, RZ, 0x7610, R88 ;  /* 0x00007610ff587816 */ /* 0x000fe20000000058 */
[----:B-1----:R-:W-:-:S02]  /*1c2c0*/  @P2 IMAD.MOV.U32 R30, RZ, RZ, R6 ;  /* 0x000000ffff1e2224 */ /* 0x002fc400078e0006 */
[----:B------:R-:W-:Y:S01]  /*1c2d0*/  @P2 IMAD.MOV.U32 R31, RZ, RZ, R13 ;  /* 0x000000ffff1f2224 */ /* 0x000fe200078e000d */
[----:B------:R-:W2:Y:S04]  /*1c2e0*/  LDL R6, [R1+0x8ac] ;  /* 0x0008ac0001067983 */ /* 0x000ea80000100800 */
[----:B------:R-:W2:Y:S04]  /*1c2f0*/  LDL R13, [R1+0x8a0] ;  /* 0x0008a000010d7983 */ /* 0x000ea80000100800 */
[----:B------:R1:W2:Y:S01]  /*1c300*/  @P2 LDG.E.U8 R90, desc[UR22][R30.64] ;  /* 0x000000161e5a2981 */ /* 0x0002a2000c1e1100 */
[----:B------:R-:W-:Y:S01]  /*1c310*/  PRMT R86, RZ, 0x7610, R86 ;  /* 0x00007610ff567816 */ /* 0x000fe20000000056 */
[----:B-1----:R-:W-:Y:S01]  /*1c320*/  @P1 IMAD.MOV.U32 R31, RZ, RZ, R17 ;  /* 0x000000ffff1f1224 */ /* 0x002fe200078e0011 */
[----:B------:R-:W-:Y:S01]  /*1c330*/  PRMT R84, RZ, 0x7610, R84 ;  /* 0x00007610ff547816 */ /* 0x000fe20000000054 */
[----:B------:R-:W2:Y:S01]  /*1c340*/  LDL R17, [R1+0x8dc] ;  /* 0x0008dc0001117983 */ /* 0x000ea20000100800 */
[----:B----4-:R-:W-:-:S03]  /*1c350*/  @P1 IMAD.MOV.U32 R30, RZ, RZ, R16 ;  /* 0x000000ffff1e1224 */ /* 0x010fc600078e0010 */
[----:B------:R-:W4:Y:S04]  /*1c360*/  LDL R16, [R1+0x8a8] ;  /* 0x0008a80001107983 */ /* 0x000f280000100800 */
[----:B------:R3:W4:Y:S02]  /*1c370*/  @P1 LDG.E.U8 R88, desc[UR22][R30.64] ;  /* 0x000000161e581981 */ /* 0x000724000c1e1100 */
[----:B---3--:R-:W-:Y:S02]  /*1c380*/  @P1 IMAD.MOV.U32 R30, RZ, RZ, R7 ;  /* 0x000000ffff1e1224 */ /* 0x008fe400078e0007 */
[----:B------:R-:W-:Y:S01]  /*1c390*/  @P1 IMAD.MOV.U32 R31, RZ, RZ, R9 ;  /* 0x000000ffff1f1224 */ /* 0x000fe200078e0009 */
[----:B------:R-:W3:Y:S04]  /*1c3a0*/  LDL R7, [R1+0x8b4] ;  /* 0x0008b40001077983 */ /* 0x000ee80000100800 */
[----:B------:R-:W3:Y:S04]  /*1c3b0*/  LDL R9, [R1+0x8b0] ;  /* 0x0008b00001097983 */ /* 0x000ee80000100800 */
[----:B------:R1:W3:Y:S02]  /*1c3c0*/  @P1 LDG.E.U8 R86, desc[UR22][R30.64] ;  /* 0x000000161e561981 */ /* 0x0002e4000c1e1100 */
[----:B-1----:R-:W-:-:S02]  /*1c3d0*/  @P1 IMAD.MOV.U32 R30, RZ, RZ, R3 ;  /* 0x000000ffff1e1224 */ /* 0x002fc400078e0003 */
[----:B------:R-:W-:Y:S01]  /*1c3e0*/  @P1 IMAD.MOV.U32 R31, RZ, RZ, R15 ;  /* 0x000000ffff1f1224 */ /* 0x000fe200078e000f */
[----:B------:R-:W3:Y:S04]  /*1c3f0*/  LDL R3, [R1+0x8bc] ;  /* 0x0008bc0001037983 */ /* 0x000ee80000100800 */
[----:B------:R-:W3:Y:S04]  /*1c400*/  LDL R15, [R1+0x8b8] ;  /* 0x0008b800010f7983 */ /* 0x000ee80000100800 */
[----:B------:R1:W3:Y:S02]  /*1c410*/  @P1 LDG.E.U8 R84, desc[UR22][R30.64] ;  /* 0x000000161e541981 */ /* 0x0002e4000c1e1100 */
[----:B-1----:R-:W-:-:S02]  /*1c420*/  @P1 IMAD.MOV.U32 R31, RZ, RZ, R14 ;  /* 0x000000ffff1f1224 */ /* 0x002fc400078e000e */
[----:B------:R-:W3:Y:S01]  /*1c430*/  LDL R14, [R1+0x8c0] ;  /* 0x0008c000010e7983 */ /* 0x000ee20000100800 */
[----:B------:R-:W-:-:S03]  /*1c440*/  @P1 IMAD.MOV.U32 R30, RZ, RZ, R5 ;  /* 0x000000ffff1e1224 */ /* 0x000fc600078e0005 */
[----:B------:R-:W3:Y:S01]  /*1c450*/  LDL R5, [R1+0x8c4] ;  /* 0x0008c40001057983 */ /* 0x000ee20000100800 */
[----:B------:R-:W-:Y:S02]  /*1c460*/  ISETP.GT.AND P2, PT, R53, 0x32, PT ;  /* 0x000000323500780c */ /* 0x000fe40003f44270 */
[----:B------:R-:W-:-:S06]  /*1c470*/  PRMT R83, RZ, 0x7610, R83 ;  /* 0x00007610ff537816 */ /* 0x000fcc0000000053 */
[----:B------:R2:W3:Y:S05]  /*1c480*/  @P1 LDG.E.U8 R83, desc[UR22][R30.64] ;  /* 0x000000161e531981 */ /* 0x0004ea000c1e1100 */
[----:B--2---:R-:W-:Y:S02]  /*1c490*/  @P2 IMAD.MOV.U32 R30, RZ, RZ, R11 ;  /* 0x000000ffff1e2224 */ /* 0x004fe400078e000b */
[----:B------:R-:W2:Y:S01]  /*1c4a0*/  LDL R11, [R1+0x8cc] ;  /* 0x0008cc00010b7983 */ /* 0x000ea20000100800 */
[----:B------:R-:W-:Y:S01]  /*1c4b0*/  PRMT R82, RZ, 0x7610, R82 ;  /* 0x00007610ff527816 */ /* 0x000fe20000000052 */
[----:B------:R-:W-:Y:S02]  /*1c4c0*/  @P2 IMAD.MOV.U32 R31, RZ, RZ, R12 ;  /* 0x000000ffff1f2224 */ /* 0x000fe400078e000c */
[----:B------:R-:W2:Y:S01]  /*1c4d0*/  LDL R12, [R1+0x8c8] ;  /* 0x0008c800010c7983 */ /* 0x000ea20000100800 */
[----:B------:R-:W-:-:S03]  /*1c4e0*/  PRMT R80, RZ, 0x7610, R80 ;  /* 0x00007610ff507816 */ /* 0x000fc60000000050 */
[----:B------:R1:W2:Y:S01]  /*1c4f0*/  @P2 LDG.E.U8 R82, desc[UR22][R30.64] ;  /* 0x000000161e522981 */ /* 0x0002a2000c1e1100 */
[----:B------:R-:W-:Y:S02]  /*1c500*/  PRMT R78, RZ, 0x7610, R78 ;  /* 0x00007610ff4e7816 */ /* 0x000fe4000000004e */
[----:B------:R-:W-:Y:S01]  /*1c510*/  ISETP.GT.AND P1, PT, R53, 0x33, PT ;  /* 0x000000333500780c */ /* 0x000fe20003f24270 */
[----:B-1----:R-:W-:Y:S02]  /*1c520*/  @P2 IMAD.MOV.U32 R30, RZ, RZ, R8 ;  /* 0x000000ffff1e2224 */ /* 0x002fe400078e0008 */
[----:B------:R-:W-:Y:S01]  /*1c530*/  @P2 IMAD.MOV.U32 R31, RZ, RZ, R13 ;  /* 0x000000ffff1f2224 */ /* 0x000fe200078e000d */
[----:B------:R-:W2:Y:S04]  /*1c540*/  LDL R8, [R1+0x8d4] ;  /* 0x0008d40001087983 */ /* 0x000ea80000100800 */
[----:B------:R-:W2:Y:S04]  /*1c550*/  LDL R13, [R1+0x8d0] ;  /* 0x0008d000010d7983 */ /* 0x000ea80000100800 */
[----:B------:R1:W2:Y:S01]  /*1c560*/  @P2 LDG.E.U8 R80, desc[UR22][R30.64] ;  /* 0x000000161e502981 */ /* 0x0002a2000c1e1100 */
[----:B------:R-:W-:Y:S01]  /*1c570*/  PRMT R76, RZ, 0x7610, R76 ;  /* 0x00007610ff4c7816 */ /* 0x000fe2000000004c */
[----:B-1----:R-:W-:-:S02]  /*1c580*/  @P2 IMAD.MOV.U32 R30, RZ, RZ, R6 ;  /* 0x000000ffff1e2224 */ /* 0x002fc400078e0006 */
[----:B------:R-:W2:Y:S01]  /*1c590*/  LDL R6, [R1+0x8e4] ;  /* 0x0008e40001067983 */ /* 0x000ea20000100800 */
[----:B------:R-:W-:Y:S01]  /*1c5a0*/  PRMT R74, RZ, 0x7610, R74 ;  /* 0x00007610ff4a7816 */ /* 0x000fe2000000004a */
[----:B----4-:R-:W-:Y:S01]  /*1c5b0*/  @P2 IMAD.MOV.U32 R31, RZ, RZ, R16 ;  /* 0x000000ffff1f2224 */ /* 0x010fe200078e0010 */
[----:B------:R-:W-:Y:S01]  /*1c5c0*/  PRMT R72, RZ, 0x7610, R72 ;  /* 0x00007610ff487816 */ /* 0x000fe20000000048 */
[----:B------:R-:W4:Y:S04]  /*1c5d0*/  LDL R16, [R1+0x960] ;  /* 0x0009600001107983 */ /* 0x000f280000100800 */
[----:B------:R3:W4:Y:S02]  /*1c5e0*/  @P2 LDG.E.U8 R78, desc[UR22][R30.64] ;  /* 0x000000161e4e2981 */ /* 0x000724000c1e1100 */
[----:B---3--:R-:W-:-:S02]  /*1c5f0*/  @P2 IMAD.MOV.U32 R30, RZ, RZ, R7 ;  /* 0x000000ffff1e2224 */ /* 0x008fc400078e0007 */
[----:B------:R-:W3:Y:S01]  /*1c600*/  LDL R7, [R1+0x8ec] ;  /* 0x0008ec0001077983 */ /* 0x000ee20000100800 */
[----:B------:R-:W-:-:S03]  /*1c610*/  @P2 IMAD.MOV.U32 R31, RZ, RZ, R9 ;  /* 0x000000ffff1f2224 */ /* 0x000fc600078e0009 */
[----:B------:R-:W3:Y:S04]  /*1c620*/  LDL R9, [R1+0x8e0] ;  /* 0x0008e00001097983 */ /* 0x000ee80000100800 */
[----:B------:R1:W4:Y:S02]  /*1c630*/  @P2 LDG.E.U8 R76, desc[UR22][R30.64] ;  /* 0x000000161e4c2981 */ /* 0x000324000c1e1100 */
[----:B-1----:R-:W-:Y:S02]  /*1c640*/  @P1 IMAD.MOV.U32 R30, RZ, RZ, R3 ;  /* 0x000000ffff1e1224 */ /* 0x002fe400078e0003 */
[----:B------:R-:W4:Y:S01]  /*1c650*/  LDL R3, [R1+0x8f4] ;  /* 0x0008f40001037983 */ /* 0x000f220000100800 */
[----:B------:R-:W-:-:S03]  /*1c660*/  @P1 IMAD.MOV.U32 R31, RZ, RZ, R15 ;  /* 0x000000ffff1f1224 */ /* 0x000fc600078e000f */
[----:B------:R-:W4:Y:S04]  /*1c670*/  LDL R15, [R1+0x8e8] ;  /* 0x0008e800010f7983 */ /* 0x000f280000100800 */
[----:B------:R1:W4:Y:S02]  /*1c680*/  @P1 LDG.E.U8 R74, desc[UR22][R30.64] ;  /* 0x000000161e4a1981 */ /* 0x000324000c1e1100 */
[----:B-1----:R-:W-:Y:S02]  /*1c690*/  @P1 IMAD.MOV.U32 R31, RZ, RZ, R14 ;  /* 0x000000ffff1f1224 */ /* 0x002fe400078e000e */
[----:B------:R-:W4:Y:S01]  /*1c6a0*/  LDL R14, [R1+0x8f0] ;  /* 0x0008f000010e7983 */ /* 0x000f220000100800 */
[----:B------:R-:W-:-:S03]  /*1c6b0*/  @P1 IMAD.MOV.U32 R30, RZ, RZ, R5 ;  /* 0x000000ffff1e1224 */ /* 0x000fc600078e0005 */
[----:B------:R-:W4:Y:S04]  /*1c6c0*/  LDL R5, [R1+0x95c] ;  /* 0x00095c0001057983 */ /* 0x000f280000100800 */
[----:B------:R2:W4:Y:S01]  /*1c6d0*/  @P1 LDG.E.U8 R72, desc[UR22][R30.64] ;  /* 0x000000161e481981 */ /* 0x000522000c1e1100 */
[----:B------:R-:W-:Y:S01]  /*1c6e0*/  ISETP.GT.AND P2, PT, R53, 0x34, PT ;  /* 0x000000343500780c */ /* 0x000fe20003f44270 */
[----:B--2---:R-:W-:Y:S02]  /*1c6f0*/  @P1 IMAD.MOV.U32 R30, RZ, RZ, R11 ;  /* 0x000000ffff1e1224 */ /* 0x004fe400078e000b */
[----:B------:R-:W2:Y:S01]  /*1c700*/  LDL R11, [R1+0x958] ;  /* 0x00095800010b7983 */ /* 0x000ea20000100800 */
[----:B------:R-:W-:Y:S01]  /*1c710*/  PRMT R70, RZ, 0x7610, R70 ;  /* 0x00007610ff467816 */ /* 0x000fe20000000046 */
[----:B------:R-:W-:Y:S01]  /*1c720*/  @P1 IMAD.MOV.U32 R31, RZ, RZ, R12 ;  /* 0x000000ffff1f1224 */ /* 0x000fe200078e000c */
[----:B------:R-:W-:Y:S01]  /*1c730*/  PRMT R68, RZ, 0x7610, R68 ;  /* 0x00007610ff447816 */ /* 0x000fe20000000044 */
[----:B------:R-:W2:Y:S04]  /*1c740*/  LDL R12, [R1+0x964] ;  /* 0x00096400010c7983 */ /* 0x000ea80000100800 */
[----:B------:R1:W2:Y:S01]  /*1c750*/  @P1 LDG.E.U8 R70, desc[UR22][R30.64] ;  /* 0x000000161e461981 */ /* 0x0002a2000c1e1100 */
[----:B------:R-:W-:Y:S01]  /*1c760*/  PRMT R66, RZ, 0x7610, R66 ;  /* 0x00007610ff427816 */ /* 0x000fe20000000042 */
[----:B-1----:R-:W-:-:S02]  /*1c770*/  @P1 IMAD.MOV.U32 R30, RZ, RZ, R8 ;  /* 0x000000ffff1e1224 */ /* 0x002fc400078e0008 */
[----:B------:R-:W2:Y:S01]  /*1c780*/  LDL R8, [R1+0x96c] ;  /* 0x00096c0001087983 */ /* 0x000ea20000100800 */
[----:B------:R-:W-:-:S03]  /*1c790*/  @P1 IMAD.MOV.U32 R31, RZ, RZ, R13 ;  /* 0x000000ffff1f1224 */ /* 0x000fc600078e000d */
[----:B------:R-:W2:Y:S04]  /*1c7a0*/  LDL R13, [R1+0x968] ;  /* 0x00096800010d7983 */ /* 0x000ea80000100800 */
[----:B------:R1:W2:Y:S01]  /*1c7b0*/  @P1 LDG.E.U8 R68, desc[UR22][R30.64] ;  /* 0x000000161e441981 */ /* 0x0002a2000c1e1100 */
[----:B------:R-:W-:Y:S01]  /*1c7c0*/  PRMT R64, RZ, 0x7610, R64 ;  /* 0x00007610ff407816 */ /* 0x000fe20000000040 */
[----:B-1----:R-:W-:Y:S02]  /*1c7d0*/  @P2 IMAD.MOV.U32 R30, RZ, RZ, R17 ;  /* 0x000000ffff1e2224 */ /* 0x002fe400078e0011 */
[----:B------:R-:W-:-:S05]  /*1c7e0*/  @P2 IMAD.MOV.U32 R31, RZ, RZ, R19 ;  /* 0x000000ffff1f2224 */ /* 0x000fca00078e0013 */
[----:B------:R1:W2:Y:S01]  /*1c7f0*/  @P2 LDG.E.U8 R66, desc[UR22][R30.64] ;  /* 0x000000161e422981 */ /* 0x0002a2000c1e1100 */
[----:B------:R-:W-:Y:S02]  /*1c800*/  ISETP.GT.AND P1, PT, R53, 0x38, PT ;  /* 0x000000383500780c */ /* 0x000fe40003f24270 */
[----:B------:R-:W-:Y:S01]  /*1c810*/  PRMT R62, RZ, 0x7610, R62 ;  /* 0x00007610ff3e7816 */ /* 0x000fe2000000003e */
[----:B-1----:R-:W-:Y:S01]  /*1c820*/  @P2 IMAD.MOV.U32 R30, RZ, RZ, R6 ;  /* 0x000000ffff1e2224 */ /* 0x002fe200078e0006 */
[----:B------:R-:W-:Y:S01]  /*1c830*/  PRMT R60, RZ, 0x7610, R60 ;  /* 0x00007610ff3c7816 */ /* 0x000fe2000000003c */
[----:B------:R-:W2:Y:S01]  /*1c840*/  LDL R6, [R1+0x974] ;  /* 0x0009740001067983 */ /* 0x000ea20000100800 */
[----:B---3--:R-:W-:-:S03]  /*1c850*/  @P2 IMAD.MOV.U32 R31, RZ, RZ, R9 ;  /* 0x000000ffff1f2224 */ /* 0x008fc600078e0009 */
[----:B------:R-:W3:Y:S04]  /*1c860*/  LDL R9, [R1+0x970] ;  /* 0x0009700001097983 */ /* 0x000ee80000100800 */
[----:B------:R1:W3:Y:S02]  /*1c870*/  @P2 LDG.E.U8 R64, desc[UR22][R30.64] ;  /* 0x000000161e402981 */ /* 0x0002e4000c1e1100 */
[----:B-1----:R-:W-:Y:S02]  /*1c880*/  @P2 IMAD.MOV.U32 R30, RZ, RZ, R7 ;  /* 0x000000ffff1e2224 */ /* 0x002fe400078e0007 */
[----:B------:R-:W3:Y:S01]  /*1c890*/  LDL R7, [R1+0x97c] ;  /* 0x00097c0001077983 */ /* 0x000ee20000100800 */
[----:B----4-:R-:W-:-:S03]  /*1c8a0*/  @P2 IMAD.MOV.U32 R31, RZ, RZ, R15 ;  /* 0x000000ffff1f2224 */ /* 0x010fc600078e000f */
[----:B------:R-:W4:Y:S04]  /*1c8b0*/  LDL R15, [R1+0x978] ;  /* 0x00097800010f7983 */ /* 0x000f280000100800 */
[----:B------:R1:W4:Y:S02]  /*1c8c0*/  @P2 LDG.E.U8 R62, desc[UR22][R30.64] ;  /* 0x000000161e3e2981 */ /* 0x000324000c1e1100 */
[----:B-1----:R-:W-:Y:S02]  /*1c8d0*/  @P2 IMAD.MOV.U32 R30, RZ, RZ, R3 ;  /* 0x000000ffff1e2224 */ /* 0x002fe400078e0003 */
[----:B------:R-:W-:Y:S01]  /*1c8e0*/  @P2 IMAD.MOV.U32 R31, RZ, RZ, R14 ;  /* 0x000000ffff1f2224 */ /* 0x000fe200078e000e */
[----:B------:R-:W4:Y:S04]  /*1c8f0*/  LDL R3, [R1+0x984] ;  /* 0x0009840001037983 */ /* 0x000f280000100800 */
[----:B------:R1:W4:Y:S01]  /*1c900*/  @P2 LDG.E.U8 R60, desc[UR22][R30.64] ;  /* 0x000000161e3c2981 */ /* 0x000322000c1e1100 */
[----:B------:R-:W-:-:S03]  /*1c910*/  PRMT R54, RZ, 0x7610, R54 ;  /* 0x00007610ff367816 */ /* 0x000fc60000000036 */
[----:B------:R-:W4:Y:S01]  /*1c920*/  LDL R14, [R1+0x980] ;  /* 0x00098000010e7983 */ /* 0x000f220000100800 */
[----:B-1----:R-:W-:-:S03]  /*1c930*/  @P1 IMAD.MOV.U32 R30, RZ, RZ, R5 ;  /* 0x000000ffff1e1224 */ /* 0x002fc600078e0005 */
[----:B------:R-:W4:Y:S01]  /*1c940*/  LDL R5, [R1+0x98c] ;  /* 0x00098c0001057983 */ /* 0x000f220000100800 */
[----:B--2---:R-:W-:-:S03]  /*1c950*/  @P1 IMAD.MOV.U32 R31, RZ, RZ, R11 ;  /* 0x000000ffff1f1224 */ /* 0x004fc600078e000b */
[----:B------:R-:W2:Y:S01]  /*1c960*/  LDL R11, [R1+0x988] ;  /* 0x00098800010b7983 */ /* 0x000ea20000100800 */
[----:B------:R-:W-:-:S03]  /*1c970*/  PRMT R48, RZ, 0x7610, R48 ;  /* 0x00007610ff307816 */ /* 0x000fc60000000030 */
[----:B------:R1:W2:Y:S02]  /*1c980*/  @P1 LDG.E.U8 R54, desc[UR22][R30.64] ;  /* 0x000000161e361981 */ /* 0x0002a4000c1e1100 */
[----:B-1----:R-:W-:Y:S02]  /*1c990*/  @P1 IMAD.MOV.U32 R30, RZ, RZ, R12 ;  /* 0x000000ffff1e1224 */ /* 0x002fe400078e000c */
[----:B------:R-:W-:Y:S01]  /*1c9a0*/  @P1 IMAD.MOV.U32 R31, RZ, RZ, R16 ;  /* 0x000000ffff1f1224 */ /* 0x000fe200078e0010 */
[----:B------:R-:W2:Y:S01]  /*1c9b0*/  LDL R12, [R1+0x994] ;  /* 0x00099400010c7983 */ /* 0x000ea20000100800 */
[----:B------:R-:W-:-:S03]  /*1c9c0*/  @P1 IMAD.MOV.U32 R32, RZ, RZ, R8 ;  /* 0x000000ffff201224 */ /* 0x000fc600078e0008 */
[----:B------:R1:W2:Y:S01]  /*1c9d0*/  @P1 LDG.E.U8 R48, desc[UR22][R30.64] ;  /* 0x000000161e301981 */ /* 0x0002a2000c1e1100 */
[----:B------:R-:W-:-:S03]  /*1c9e0*/  @P1 IMAD.MOV.U32 R33, RZ, RZ, R13 ;  /* 0x000000ffff211224 */ /* 0x000fc600078e000d */
[----:B------:R-:W2:Y:S01]  /*1c9f0*/  LDL R13, [R1+0x990] ;  /* 0x00099000010d7983 */ /* 0x000ea20000100800 */
[----:B------:R-:W-:-:S03]  /*1ca00*/  ISETP.GT.AND P2, PT, R53, 0x39, PT ;  /* 0x000000393500780c */ /* 0x000fc60003f44270 */
[----:B------:R-:W2:Y:S01]  /*1ca10*/  LDL R8, [R1+0x8fc] ;  /* 0x0008fc0001087983 */ /* 0x000ea20000100800 */
[----:B-1----:R-:W-:-:S06]  /*1ca20*/  PRMT R30, RZ, 0x7610, R30 ;  /* 0x00007610ff1e7816 */ /* 0x002fcc000000001e */
[----:B------:R1:W2:Y:S01]  /*1ca30*/  @P1 LDG.E.U8 R30, desc[UR22][R32.64] ;  /* 0x00000016201e1981 */ /* 0x0002a2000c1e1100 */
[----:B------:R-:W-:Y:S01]  /*1ca40*/  PRMT R31, RZ, 0x7610, R31 ;  /* 0x00007610ff1f7816 */ /* 0x000fe2000000001f */
[----:B-1----:R-:W-:Y:S02]  /*1ca50*/  @P1 IMAD.MOV.U32 R32, RZ, RZ, R6 ;  /* 0x000000ffff201224 */ /* 0x002fe400078e0006 */
[----:B------:R-:W2:Y:S01]  /*1ca60*/  LDL R6, [R1+0x99c] ;  /* 0x00099c0001067983 */ /* 0x000ea20000100800 */
[----:B---3--:R-:W-:-:S03]  /*1ca70*/  @P1 IMAD.MOV.U32 R33, RZ, RZ, R9 ;  /* 0x000000ffff211224 */ /* 0x008fc600078e0009 */
[----:B------:R-:W3:Y:S04]  /*1ca80*/  LDL R9, [R1+0x8f8] ;  /* 0x0008f80001097983 */ /* 0x000ee80000100800 */
[----:B------:R1:W3:Y:S01]  /*1ca90*/  @P1 LDG.E.U8 R31, desc[UR22][R32.64] ;  /* 0x00000016201f1981 */ /* 0x0002e2000c1e1100 */
[----:B------:R-:W-:-:S03]  /*1caa0*/  @P2 IMAD.MOV.U32 R34, RZ, RZ, R7 ;  /* 0x000000ffff222224 */ /* 0x000fc600078e0007 */
[----:B------:R-:W3:Y:S01]  /*1cab0*/  LDL R7, [R1+0x998] ;  /* 0x0009980001077983 */ /* 0x000ee20000100800 */
[----:B-1----:R-:W-:Y:S01]  /*1cac0*/  PRMT R32, RZ, 0x7610, R32 ;  /* 0x00007610ff207816 */ /* 0x002fe20000000020 */
[----:B----4-:R-:W-:-:S05]  /*1cad0*/  @P2 IMAD.MOV.U32 R35, RZ, RZ, R15 ;  /* 0x000000ffff232224 */ /* 0x010fca00078e000f */
[----:B------:R1:W4:Y:S02]  /*1cae0*/  @P2 LDG.E.U8 R32, desc[UR22][R34.64] ;  /* 0x0000001622202981 */ /* 0x000324000c1e1100 */
[----:B-1----:R-:W-:Y:S02]  /*1caf0*/  @P2 IMAD.MOV.U32 R34, RZ, RZ, R3 ;  /* 0x000000ffff222224 */ /* 0x002fe400078e0003 */
[----:B------:R-:W4:Y:S01]  /*1cb00*/  LDL R3, [R1+0x9a4] ;  /* 0x0009a40001037983 */ /* 0x000f220000100800 */
[----:B------:R-:W-:-:S03]  /*1cb10*/  @P2 IMAD.MOV.U32 R36, RZ, RZ, R5 ;  /* 0x000000ffff242224 */ /* 0x000fc600078e0005 */
[----:B------:R-:W4:Y:S01]  /*1cb20*/  LDL R5, [R1+0x9ac] ;  /* 0x0009ac0001057983 */ /* 0x000f220000100800 */
[----:B--2---:R-:W-:-:S03]  /*1cb30*/  @P2 IMAD.MOV.U32 R37, RZ, RZ, R11 ;  /* 0x000000ffff252224 */ /* 0x004fc600078e000b */
[----:B------:R-:W2:Y:S01]  /*1cb40*/  LDL R11, [R1+0x9a8] ;  /* 0x0009a800010b7983 */ /* 0x000ea20000100800 */
[----:B------:R-:W-:Y:S01]  /*1cb50*/  PRMT R33, RZ, 0x7610, R33 ;  /* 0x00007610ff217816 */ /* 0x000fe20000000021 */
[----:B------:R-:W-:Y:S02]  /*1cb60*/  @P2 IMAD.MOV.U32 R35, RZ, RZ, R14 ;  /* 0x000000ffff232224 */ /* 0x000fe400078e000e */
[----:B------:R-:W2:Y:S01]  /*1cb70*/  LDL R14, [R1+0x9a0] ;  /* 0x0009a000010e7983 */ /* 0x000ea20000100800 */
[----:B------:R-:W-:-:S03]  /*1cb80*/  ISETP.GT.AND P1, PT, R53, 0x35, PT ;  /* 0x000000353500780c */ /* 0x000fc60003f24270 */
[----:B------:R1:W2:Y:S02]  /*1cb90*/  @P2 LDG.E.U8 R33, desc[UR22][R34.64] ;  /* 0x0000001622212981 */ /* 0x0002a4000c1e1100 */
[----:B-1----:R-:W-:Y:S02]  /*1cba0*/  PRMT R34, RZ, 0x7610, R34 ;  /* 0x00007610ff227816 */ /* 0x002fe40000000022 */
[----:B------:R-:W-:-:S04]  /*1cbb0*/  PRMT R35, RZ, 0x7610, R35 ;  /* 0x00007610ff237816 */ /* 0x000fc80000000023 */
[----:B------:R1:W2:Y:S02]  /*1cbc0*/  @P2 LDG.E.U8 R34, desc[UR22][R36.64] ;  /* 0x0000001624222981 */ /* 0x0002a4000c1e1100 */
[----:B-1----:R-:W-:Y:S02]  /*1cbd0*/  @P2 IMAD.MOV.U32 R36, RZ, RZ, R12 ;  /* 0x000000ffff242224 */ /* 0x002fe400078e000c */
[----:B------:R-:W-:Y:S01]  /*1cbe0*/  @P2 IMAD.MOV.U32 R37, RZ, RZ, R13 ;  /* 0x000000ffff252224 */ /* 0x000fe200078e000d */
[----:B------:R-:W2:Y:S04]  /*1cbf0*/  LDL R12, [R1+0x9b4] ;  /* 0x0009b400010c7983 */ /* 0x000ea80000100800 */
[----:B------:R-:W2:Y:S04]  /*1cc00*/  LDL R13, [R1+0x9b0] ;  /* 0x0009b000010d7983 */ /* 0x000ea80000100800 */
[----:B------:R1:W2:Y:S01]  /*1cc10*/  @P2 LDG.E.U8 R35, desc[UR22][R36.64] ;  /* 0x0000001624232981 */ /* 0x0002a2000c1e1100 */
[----:B------:R-:W-:Y:S01]  /*1cc20*/  ISETP.GT.AND P2, PT, R53, 0x3a, PT ;  /* 0x0000003a3500780c */ /* 0x000fe20003f44270 */
[----:B-1----:R-:W-:-:S02]  /*1cc30*/  @P1 IMAD.MOV.U32 R36, RZ, RZ, R8 ;  /* 0x000000ffff241224 */ /* 0x002fc400078e0008 */
[----:B------:R-:W2:Y:S01]  /*1cc40*/  LDL R8, [R1+0x904] ;  /* 0x0009040001087983 */ /* 0x000ea20000100800 */
[----:B------:R-:W-:-:S09]  /*1cc50*/  PRMT R58, RZ, 0x7610, R58 ;  /* 0x00007610ff3a7816 */ /* 0x000fd2000000003a */
[----:B------:R-:W-:Y:S02]  /*1cc60*/  @P2 IMAD.MOV.U32 R38, RZ, RZ, R6 ;  /* 0x000000ffff262224 */ /* 0x000fe400078e0006 */
[----:B------:R-:W2:Y:S01]  /*1cc70*/  LDL R6, [R1+0x9bc] ;  /* 0x0009bc0001067983 */ /* 0x000ea20000100800 */
[----:B---3--:R-:W-:-:S03]  /*1cc80*/  @P1 IMAD.MOV.U32 R37, RZ, RZ, R9 ;  /* 0x000000ffff251224 */ /* 0x008fc600078e0009 */
[----:B------:R-:W3:Y:S04]  /*1cc90*/  LDL R9, [R1+0x900] ;  /* 0x0009000001097983 */ /* 0x000ee80000100800 */
[----:B------:R1:W3:Y:S01]  /*1cca0*/  @P1 LDG.E.U8 R58, desc[UR22][R36.64] ;  /* 0x00000016243a1981 */ /* 0x0002e2000c1e1100 */
[----:B------:R-:W-:-:S03]  /*1ccb0*/  @P2 IMAD.MOV.U32 R39, RZ, RZ, R7 ;  /* 0x000000ffff272224 */ /* 0x000fc600078e0007 */
[----:B------:R-:W3:Y:S01]  /*1ccc0*/  LDL R7, [R1+0x9b8] ;  /* 0x0009b80001077983 */ /* 0x000ee20000100800 */
[----:B-1----:R-:W-:-:S06]  /*1ccd0*/  PRMT R36, RZ, 0x7610, R36 ;  /* 0x00007610ff247816 */ /* 0x002fcc0000000024 */
[----:B------:R4:W3:Y:S02]  /*1cce0*/  @P2 LDG.E.U8 R36, desc[UR22][R38.64] ;  /* 0x0000001626242981 */ /* 0x0008e4000c1e1100 */
[----:B----4-:R-:W-:Y:S02]  /*1ccf0*/  @P2 IMAD.MOV.U32 R38, RZ, RZ, R3 ;  /* 0x000000ffff262224 */ /* 0x010fe400078e0003 */
[----:B------:R-:W4:Y:S01]  /*1cd00*/  LDL R3, [R1+0x9c4] ;  /* 0x0009c40001037983 */ /* 0x000f220000100800 */
[----:B------:R-:W-:-:S03]  /*1cd10*/  @P2 IMAD.MOV.U32 R40, RZ, RZ, R5 ;  /* 0x000000ffff282224 */ /* 0x000fc600078e0005 */
[----:B------:R-:W4:Y:S01]  /*1cd20*/  LDL R5, [R1+0x9c0] ;  /* 0x0009c00001057983 */ /* 0x000f220000100800 */
[----:B--2---:R-:W-:-:S03]  /*1cd30*/  @P2 IMAD.MOV.U32 R41, RZ, RZ, R11 ;  /* 0x000000ffff292224 */ /* 0x004fc600078e000b */
[----:B------:R-:W2:Y:S01]  /*1cd40*/  LDL R11, [R1+0x9cc] ;  /* 0x0009cc00010b7983 */ /* 0x000ea20000100800 */
[----:B------:R-:W-:Y:S01]  /*1cd50*/  PRMT R37, RZ, 0x7610, R37 ;  /* 0x00007610ff257816 */ /* 0x000fe20000000025 */
[----:B------:R-:W-:Y:S01]  /*1cd60*/  @P2 IMAD.MOV.U32 R39, RZ, RZ, R14 ;  /* 0x000000ffff272224 */ /* 0x000fe200078e000e */
[----:B------:R-:W-:Y:S01]  /*1cd70*/  PRMT R56, RZ, 0x7610, R56 ;  /* 0x00007610ff387816 */ /* 0x000fe20000000038 */
[----:B------:R-:W2:Y:S04]  /*1cd80*/  LDL R14, [R1+0x380] ;  /* 0x00038000010e7983 */ /* 0x000ea80000100800 */
[----:B------:R1:W2:Y:S02]  /*1cd90*/  @P2 LDG.E.U8 R37, desc[UR22][R38.64] ;  /* 0x0000001626252981 */ /* 0x0002a4000c1e1100 */
[----:B-1----:R-:W-:-:S02]  /*1cda0*/  PRMT R38, RZ, 0x7610, R38 ;  /* 0x00007610ff267816 */ /* 0x002fc40000000026 */
[----:B------:R-:W-:-:S04]  /*1cdb0*/  PRMT R39, RZ, 0x7610, R39 ;  /* 0x00007610ff277816 */ /* 0x000fc80000000027 */
[----:B------:R1:W2:Y:S02]  /*1cdc0*/  @P2 LDG.E.U8 R38, desc[UR22][R40.64] ;  /* 0x0000001628262981 */ /* 0x0002a4000c1e1100 */
[----:B-1----:R-:W-:Y:S02]  /*1cdd0*/  @P2 IMAD.MOV.U32 R40, RZ, RZ, R12 ;  /* 0x000000ffff282224 */ /* 0x002fe400078e000c */
[----:B------:R-:W2:Y:S01]  /*1cde0*/  LDL R12, [R1+0x9c8] ;  /* 0x0009c800010c7983 */ /* 0x000ea20000100800 */
[----:B------:R-:W-:Y:S01]  /*1cdf0*/  @P2 IMAD.MOV.U32 R41, RZ, RZ, R13 ;  /* 0x000000ffff292224 */ /* 0x000fe200078e000d */
[----:B------:R-:W-:Y:S02]  /*1ce00*/  PRMT R50, RZ, 0x7610, R50 ;  /* 0x00007610ff327816 */ /* 0x000fe40000000032 */
[----:B------:R-:W2:Y:S04]  /*1ce10*/  LDL R13, [R1+0x388] ;  /* 0x00038800010d7983 */ /* 0x000ea80000100800 */
[----:B------:R1:W2:Y:S01]  /*1ce20*/  @P2 LDG.E.U8 R39, desc[UR22][R40.64] ;  /* 0x0000001628272981 */ /* 0x0002a2000c1e1100 */
[----:B------:R-:W-:Y:S01]  /*1ce30*/  ISETP.GT.AND P2, PT, R53, 0x3b, PT ;  /* 0x0000003b3500780c */ /* 0x000fe20003f44270 */
[----:B-1----:R-:W-:-:S02]  /*1ce40*/  @P1 IMAD.MOV.U32 R40, RZ, RZ, R8 ;  /* 0x000000ffff281224 */ /* 0x002fc400078e0008 */
[----:B------:R-:W2:Y:S10]  /*1ce50*/  LDL R8, [R1+0x9d4] ;  /* 0x0009d40001087983 */ /* 0x000eb40000100800 */
[----:B------:R-:W-:-:S02]  /*1ce60*/  @P2 IMAD.MOV.U32 R42, RZ, RZ, R6 ;  /* 0x000000ffff2a2224 */ /* 0x000fc400078e0006 */
[----:B------:R-:W2:Y:S01]  /*1ce70*/  LDL R6, [R1+0x90c] ;  /* 0x00090c0001067983 */ /* 0x000ea20000100800 */
[----:B---3--:R-:W-:-:S03]  /*1ce80*/  @P1 IMAD.MOV.U32 R41, RZ, RZ, R9 ;  /* 0x000000ffff291224 */ /* 0x008fc600078e0009 */
[----:B------:R-:W3:Y:S04]  /*1ce90*/  LDL R9, [R1+0x9d0] ;  /* 0x0009d00001097983 */ /* 0x000ee80000100800 */
[----:B------:R1:W3:Y:S02]  /*1cea0*/  @P1 LDG.E.U8 R56, desc[UR22][R40.64] ;  /* 0x0000001628381981 */ /* 0x0002e4000c1e1100 */
[----:B-1----:R-:W-:Y:S01]  /*1ceb0*/  PRMT R40, RZ, 0x7610, R40 ;  /* 0x00007610ff287816 */ /* 0x002fe20000000028 */
[----:B------:R-:W-:Y:S02]  /*1cec0*/  @P2 IMAD.MOV.U32 R43, RZ, RZ, R7 ;  /* 0x000000ffff2b2224 */ /* 0x000fe400078e0007 */
[----:B------:R-:W3:Y:S04]  /*1ced0*/  LDL R7, [R1+0x908] ;  /* 0x0009080001077983 */ /* 0x000ee80000100800 */
[----:B------:R4:W3:Y:S02]  /*1cee0*/  @P2 LDG.E.U8 R40, desc[UR22][R42.64] ;  /* 0x000000162a282981 */ /* 0x0008e4000c1e1100 */
[----:B----4-:R-:W-:-:S02]  /*1cef0*/  @P2 IMAD.MOV.U32 R42, RZ, RZ, R3 ;  /* 0x000000ffff2a2224 */ /* 0x010fc400078e0003 */
[----:B------:R-:W4:Y:S01]  /*1cf00*/  LDL R3, [R1+0x9dc] ;  /* 0x0009dc0001037983 */ /* 0x000f220000100800 */
[----:B------:R-:W-:-:S03]  /*1cf10*/  @P2 IMAD.MOV.U32 R43, RZ, RZ, R5 ;  /* 0x000000ffff2b2224 */ /* 0x000fc600078e0005 */
[----:B------:R-:W4:Y:S01]  /*1cf20*/  LDL R5, [R1+0x9d8] ;  /* 0x0009d80001057983 */ /* 0x000f220000100800 */
[----:B--2---:R-:W-:-:S03]  /*1cf30*/  @P2 IMAD.MOV.U32 R44, RZ, RZ, R11 ;  /* 0x000000ffff2c2224 */ /* 0x004fc600078e000b */
[----:B------:R-:W2:Y:S01]  /*1cf40*/  LDL R11, [R1+0x9e4] ;  /* 0x0009e400010b7983 */ /* 0x000ea20000100800 */
[----:B------:R-:W-:-:S06]  /*1cf50*/  PRMT R41, RZ, 0x7610, R41 ;  /* 0x00007610ff297816 */ /* 0x000fcc0000000029 */
[----:B------:R1:W2:Y:S02]  /*1cf60*/  @P2 LDG.E.U8 R41, desc[UR22][R42.64] ;  /* 0x000000162a292981 */ /* 0x0002a4000c1e1100 */
[----:B-1----:R-:W-:Y:S02]  /*1cf70*/  PRMT R42, RZ, 0x7610, R42 ;  /* 0x00007610ff2a7816 */ /* 0x002fe4000000002a */
[----:B------:R-:W-:Y:S01]  /*1cf80*/  PRMT R43, RZ, 0x7610, R43 ;  /* 0x00007610ff2b7816 */ /* 0x000fe2000000002b */
[----:B------:R-:W-:Y:S02]  /*1cf90*/  @P2 IMAD.MOV.U32 R45, RZ, RZ, R12 ;  /* 0x000000ffff2d2224 */ /* 0x000fe400078e000c */
[----:B------:R-:W2:Y:S04]  /*1cfa0*/  LDL R12, [R1+0x9e0] ;  /* 0x0009e000010c7983 */ /* 0x000ea80000100800 */
[----:B------:R1:W2:Y:S02]  /*1cfb0*/  @P2 LDG.E.U8 R42, desc[UR22][R44.64] ;  /* 0x000000162c2a2981 */ /* 0x0002a4000c1e1100 */
[----:B-1----:R-:W-:-:S02]  /*1cfc0*/  @P2 IMAD.MOV.U32 R44, RZ, RZ, R8 ;  /* 0x000000ffff2c2224 */ /* 0x002fc400078e0008 */
[----:B------:R-:W2:Y:S01]  /*1cfd0*/  LDL R8, [R1+0x9ec] ;  /* 0x0009ec0001087983 */ /* 0x000ea20000100800 */
[----:B---3--:R-:W-:-:S03]  /*1cfe0*/  @P2 IMAD.MOV.U32 R45, RZ, RZ, R9 ;  /* 0x000000ffff2d2224 */ /* 0x008fc600078e0009 */
[----:B------:R-:W3:Y:S04]  /*1cff0*/  LDL R9, [R1+0x9e8] ;  /* 0x0009e80001097983 */ /* 0x000ee80000100800 */
[----:B------:R1:W3:Y:S01]  /*1d000*/  @P2 LDG.E.U8 R43, desc[UR22][R44.64] ;  /* 0x000000162c2b2981 */ /* 0x0002e2000c1e1100 */
[----:B------:R-:W-:Y:S01]  /*1d010*/  ISETP.GT.AND P2, PT, R53, 0x3c, PT ;  /* 0x0000003c3500780c */ /* 0x000fe20003f44270 */
[----:B-1----:R-:W-:Y:S02]  /*1d020*/  @P1 IMAD.MOV.U32 R44, RZ, RZ, R6 ;  /* 0x000000ffff2c1224 */ /* 0x002fe400078e0006 */
[----:B------:R-:W-:Y:S01]  /*1d030*/  @P1 IMAD.MOV.U32 R45, RZ, RZ, R7 ;  /* 0x000000ffff2d1224 */ /* 0x000fe200078e0007 */
[----:B------:R-:W3:Y:S04]  /*1d040*/  LDL R6, [R1+0x9f4] ;  /* 0x0009f40001067983 */ /* 0x000ee80000100800 */
[----:B------:R-:W3:Y:S04]  /*1d050*/  LDL R7, [R1+0x9f0] ;  /* 0x0009f00001077983 */ /* 0x000ee80000100800 */
[----:B------:R1:W3:Y:S01]  /*1d060*/  @P1 LDG.E.U8 R50, desc[UR22][R44.64] ;  /* 0x000000162c321981 */ /* 0x0002e2000c1e1100 */
[----:B----4-:R-:W-:-:S03]  /*1d070*/  @P2 IMAD.MOV.U32 R46, RZ, RZ, R3 ;  /* 0x000000ffff2e2224 */ /* 0x010fc600078e0003 */
[----:B------:R-:W4:Y:S01]  /*1d080*/  LDL R3, [R1+0x914] ;  /* 0x0009140001037983 */ /* 0x000f220000100800 */
[----:B------:R-:W-:-:S03]  /*1d090*/  @P2 IMAD.MOV.U32 R47, RZ, RZ, R5 ;  /* 0x000000ffff2f2224 */ /* 0x000fc600078e0005 */
[----:B------:R-:W4:Y:S01]  /*1d0a0*/  LDL R5, [R1+0x910] ;  /* 0x0009100001057983 */ /* 0x000f220000100800 */
[----:B-1----:R-:W-:-:S06]  /*1d0b0*/  PRMT R44, RZ, 0x7610, R44 ;  /* 0x00007610ff2c7816 */ /* 0x002fcc000000002c */
[----:B------:R2:W4:Y:S02]  /*1d0c0*/  @P2 LDG.E.U8 R44, desc[UR22][R46.64] ;  /* 0x000000162e2c2981 */ /* 0x000524000c1e1100 */
[----:B--2---:R-:W-:Y:S02]  /*1d0d0*/  @P2 IMAD.MOV.U32 R46, RZ, RZ, R11 ;  /* 0x000000ffff2e2224 */ /* 0x004fe400078e000b */
[----:B------:R-:W2:Y:S01]  /*1d0e0*/  LDL R11, [R1+0x9fc] ;  /* 0x0009fc00010b7983 */ /* 0x000ea20000100800 */
[----:B------:R-:W-:Y:S02]  /*1d0f0*/  PRMT R45, RZ, 0x7610, R45 ;  /* 0x00007610ff2d7816 */ /* 0x000fe4000000002d */
[----:B------:R-:W-:Y:S02]  /*1d100*/  PRMT R49, RZ, 0x7610, R49 ;  /* 0x00007610ff317816 */ /* 0x000fe40000000031 */
[----:B------:R-:W-:Y:S01]  /*1d110*/  PRMT R51, RZ, 0x7610, R51 ;  /* 0x00007610ff337816 */ /* 0x000fe20000000033 */
[----:B------:R-:W-:-:S02]  /*1d120*/  @P2 IMAD.MOV.U32 R47, RZ, RZ, R12 ;  /* 0x000000ffff2f2224 */ /* 0x000fc400078e000c */
[----:B------:R-:W2:Y:S04]  /*1d130*/  LDL R12, [R1+0x9f8] ;  /* 0x0009f800010c7983 */ /* 0x000ea80000100800 */
[----:B------:R1:W2:Y:S02]  /*1d140*/  @P2 LDG.E.U8 R45, desc[UR22][R46.64] ;  /* 0x000000162e2d2981 */ /* 0x0002a4000c1e1100 */
[----:B-1----:R-:W-:Y:S02]  /*1d150*/  @P2 IMAD.MOV.U32 R46, RZ, RZ, R8 ;  /* 0x000000ffff2e2224 */ /* 0x002fe400078e0008 */
[----:B------:R-:W2:Y:S01]  /*1d160*/  LDL R8, [R1+0xa04] ;  /* 0x000a040001087983 */ /* 0x000ea20000100800 */
[----:B---3--:R-:W-:-:S03]  /*1d170*/  @P2 IMAD.MOV.U32 R47, RZ, RZ, R9 ;  /* 0x000000ffff2f2224 */ /* 0x008fc600078e0009 */
[----:B------:R-:W3:Y:S04]  /*1d180*/  LDL R9, [R1+0xa00] ;  /* 0x000a000001097983 */ /* 0x000ee80000100800 */
[----:B------:R1:W3:Y:S02]  /*1d190*/  @P2 LDG.E.U8 R49, desc[UR22][R46.64] ;  /* 0x000000162e312981 */ /* 0x0002e4000c1e1100 */
[----:B-1----:R-:W-:Y:S02]  /*1d1a0*/  @P2 IMAD.MOV.U32 R46, RZ, RZ, R6 ;  /* 0x000000ffff2e2224 */ /* 0x002fe400078e0006 */
[----:B------:R-:W3:Y:S01]  /*1d1b0*/  LDL R6, [R1+0xa0c] ;  /* 0x000a0c0001067983 */ /* 0x000ee20000100800 */
[----:B------:R-:W-:-:S03]  /*1d1c0*/  @P2 IMAD.MOV.U32 R47, RZ, RZ, R7 ;  /* 0x000000ffff2f2224 */ /* 0x000fc600078e0007 */
[----:B------:R-:W3:Y:S04]  /*1d1d0*/  LDL R7, [R1+0xa08] ;  /* 0x000a080001077983 */ /* 0x000ee80000100800 */
[----:B------:R4:W3:Y:S02]  /*1d1e0*/  @P2 LDG.E.U8 R51, desc[UR22][R46.64] ;  /* 0x000000162e332981 */ /* 0x0008e4000c1e1100 */
[----:B----4-:R-:W-:Y:S02]  /*1d1f0*/  @P1 IMAD.MOV.U32 R46, RZ, RZ, R3 ;  /* 0x000000ffff2e1224 */ /* 0x010fe400078e0003 */
[----:B------:R-:W4:Y:S01]  /*1d200*/  LDL R3, [R1+0xa14] ;  /* 0x000a140001037983 */ /* 0x000f220000100800 */
[----:B------:R-:W-:-:S03]  /*1d210*/  @P1 IMAD.MOV.U32 R47, RZ, RZ, R5 ;  /* 0x000000ffff2f1224 */ /* 0x000fc600078e0005 */
[----:B------:R-:W4:Y:S01]  /*1d220*/  LDL R5, [R1+0xa10] ;  /* 0x000a100001057983 */ /* 0x000f220000100800 */
[----:B------:R-:W-:Y:S02]  /*1d230*/  ISETP.GT.AND P2, PT, R53, 0x3d, PT ;  /* 0x0000003d3500780c */ /* 0x000fe40003f44270 */
[----:B------:R-:W-:-:S06]  /*1d240*/  PRMT R52, RZ, 0x7610, R52 ;  /* 0x00007610ff347816 */ /* 0x000fcc0000000034 */
[----:B------:R2:W4:Y:S05]  /*1d250*/  @P1 LDG.E.U8 R52, desc[UR22][R46.64] ;  /* 0x000000162e341981 */ /* 0x00052a000c1e1100 */
[----:B--2---:R-:W-:Y:S02]  /*1d260*/  @P2 IMAD.MOV.U32 R46, RZ, RZ, R11 ;  /* 0x000000ffff2e2224 */ /* 0x004fe400078e000b */
[----:B------:R-:W2:Y:S01]  /*1d270*/  LDL R11, [R1+0x91c] ;  /* 0x00091c00010b7983 */ /* 0x000ea20000100800 */
[----:B------:R-:W-:Y:S02]  /*1d280*/  PRMT R55, RZ, 0x7610, R55 ;  /* 0x00007610ff377816 */ /* 0x000fe40000000037 */
[----:B------:R-:W-:-:S02]  /*1d290*/  PRMT R57, RZ, 0x7610, R57 ;  /* 0x00007610ff397816 */ /* 0x000fc40000000039 */
[----:B------:R-:W-:Y:S01]  /*1d2a0*/  PRMT R59, RZ, 0x7610, R59 ;  /* 0x00007610ff3b7816 */ /* 0x000fe2000000003b */
[----:B------:R-:W-:Y:S02]  /*1d2b0*/  @P2 IMAD.MOV.U32 R47, RZ, RZ, R12 ;  /* 0x000000ffff2f2224 */ /* 0x000fe400078e000c */
        /* <DEDUP_REMOVED lines=67> */
[----:B------:R-:W-:Y:S01]  /*1d6f0*/  PRMT R77, RZ, 0x7610, R77 ;  /* 0x00007610ff4d7816 */ /* 0x000fe2000000004d */
[----:B0-----:R-:W4:Y:S05]  /*1d700*/  LDL.LU R27, [R1+0xaa0] ;  /* 0x000aa000011b7983 */ /* 0x001f2a0000300800 */
[----:B------:R2:W4:Y:S05]  /*1d710*/  @P2 LDG.E.U8 R77, desc[UR22][R46.64] ;  /* 0x000000162e4d2981 */ /* 0x00052a000c1e1100 */
[----:B--2---:R-:W-:-:S02]  /*1d720*/  @P1 IMAD.MOV.U32 R46, RZ, RZ, R11 ;  /* 0x000000ffff2e1224 */ /* 0x004fc400078e000b */
[----:B------:R-:W0:Y:S01]  /*1d730*/  S2R R11, SR_TID.X ;  /* 0x00000000000b7919 */ /* 0x000e220000002100 */
[----:B------:R-:W-:Y:S01]  /*1d740*/  PRMT R79, RZ, 0x7610, R79 ;  /* 0x00007610ff4f7816 */ /* 0x000fe2000000004f */
[----:B------:R-:W-:Y:S01]  /*1d750*/  @P1 IMAD.MOV.U32 R47, RZ, RZ, R14 ;  /* 0x000000ffff2f1224 */ /* 0x000fe200078e000e */
[----:B------:R-:W-:-:S04]  /*1d760*/  PRMT R81, RZ, 0x7610, R81 ;  /* 0x00007610ff517816 */ /* 0x000fc80000000051 */
[----:B------:R1:W2:Y:S02]  /*1d770*/  @P1 LDG.E.U8 R79, desc[UR22][R46.64] ;  /* 0x000000162e4f1981 */ /* 0x0002a4000c1e1100 */
[----:B-1----:R-:W-:Y:S02]  /*1d780*/  @P1 IMAD.MOV.U32 R47, RZ, RZ, R13 ;  /* 0x000000ffff2f1224 */ /* 0x002fe400078e000d */
[----:B------:R-:W-:-:S05]  /*1d790*/  @P1 IMAD.MOV.U32 R46, RZ, RZ, R12 ;  /* 0x000000ffff2e1224 */ /* 0x000fca00078e000c */
[----:B------:R0:W2:Y:S01]  /*1d7a0*/  @P1 LDG.E.U8 R81, desc[UR22][R46.64] ;  /* 0x000000162e511981 */ /* 0x0000a2000c1e1100 */
[----:B------:R-:W-:Y:S02]  /*1d7b0*/  ISETP.GT.AND P2, PT, R53, 0x3f, PT ;  /* 0x0000003f3500780c */ /* 0x000fe40003f44270 */
[----:B0-----:R-:W-:Y:S02]  /*1d7c0*/  LOP3.LUT R46, R11, 0x3f, RZ, 0xc0, !PT ;  /* 0x0000003f0b2e7812 */ /* 0x001fe400078ec0ff */
[----:B------:R-:W-:Y:S01]  /*1d7d0*/  PRMT R85, RZ, 0x7610, R85 ;  /* 0x00007610ff557816 */ /* 0x000fe20000000055 */
[----:B------:R-:W2:Y:S01]  /*1d7e0*/  LDL.LU R11, [R1+0xa9c] ;  /* 0x000a9c00010b7983 */ /* 0x000ea20000300800 */
[----:B------:R-:W-:Y:S01]  /*1d7f0*/  ISETP.GE.AND P4, PT, R46, R53, PT ;  /* 0x000000352e00720c */ /* 0x000fe20003f86270 */
[----:B------:R-:W-:Y:S01]  /*1d800*/  @P1 IMAD.MOV.U32 R46, RZ, RZ, R8 ;  /* 0x000000ffff2e1224 */ /* 0x000fe200078e0008 */
[----:B------:R-:W-:Y:S01]  /*1d810*/  PRMT R53, RZ, 0x7610, R53 ;  /* 0x00007610ff357816 */ /* 0x000fe20000000035 */
[----:B------:R-:W2:Y:S04]  /*1d820*/  LDL.LU R14, [R1+0xa98] ;  /* 0x000a9800010e7983 */ /* 0x000ea80000300800 */
[----:B------:R-:W2:Y:S04]  /*1d830*/  LDL.LU R13, [R1+0xa94] ;  /* 0x000a9400010d7983 */ /* 0x000ea80000300800 */
[----:B------:R-:W2:Y:S01]  /*1d840*/  LDL.LU R26, [R1+0x26c] ;  /* 0x00026c00011a7983 */ /* 0x000ea20000300800 */
[----:B------:R-:W-:Y:S01]  /*1d850*/  PRMT R87, RZ, 0x7610, R87 ;  /* 0x00007610ff577816 */ /* 0x000fe20000000057 */
[----:B---3--:R-:W-:-:S05]  /*1d860*/  @P1 IMAD.MOV.U32 R47, RZ, RZ, R9 ;  /* 0x000000ffff2f1224 */ /* 0x008fca00078e0009 */
[----:B------:R0:W3:Y:S02]  /*1d870*/  @P1 LDG.E.U8 R53, desc[UR22][R46.64] ;  /* 0x000000162e351981 */ /* 0x0000e4000c1e1100 */
[----:B0-----:R-:W-:Y:S02]  /*1d880*/  @P1 IMAD.MOV.U32 R46, RZ, RZ, R6 ;  /* 0x000000ffff2e1224 */ /* 0x001fe400078e0006 */
[----:B------:R-:W-:-:S05]  /*1d890*/  @P1 IMAD.MOV.U32 R47, RZ, RZ, R7 ;  /* 0x000000ffff2f1224 */ /* 0x000fca00078e0007 */
[----:B------:R4:W2:Y:S02]  /*1d8a0*/  @P1 LDG.E.U8 R85, desc[UR22][R46.64] ;  /* 0x000000162e551981 */ /* 0x0008a4000c1e1100 */
[----:B----4-:R-:W-:Y:S02]  /*1d8b0*/  @P2 IMAD.MOV.U32 R46, RZ, RZ, R3 ;  /* 0x000000ffff2e2224 */ /* 0x010fe400078e0003 */
[----:B------:R-:W-:Y:S02]  /*1d8c0*/  @P2 IMAD.MOV.U32 R47, RZ, RZ, R5 ;  /* 0x000000ffff2f2224 */ /* 0x000fe400078e0005 */
[----:B------:R-:W4:Y:S04]  /*1d8d0*/  LDL.LU R5, [R1+0x268] ;  /* 0x0002680001057983 */ /* 0x000f280000300800 */
        /* <DEDUP_REMOVED lines=13> */
[----:B------:R0:W2:Y:S04]  /*1d9b0*/  @P2 LDG.E.U8 R87, desc[UR22][R46.64] ;  /* 0x000000162e572981 */ /* 0x0000a8000c1e1100 */
[----:B------:R-:W0:Y:S04]  /*1d9c0*/  LDL R46, [R1+0x3a8] ;  /* 0x0003a800012e7983 */ /* 0x000e280000100800 */
[----:B------:R-:W0:Y:S01]  /*1d9d0*/  LDL R47, [R1+0x3b0] ;  /* 0x0003b000012f7983 */ /* 0x000e220000100800 */
[----:B------:R-:W-:-:S02]  /*1d9e0*/  PRMT R89, RZ, 0x7610, R89 ;  /* 0x00007610ff597816 */ /* 0x000fc40000000059 */
[----:B0-----:R-:W-:-:S04]  /*1d9f0*/  @P2 LOP3.LUT R47, R47, R46, RZ, 0x3c, !PT ;  /* 0x0000002e2f2f2212 */ /* 0x001fc800078e3cff */
[----:B------:R-:W-:-:S04]  /*1da00*/  @P2 LOP3.LUT R46, R47, R46, RZ, 0x3c, !PT ;  /* 0x0000002e2f2e2212 */ /* 0x000fc800078e3cff */
[----:B------:R-:W-:-:S05]  /*1da10*/  @P2 LOP3.LUT R47, R47, R46, RZ, 0x3c, !PT ;  /* 0x0000002e2f2f2212 */ /* 0x000fca00078e3cff */
[----:B------:R0:W2:Y:S04]  /*1da20*/  @P2 LDG.E.U8 R89, desc[UR22][R46.64] ;  /* 0x000000162e592981 */ /* 0x0000a8000c1e1100 */
[----:B------:R-:W0:Y:S04]  /*1da30*/  LDL R46, [R1+0x3b4] ;  /* 0x0003b400012e7983 */ /* 0x000e280000100800 */
[----:B------:R-:W0:Y:S01]  /*1da40*/  LDL R47, [R1+0x3b8] ;  /* 0x0003b800012f7983 */ /* 0x000e220000100800 */
[----:B------:R-:W-:Y:S02]  /*1da50*/  PRMT R91, RZ, 0x7610, R91 ;  /* 0x00007610ff5b7816 */ /* 0x000fe4000000005b */
        /* <DEDUP_REMOVED lines=10> */
[----:B------:R0:W3:Y:S04]  /*1db00*/  @P2 LDG.E.U8 R93, desc[UR22][R46.64] ;  /* 0x000000162e5d2981 */ /* 0x0000e8000c1e1100 */
[----:B------:R-:W3:Y:S01]  /*1db10*/  LDL.LU R46, [R1+0x1f8] ;  /* 0x0001f800012e7983 */ /* 0x000ee20000300800 */
[----:B0-----:R-:W0:Y:S02]  /*1db20*/  S2R R47, SR_TID.X ;  /* 0x00000000002f7919 */ /* 0x001e240000002100 */
[----:B0-----:R-:W-:Y:S01]  /*1db30*/  LOP3.LUT R47, R47, 0x7f, RZ, 0xc0, !PT ;  /* 0x0000007f2f2f7812 */ /* 0x001fe200078ec0ff */
[----:B------:R-:W-:Y:S06]  /*1db40*/  BAR.SYNC.DEFER_BLOCKING 0x0 ;  /* 0x0000000000007b1d */ /* 0x000fec0000010000 */
[----:B------:R0:W-:Y:S04]  /*1db50*/  STS.U8 [R47+UR9+0x8000], R27 ;  /* 0x0080001b2f007988 */ /* 0x0001e80008000009 */
[----:B--2---:R1:W-:Y:S04]  /*1db60*/  STS.U8 [R47+UR9+0xa000], R11 ;  /* 0x00a0000b2f007988 */ /* 0x0043e80008000009 */
[----:B------:R2:W-:Y:S04]  /*1db70*/  STS.U8 [R47+UR9+0xc000], R14 ;  /* 0x00c0000e2f007988 */ /* 0x0005e80008000009 */
[----:B0-----:R-:W3:Y:S04]  /*1db80*/  LDL.LU R27, [R1+0xbd0] ;  /* 0x000bd000011b7983 */ /* 0x001ee80000300800 */
[----:B-1----:R-:W3:Y:S04]  /*1db90*/  LDL.LU R11, [R1+0xbcc] ;  /* 0x000bcc00010b7983 */ /* 0x002ee80000300800 */
[----:B--2---:R-:W2:Y:S04]  /*1dba0*/  LDL.LU R14, [R1+0xbc8] ;  /* 0x000bc800010e7983 */ /* 0x004ea80000300800 */
[----:B------:R0:W-:Y:S04]  /*1dbb0*/  STS.U8 [R47+UR9+0xe000], R13 ;  /* 0x00e0000d2f007988 */ /* 0x0001e80008000009 */
[----:B------:R1:W-:Y:S04]  /*1dbc0*/  STS.U8 [R47+UR9+0x8400], R26 ;  /* 0x0084001a2f007988 */ /* 0x0003e80008000009 */
[----:B----4-:R4:W-:Y:S04]  /*1dbd0*/  STS.U8 [R47+UR9+0xa400], R5 ;  /* 0x00a400052f007988 */ /* 0x0109e80008000009 */
[----:B0-----:R-:W2:Y:S04]  /*1dbe0*/  LDL.LU R13, [R1+0xbc4] ;  /* 0x000bc400010d7983 */ /* 0x001ea80000300800 */
[----:B-1----:R-:W2:Y:S04]  /*1dbf0*/  LDL.LU R26, [R1+0xbc0] ;  /* 0x000bc000011a7983 */ /* 0x002ea80000300800 */
[----:B----4-:R-:W4:Y:S04]  /*1dc00*/  LDL.LU R5, [R1+0xbbc] ;  /* 0x000bbc0001057983 */ /* 0x010f280000300800 */
[----:B------:R0:W-:Y:S04]  /*1dc10*/  STS.U8 [R47+UR9+0xc400], R7 ;  /* 0x00c400072f007988 */ /* 0x0001e80008000009 */
[----:B------:R1:W-:Y:S04]  /*1dc20*/  STS.U8 [R47+UR9+0xe400], R6 ;  /* 0x00e400062f007988 */ /* 0x0003e80008000009 */
[----:B------:R1:W-:Y:S04]  /*1dc30*/  STS.U8 [R47+UR9+0x8800], R16 ;  /* 0x008800102f007988 */ /* 0x0003e80008000009 */
[----:B0-----:R-:W2:Y:S04]  /*1dc40*/  LDL.LU R7, [R1+0x78] ;  /* 0x0000780001077983 */ /* 0x001ea80000300800 */
[----:B-1----:R-:W2:Y:S04]  /*1dc50*/  LDL.LU R6, [R1+0xbb8] ;  /* 0x000bb80001067983 */ /* 0x002ea80000300800 */
[----:B------:R-:W2:Y:S04]  /*1dc60*/  LDL.LU R16, [R1+0xbb4] ;  /* 0x000bb40001107983 */ /* 0x000ea80000300800 */
[----:B---3--:R-:W-:Y:S04]  /*1dc70*/  STS.U8 [R47+UR9+0xa800], R46 ;  /* 0x00a8002e2f007988 */ /* 0x008fe80008000009 */
[----:B------:R0:W-:Y:S04]  /*1dc80*/  STS.U8 [R47+UR9+0xc800], R9 ;  /* 0x00c800092f007988 */ /* 0x0001e80008000009 */
[----:B------:R1:W-:Y:S04]  /*1dc90*/  STS.U8 [R47+UR9+0xe800], R25 ;  /* 0x00e800192f007988 */ /* 0x0003e80008000009 */
[----:B------:R3:W-:Y:S04]  /*1dca0*/  STS.U8 [R47+UR9+0x8c00], R12 ;  /* 0x008c000c2f007988 */ /* 0x0007e80008000009 */
[----:B------:R-:W-:Y:S04]  /*1dcb0*/  STS.U8 [R47+UR9+0xac00], R24 ;  /* 0x00ac00182f007988 */ /* 0x000fe80008000009 */
[----:B------:R-:W-:Y:S04]  /*1dcc0*/  STS.U8 [R47+UR9+0xcc00], R17 ;  /* 0x00cc00112f007988 */ /* 0x000fe80008000009 */
[----:B------:R-:W-:Y:S04]  /*1dcd0*/  STS.U8 [R47+UR9+0xec00], R8 ;  /* 0x00ec00082f007988 */ /* 0x000fe80008000009 */
[----:B------:R-:W-:Y:S04]  /*1dce0*/  STS.U8 [R47+UR9+0x9000], R15 ;  /* 0x0090000f2f007988 */ /* 0x000fe80008000009 */
[----:B0-----:R-:W4:Y:S04]  /*1dcf0*/  LDL.LU R9, [R1+0xa90] ;  /* 0x000a900001097983 */ /* 0x001f280000300800 */
[----:B------:R-:W-:Y:S04]  /*1dd00*/  STS.U8 [R47+UR9+0xb000], R23 ;  /* 0x00b000172f007988 */ /* 0x000fe80008000009 */
[----:B-1----:R-:W4:Y:S04]  /*1dd10*/  LDL.LU R25, [R1+0xa8c] ;  /* 0x000a8c0001197983 */ /* 0x002f280000300800 */
[----:B------:R0:W-:Y:S04]  /*1dd20*/  STS.U8 [R47+UR9+0xd000], R3 ;  /* 0x00d000032f007988 */ /* 0x0001e80008000009 */
[----:B---3--:R-:W3:Y:S04]  /*1dd30*/  LDL.LU R12, [R1+0xa88] ;  /* 0x000a8800010c7983 */ /* 0x008ee80000300800 */
[----:B0-----:R-:W3:Y:S04]  /*1dd40*/  LDL.LU R3, [R1+0xa84] ;  /* 0x000a840001037983 */ /* 0x001ee80000300800 */
[----:B------:R-:W3:Y:S04]  /*1dd50*/  LDL.LU R24, [R1+0x258] ;  /* 0x0002580001187983 */ /* 0x000ee80000300800 */
[----:B------:R-:W3:Y:S04]  /*1dd60*/  LDL.LU R23, [R1+0x254] ;  /* 0x0002540001177983 */ /* 0x000ee80000300800 */
[----:B------:R-:W-:Y:S04]  /*1dd70*/  STS.U8 [R47+UR9+0xf000], R19 ;  /* 0x00f000132f007988 */ /* 0x000fe80008000009 */
[----:B------:R-:W3:Y:S04]  /*1dd80*/  LDL.LU R46, [R1+0x174] ;  /* 0x00017400012e7983 */ /* 0x000ee80000300800 */
[----:B------:R-:W3:Y:S04]  /*1dd90*/  LDL.LU R17, [R1+0x170] ;  /* 0x0001700001117983 */ /* 0x000ee80000300800 */
[----:B------:R-:W3:Y:S04]  /*1dda0*/  LDL.LU R8, [R1+0x16c] ;  /* 0x00016c0001087983 */ /* 0x000ee80000300800 */
[----:B------:R-:W3:Y:S04]  /*1ddb0*/  LDL.LU R15, [R1+0x168] ;  /* 0x00016800010f7983 */ /* 0x000ee80000300800 */
[----:B--2---:R-:W-:Y:S04]  /*1ddc0*/  STS.U8 [R47+UR9+0x9400], R16 ;  /* 0x009400102f007988 */ /* 0x004fe80008000009 */
[----:B------:R0:W-:Y:S04]  /*1ddd0*/  STS.U8 [R47+UR9+0xb400], R6 ;  /* 0x00b400062f007988 */ /* 0x0001e80008000009 */
[----:B----4-:R1:W-:Y:S04]  /*1dde0*/  STS.U8 [R47+UR9+0xd400], R5 ;  /* 0x00d400052f007988 */ /* 0x0103e80008000009 */
[----:B------:R-:W-:Y:S04]  /*1ddf0*/  STS.U8 [R47+UR9+0xf400], R7 ;  /* 0x00f400072f007988 */ /* 0x000fe80008000009 */
[----:B------:R-:W-:Y:S04]  /*1de00*/  STS.U8 [R47+UR9+0x9800], R10 ;  /* 0x0098000a2f007988 */ /* 0x000fe80008000009 */
[----:B------:R2:W-:Y:S04]  /*1de10*/  STS.U8 [R47+UR9+0xb800], R22 ;  /* 0x00b800162f007988 */ /* 0x0005e80008000009 */
[----:B0-----:R-:W4:Y:S04]  /*1de20*/  LDL.LU R6, [R1+0xf4] ;  /* 0x0000f40001067983 */ /* 0x001f280000300800 */
[----:B-1----:R-:W4:Y:S01]  /*1de30*/  LDL.LU R5, [R1+0xf0] ;  /* 0x0000f00001057983 */ /* 0x002f220000300800 */
[----:B--2---:R-:W0:Y:S03]  /*1de40*/  S2R R22, SR_TID.X ;  /* 0x0000000000167919 */ /* 0x004e260000002100 */
[----:B------:R-:W2:Y:S04]  /*1de50*/  LDL.LU R19, [R1+0xec] ;  /* 0x0000ec0001137983 */ /* 0x000ea80000300800 */
[----:B------:R-:W2:Y:S04]  /*1de60*/  LDL.LU R16, [R1+0xe8] ;  /* 0x0000e80001107983 */ /* 0x000ea80000300800 */
[----:B------:R-:W2:Y:S04]  /*1de70*/  LDL.LU R7, [R1+0xbb0] ;  /* 0x000bb00001077983 */ /* 0x000ea80000300800 */
[----:B------:R-:W2:Y:S04]  /*1de80*/  LDL.LU R10, [R1+0xbac] ;  /* 0x000bac00010a7983 */ /* 0x000ea80000300800 */
[----:B------:R1:W-:Y:S04]  /*1de90*/  STS.U8 [R47+UR9+0xd800], R92 ;  /* 0x00d8005c2f007988 */ /* 0x0003e80008000009 */
[----:B------:R1:W-:Y:S01]  /*1dea0*/  STS.U8 [R47+UR9+0xf800], R90 ;  /* 0x00f8005a2f007988 */ /* 0x0003e20008000009 */
[----:B0-----:R-:W-:-:S03]  /*1deb0*/  LOP3.LUT R22, R22, 0x7f, RZ, 0xc0, !PT ;  /* 0x0000007f16167812 */ /* 0x001fc600078ec0ff */
[----:B-1----:R-:W2:Y:S01]  /*1dec0*/  LDL.LU R92, [R1+0x1e0] ;  /* 0x0001e000015c7983 */ /* 0x002ea20000300800 */
[----:B------:R-:W-:-:S03]  /*1ded0*/  LOP3.LUT R22, R22, 0x10, RZ, 0x3c, !PT ;  /* 0x0000001016167812 */ /* 0x000fc600078e3cff */
[----:B------:R-:W2:Y:S04]  /*1dee0*/  LDL.LU R90, [R1+0x1e4] ;  /* 0x0001e400015a7983 */ /* 0x000ea80000300800 */
[----:B------:R0:W-:Y:S04]  /*1def0*/  STS.U8 [R47+UR9+0x9c00], R54 ;  /* 0x009c00362f007988 */ /* 0x0001e80008000009 */
[----:B------:R1:W-:Y:S04]  /*1df00*/  STS.U8 [R47+UR9+0xbc00], R48 ;  /* 0x00bc00302f007988 */ /* 0x0003e80008000009 */
[----:B------:R1:W-:Y:S04]  /*1df10*/  STS.U8 [R47+UR9+0xdc00], R30 ;  /* 0x00dc001e2f007988 */ /* 0x0003e80008000009 */
[----:B0-----:R-:W2:Y:S04]  /*1df20*/  LDL.LU R54, [R1+0x1e8] ;  /* 0x0001e80001367983 */ /* 0x001ea80000300800 */
[----:B-1----:R-:W2:Y:S04]  /*1df30*/  LDL.LU R48, [R1+0x1ec] ;  /* 0x0001ec0001307983 */ /* 0x002ea80000300800 */
[----:B------:R-:W2:Y:S04]  /*1df40*/  LDL.LU R30, [R1+0x250] ;  /* 0x00025000011e7983 */ /* 0x000ea80000300800 */
[----:B------:R0:W-:Y:S04]  /*1df50*/  STS.U8 [R47+UR9+0xfc00], R31 ;  /* 0x00fc001f2f007988 */ /* 0x0001e80008000009 */
[----:B0-----:R-:W2:Y:S04]  /*1df60*/  LDL.LU R31, [R1+0x25c] ;  /* 0x00025c00011f7983 */ /* 0x001ea80000300800 */
[----:B------:R0:W-:Y:S04]  /*1df70*/  STS.U8 [R22+UR9+0x8080], R9 ;  /* 0x0080800916007988 */ /* 0x0001e80008000009 */
[----:B------:R1:W-:Y:S04]  /*1df80*/  STS.U8 [R22+UR9+0xa080], R25 ;  /* 0x00a0801916007988 */ /* 0x0003e80008000009 */
[----:B0-----:R-:W2:Y:S04]  /*1df90*/  LDL.LU R9, [R1+0xba8] ;  /* 0x000ba80001097983 */ /* 0x001ea80000300800 */
[----:B---3--:R0:W-:Y:S04]  /*1dfa0*/  STS.U8 [R22+UR9+0xc080], R12 ;  /* 0x00c0800c16007988 */ /* 0x0081e80008000009 */
[----:B-1----:R-:W3:Y:S04]  /*1dfb0*/  LDL.LU R25, [R1+0xba4] ;  /* 0x000ba40001197983 */ /* 0x002ee80000300800 */
[----:B------:R1:W-:Y:S04]  /*1dfc0*/  STS.U8 [R22+UR9+0xe080], R3 ;  /* 0x00e0800316007988 */ /* 0x0003e80008000009 */
[----:B0-----:R-:W3:Y:S04]  /*1dfd0*/  LDL.LU R12, [R1+0xba0] ;  /* 0x000ba000010c7983 */ /* 0x001ee80000300800 */
[----:B-1----:R-:W3:Y:S04]  /*1dfe0*/  LDL.LU R3, [R1+0xb9c] ;  /* 0x000b9c0001037983 */ /* 0x002ee80000300800 */
[----:B------:R0:W-:Y:S04]  /*1dff0*/  STS.U8 [R22+UR9+0xa480], R24 ;  /* 0x00a4801816007988 */ /* 0x0001e80008000009 */
[----:B------:R1:W-:Y:S04]  /*1e000*/  STS.U8 [R22+UR9+0xc480], R23 ;  /* 0x00c4801716007988 */ /* 0x0003e80008000009 */
[----:B0-----:R-:W3:Y:S04]  /*1e010*/  LDL.LU R24, [R1+0x70] ;  /* 0x0000700001187983 */ /* 0x001ee80000300800 */
[----:B-1----:R-:W3:Y:S04]  /*1e020*/  LDL.LU R23, [R1+0x6c] ;  /* 0x00006c0001177983 */ /* 0x002ee80000300800 */
[----:B------:R0:W-:Y:S04]  /*1e030*/  STS.U8 [R22+UR9+0xac80], R17 ;  /* 0x00ac801116007988 */ /* 0x0001e80008000009 */
[----:B------:R1:W-:Y:S04]  /*1e040*/  STS.U8 [R22+UR9+0xcc80], R8 ;  /* 0x00cc800816007988 */ /* 0x0003e80008000009 */
[----:B------:R1:W-:Y:S04]  /*1e050*/  STS.U8 [R22+UR9+0xec80], R15 ;  /* 0x00ec800f16007988 */ /* 0x0003e80008000009 */
[----:B0-----:R-:W3:Y:S04]  /*1e060*/  LDL.LU R17, [R1+0xa80] ;  /* 0x000a800001117983 */ /* 0x001ee80000300800 */
[----:B-1----:R-:W3:Y:S04]  /*1e070*/  LDL.LU R8, [R1+0xa7c] ;  /* 0x000a7c0001087983 */ /* 0x002ee80000300800 */
[----:B------:R-:W3:Y:S04]  /*1e080*/  LDL.LU R15, [R1+0xa78] ;  /* 0x000a7800010f7983 */ /* 0x000ee80000300800 */
[----:B------:R-:W-:Y:S04]  /*1e090*/  STS.U8 [R22+UR9+0x8c80], R46 ;  /* 0x008c802e16007988 */ /* 0x000fe80008000009 */
[----:B----4-:R-:W-:Y:S04]  /*1e0a0*/  STS.U8 [R22+UR9+0x9080], R6 ;  /* 0x0090800616007988 */ /* 0x010fe80008000009 */
[----:B------:R-:W-:Y:S04]  /*1e0b0*/  STS.U8 [R22+UR9+0xb080], R5 ;  /* 0x00b0800516007988 */ /* 0x000fe80008000009 */
[----:B--2---:R-:W-:Y:S04]  /*1e0c0*/  STS.U8 [R22+UR9+0xd080], R19 ;  /* 0x00d0801316007988 */ /* 0x004fe80008000009 */
[----:B------:R-:W-:Y:S04]  /*1e0d0*/  STS.U8 [R22+UR9+0xf080], R16 ;  /* 0x00f0801016007988 */ /* 0x000fe80008000009 */
[----:B------:R-:W-:Y:S04]  /*1e0e0*/  STS.U8 [R22+UR9+0xe880], R92 ;  /* 0x00e8805c16007988 */ /* 0x000fe80008000009 */
[----:B------:R-:W-:Y:S04]  /*1e0f0*/  STS.U8 [R22+UR9+0xc880], R90 ;  /* 0x00c8805a16007988 */ /* 0x000fe80008000009 */
[----:B------:R-:W-:Y:S04]  /*1e100*/  STS.U8 [R22+UR9+0xa880], R54 ;  /* 0x00a8803616007988 */ /* 0x000fe80008000009 */
[----:B------:R-:W-:Y:S04]  /*1e110*/  STS.U8 [R22+UR9+0x8880], R48 ;  /* 0x0088803016007988 */ /* 0x000fe80008000009 */
[----:B------:R-:W-:Y:S04]  /*1e120*/  STS.U8 [R22+UR9+0xe480], R30 ;  /* 0x00e4801e16007988 */ /* 0x000fe80008000009 */
[----:B------:R-:W-:Y:S04]  /*1e130*/  STS.U8 [R22+UR9+0x8480], R31 ;  /* 0x0084801f16007988 */ /* 0x000fe80008000009 */
[----:B---3--:R0:W-:Y:S04]  /*1e140*/  STS.U8 [R22+UR9+0x9480], R3 ;  /* 0x0094800316007988 */ /* 0x0081e80008000009 */
[----:B0-----:R-:W2:Y:S04]  /*1e150*/  LDL.LU R3, [R1+0xa74] ;  /* 0x000a740001037983 */ /* 0x001ea80000300800 */
[----:B------:R-:W3:Y:S04]  /*1e160*/  LDL.LU R6, [R1+0x24c] ;  /* 0x00024c0001067983 */ /* 0x000ee80000300800 */
        /* <DEDUP_REMOVED lines=10> */
[----:B------:R0:W-:Y:S04]  /*1e210*/  STS.U8 [R22+UR9+0xb480], R24 ;  /* 0x00b4801816007988 */ /* 0x0001e80008000009 */
[----:B------:R1:W-:Y:S04]  /*1e220*/  STS.U8 [R22+UR9+0xd480], R23 ;  /* 0x00d4801716007988 */ /* 0x0003e80008000009 */
[----:B0-----:R-:W2:Y:S04]  /*1e230*/  LDL.LU R24, [R1+0xb98] ;  /* 0x000b980001187983 */ /* 0x001ea80000300800 */
[----:B-1----:R-:W2:Y:S04]  /*1e240*/  LDL.LU R23, [R1+0xb94] ;  /* 0x000b940001177983 */ /* 0x002ea80000300800 */
[----:B------:R0:W-:Y:S04]  /*1e250*/  STS.U8 [R22+UR9+0x9880], R88 ;  /* 0x0098805816007988 */ /* 0x0001e80008000009 */
[----:B------:R1:W-:Y:S04]  /*1e260*/  STS.U8 [R22+UR9+0xb880], R86 ;  /* 0x00b8805616007988 */ /* 0x0003e80008000009 */
[----:B------:R1:W-:Y:S04]  /*1e270*/  STS.U8 [R22+UR9+0xd880], R84 ;  /* 0x00d8805416007988 */ /* 0x0003e80008000009 */
[----:B0-----:R-:W3:Y:S04]  /*1e280*/  LDL.LU R88, [R1+0x1d4] ;  /* 0x0001d40001587983 */ /* 0x001ee80000300800 */
[----:B-1----:R-:W3:Y:S04]  /*1e290*/  LDL.LU R86, [R1+0x1d8] ;  /* 0x0001d80001567983 */ /* 0x002ee80000300800 */
[----:B------:R-:W3:Y:S04]  /*1e2a0*/  LDL.LU R84, [R1+0x1dc] ;  /* 0x0001dc0001547983 */ /* 0x000ee80000300800 */
[----:B------:R0:W-:Y:S04]  /*1e2b0*/  STS.U8 [R22+UR9+0xf880], R83 ;  /* 0x00f8805316007988 */ /* 0x0001e80008000009 */
[----:B------:R-:W-:Y:S04]  /*1e2c0*/  STS.U8 [R22+UR9+0x9c80], R32 ;  /* 0x009c802016007988 */ /* 0x000fe80008000009 */
[----:B------:R-:W-:Y:S04]  /*1e2d0*/  STS.U8 [R22+UR9+0xbc80], R33 ;  /* 0x00bc802116007988 */ /* 0x000fe80008000009 */
[----:B0-----:R-:W3:Y:S04]  /*1e2e0*/  LDL.LU R83, [R1+0x240] ;  /* 0x0002400001537983 */ /* 0x001ee80000300800 */
[----:B------:R-:W-:Y:S04]  /*1e2f0*/  STS.U8 [R22+UR9+0xdc80], R34 ;  /* 0x00dc802216007988 */ /* 0x000fe80008000009 */
[----:B------:R-:W-:Y:S04]  /*1e300*/  STS.U8 [R22+UR9+0xfc80], R35 ;  /* 0x00fc802316007988 */ /* 0x000fe80008000009 */
[----:B--2---:R0:W-:Y:S02]  /*1e310*/  STS.U8 [R22+UR9+0xf480], R23 ;  /* 0x00f4801716007988 */ /* 0x0041e40008000009 */
[----:B0-----:R-:W0:Y:S02]  /*1e320*/  S2R R23, SR_TID.X ;  /* 0x0000000000177919 */ /* 0x001e240000002100 */
[----:B------:R-:W2:Y:S01]  /*1e330*/  LDL.LU R22, [R1+0x244] ;  /* 0x0002440001167983 */ /* 0x000ea20000300800 */
[----:B0-----:R-:W-:-:S04]  /*1e340*/  LOP3.LUT R23, R23, 0x7f, RZ, 0xc0, !PT ;  /* 0x0000007f17177812 */ /* 0x001fc800078ec0ff */
[----:B------:R-:W-:-:S05]  /*1e350*/  LOP3.LUT R23, R23, 0x20, RZ, 0x3c, !PT ;  /* 0x0000002017177812 */ /* 0x000fca00078e3cff */
[----:B------:R0:W-:Y:S04]  /*1e360*/  STS.U8 [R23+UR9+0x8100], R17 ;  /* 0x0081001117007988 */ /* 0x0001e80008000009 */
[----:B------:R1:W-:Y:S04]  /*1e370*/  STS.U8 [R23+UR9+0xa100], R8 ;  /* 0x00a1000817007988 */ /* 0x0003e80008000009 */
[----:B------:R3:W-:Y:S04]  /*1e380*/  STS.U8 [R23+UR9+0xc100], R15 ;  /* 0x00c1000f17007988 */ /* 0x0007e80008000009 */
[----:B0-----:R-:W2:Y:S04]  /*1e390*/  LDL.LU R17, [R1+0xb90] ;  /* 0x000b900001117983 */ /* 0x001ea80000300800 */
[----:B-1----:R-:W2:Y:S04]  /*1e3a0*/  LDL.LU R8, [R1+0xb8c] ;  /* 0x000b8c0001087983 */ /* 0x002ea80000300800 */
[----:B---3--:R-:W3:Y:S04]  /*1e3b0*/  LDL.LU R15, [R1+0xb88] ;  /* 0x000b8800010f7983 */ /* 0x008ee80000300800 */
[----:B------:R0:W-:Y:S04]  /*1e3c0*/  STS.U8 [R23+UR9+0xe100], R3 ;  /* 0x00e1000317007988 */ /* 0x0001e80008000009 */
[----:B------:R1:W-:Y:S04]  /*1e3d0*/  STS.U8 [R23+UR9+0x8500], R6 ;  /* 0x0085000617007988 */ /* 0x0003e80008000009 */
[----:B----4-:R4:W-:Y:S04]  /*1e3e0*/  STS.U8 [R23+UR9+0xa500], R5 ;  /* 0x00a5000517007988 */ /* 0x0109e80008000009 */
[----:B0-----:R-:W3:Y:S04]  /*1e3f0*/  LDL.LU R3, [R1+0xb84] ;  /* 0x000b840001037983 */ /* 0x001ee80000300800 */
[----:B-1----:R-:W3:Y:S04]  /*1e400*/  LDL.LU R6, [R1+0xb80] ;  /* 0x000b800001067983 */ /* 0x002ee80000300800 */
[----:B----4-:R-:W4:Y:S04]  /*1e410*/  LDL.LU R5, [R1+0xb7c] ;  /* 0x000b7c0001057983 */ /* 0x010f280000300800 */
[----:B------:R0:W-:Y:S04]  /*1e420*/  STS.U8 [R23+UR9+0xd100], R19 ;  /* 0x00d1001317007988 */ /* 0x0001e80008000009 */
[----:B------:R-:W-:Y:S04]  /*1e430*/  STS.U8 [R23+UR9+0xf100], R16 ;  /* 0x00f1001017007988 */ /* 0x000fe80008000009 */
[----:B0-----:R-:W4:Y:S04]  /*1e440*/  LDL.LU R19, [R1+0xa70] ;  /* 0x000a700001137983 */ /* 0x001f280000300800 */
        /* <DEDUP_REMOVED lines=20> */
[----:B--2---:R-:W-:Y:S04]  /*1e590*/  STS.U8 [R23+UR9+0xc500], R22 ;  /* 0x00c5001617007988 */ /* 0x004fe80008000009 */
[----:B------:R-:W-:Y:S04]  /*1e5a0*/  STS.U8 [R23+UR9+0xd500], R17 ;  /* 0x00d5001117007988 */ /* 0x000fe80008000009 */
[----:B------:R-:W-:Y:S04]  /*1e5b0*/  STS.U8 [R23+UR9+0xb500], R8 ;  /* 0x00b5000817007988 */ /* 0x000fe80008000009 */
[----:B---3--:R0:W-:Y:S04]  /*1e5c0*/  STS.U8 [R23+UR9+0x9500], R15 ;  /* 0x0095000f17007988 */ /* 0x0081e80008000009 */
[----:B0-----:R-:W2:Y:S04]  /*1e5d0*/  LDL.LU R15, [R1+0xa6c] ;  /* 0x000a6c00010f7983 */ /* 0x001ea80000300800 */
        /* <DEDUP_REMOVED lines=19> */
[----:B------:R-:W3:Y:S01]  /*1e710*/  LDL.LU R23, [R1+0xa64] ;  /* 0x000a640001177983 */ /* 0x000ee20000300800 */
[----:B------:R-:W0:Y:S02]  /*1e720*/  S2R R24, SR_TID.X ;  /* 0x0000000000187919 */ /* 0x000e240000002100 */
[----:B0-----:R-:W-:-:S04]  /*1e730*/  LOP3.LUT R24, R24, 0x7f, RZ, 0xc0, !PT ;  /* 0x0000007f18187812 */ /* 0x001fc800078ec0ff */
[----:B------:R-:W-:-:S05]  /*1e740*/  LOP3.LUT R24, R24, 0x30, RZ, 0x3c, !PT ;  /* 0x0000003018187812 */ /* 0x000fca00078e3cff */
[----:B----4-:R0:W-:Y:S04]  /*1e750*/  STS.U8 [R24+UR9+0x8180], R19 ;  /* 0x0081801318007988 */ /* 0x0101e80008000009 */
[----:B0-----:R-:W4:Y:S04]  /*1e760*/  LDL.LU R19, [R1+0xb70] ;  /* 0x000b700001137983 */ /* 0x001f280000300800 */
[----:B--2---:R0:W-:Y:S04]  /*1e770*/  STS.U8 [R24+UR9+0xa180], R15 ;  /* 0x00a1800f18007988 */ /* 0x0041e80008000009 */
[----:B---3--:R1:W-:Y:S04]  /*1e780*/  STS.U8 [R24+UR9+0xc180], R16 ;  /* 0x00c1801018007988 */ /* 0x0083e80008000009 */
[----:B------:R-:W-:Y:S04]  /*1e790*/  STS.U8 [R24+UR9+0xc580], R22 ;  /* 0x00c5801618007988 */ /* 0x000fe80008000009 */
[----:B0-----:R-:W2:Y:S04]  /*1e7a0*/  LDL.LU R15, [R1+0xb6c] ;  /* 0x000b6c00010f7983 */ /* 0x001ea80000300800 */
[----:B-1----:R-:W3:Y:S04]  /*1e7b0*/  LDL.LU R16, [R1+0xb68] ;  /* 0x000b680001107983 */ /* 0x002ee80000300800 */
[----:B------:R-:W-:Y:S04]  /*1e7c0*/  STS.U8 [R24+UR9+0xb180], R92 ;  /* 0x00b1805c18007988 */ /* 0x000fe80008000009 */
[----:B------:R-:W-:Y:S04]  /*1e7d0*/  STS.U8 [R24+UR9+0xd180], R46 ;  /* 0x00d1802e18007988 */ /* 0x000fe80008000009 */
[----:B------:R0:W-:Y:S04]  /*1e7e0*/  STS.U8 [R24+UR9+0xe180], R23 ;  /* 0x00e1801718007988 */ /* 0x0001e80008000009 */
[----:B0-----:R-:W2:Y:S04]  /*1e7f0*/  LDL.LU R23, [R1+0x50] ;  /* 0x0000500001177983 */ /* 0x001ea80000300800 */
[----:B------:R-:W3:Y:S04]  /*1e800*/  LDL.LU R22, [R1+0x4c] ;  /* 0x00004c0001167983 */ /* 0x000ee80000300800 */
[----:B------:R-:W4:Y:S04]  /*1e810*/  LDL.LU R92, [R1+0xa58] ;  /* 0x000a5800015c7983 */ /* 0x000f280000300800 */
[----:B------:R-:W4:Y:S04]  /*1e820*/  LDL.LU R46, [R1+0xa48] ;  /* 0x000a4800012e7983 */ /* 0x000f280000300800 */
[----:B------:R0:W-:Y:S02]  /*1e830*/  STS.U8 [R24+UR9+0xf580], R25 ;  /* 0x00f5801918007988 */ /* 0x0001e40008000009 */
[----:B0-----:R-:W0:Y:S02]  /*1e840*/  S2R R25, SR_TID.X ;  /* 0x0000000000197919 */ /* 0x001e240000002100 */
[----:B------:R1:W-:Y:S04]  /*1e850*/  STS.U8 [R24+UR9+0x8580], R76 ;  /* 0x0085804c18007988 */ /* 0x0003e80008000009 */
[----:B------:R1:W-:Y:S04]  /*1e860*/  STS.U8 [R24+UR9+0x9580], R12 ;  /* 0x0095800c18007988 */ /* 0x0003e80008000009 */
[----:B------:R1:W-:Y:S04]  /*1e870*/  STS.U8 [R24+UR9+0xa580], R78 ;  /* 0x00a5804e18007988 */ /* 0x0003e80008000009 */
[----:B-1----:R-:W4:Y:S04]  /*1e880*/  LDL.LU R76, [R1+0x22c] ;  /* 0x00022c00014c7983 */ /* 0x002f280000300800 */
[----:B------:R-:W4:Y:S04]  /*1e890*/  LDL.LU R12, [R1+0xb64] ;  /* 0x000b6400010c7983 */ /* 0x000f280000300800 */
[----:B------:R1:W-:Y:S04]  /*1e8a0*/  STS.U8 [R24+UR9+0xe580], R80 ;  /* 0x00e5805018007988 */ /* 0x0003e80008000009 */
        /* <DEDUP_REMOVED lines=24> */
[----:B0-----:R-:W4:Y:S01]  /*1ea30*/  LDL.LU R74, [R1+0xa50] ;  /* 0x000a5000014a7983 */ /* 0x001f220000300800 */
[----:B------:R-:W-:-:S03]  /*1ea40*/  LOP3.LUT R25, R25, 0x7f, RZ, 0xc0, !PT ;  /* 0x0000007f19197812 */ /* 0x000fc600078ec0ff */
[----:B-1----:R-:W4:Y:S01]  /*1ea50*/  LDL.LU R72, [R1+0xa60] ;  /* 0x000a600001487983 */ /* 0x002f220000300800 */
[----:B------:R-:W-:-:S03]  /*1ea60*/  LOP3.LUT R25, R25, 0x40, RZ, 0x3c, !PT ;  /* 0x0000004019197812 */ /* 0x000fc600078e3cff */
[----:B------:R-:W-:Y:S04]  /*1ea70*/  STS.U8 [R24+UR9+0xd980], R70 ;  /* 0x00d9804618007988 */ /* 0x000fe80008000009 */
[----:B------:R-:W-:Y:S04]  /*1ea80*/  STS.U8 [R24+UR9+0xf980], R68 ;  /* 0x00f9804418007988 */ /* 0x000fe80008000009 */
[----:B------:R-:W-:Y:S04]  /*1ea90*/  STS.U8 [R24+UR9+0x9d80], R40 ;  /* 0x009d802818007988 */ /* 0x000fe80008000009 */
[----:B------:R-:W-:Y:S04]  /*1eaa0*/  STS.U8 [R24+UR9+0xbd80], R41 ;  /* 0x00bd802918007988 */ /* 0x000fe80008000009 */
[----:B------:R-:W-:Y:S04]  /*1eab0*/  STS.U8 [R24+UR9+0xdd80], R42 ;  /* 0x00dd802a18007988 */ /* 0x000fe80008000009 */
[----:B------:R-:W-:Y:S04]  /*1eac0*/  STS.U8 [R24+UR9+0xfd80], R43 ;  /* 0x00fd802b18007988 */ /* 0x000fe80008000009 */
[----:B--2---:R-:W-:Y:S04]  /*1ead0*/  STS.U8 [R24+UR9+0xb580], R23 ;  /* 0x00b5801718007988 */ /* 0x004fe80008000009 */
[----:B---3--:R-:W-:Y:S04]  /*1eae0*/  STS.U8 [R24+UR9+0xd580], R22 ;  /* 0x00d5801618007988 */ /* 0x008fe80008000009 */
[----:B----4-:R0:W-:Y:S04]  /*1eaf0*/  STS.U8 [R25+UR9+0xa200], R92 ;  /* 0x00a2005c19007988 */ /* 0x0101e80008000009 */
[----:B------:R1:W-:Y:S04]  /*1eb00*/  STS.U8 [R25+UR9+0xe200], R46 ;  /* 0x00e2002e19007988 */ /* 0x0003e80008000009 */
[----:B0-----:R-:W2:Y:S04]  /*1eb10*/  LDL.LU R92, [R1+0xbc] ;  /* 0x0000bc00015c7983 */ /* 0x001ea80000300800 */
[----:B-1----:R-:W3:Y:S04]  /*1eb20*/  LDL.LU R46, [R1+0xb4] ;  /* 0x0000b400012e7983 */ /* 0x002ee80000300800 */
        /* <DEDUP_REMOVED lines=15> */
[----:B0-----:R-:W4:Y:S04]  /*1ec20*/  LDL.LU R72, [R1+0xac] ;  /* 0x0000ac0001487983 */ /* 0x001f280000300800 */
        /* <DEDUP_REMOVED lines=13> */
[----:B------:R-:W4:Y:S04]  /*1ed00*/  LDL.LU R54, [R1+0x11c] ;  /* 0x00011c0001367983 */ /* 0x000f280000300800 */
[----:B0-----:R-:W4:Y:S04]  /*1ed10*/  LDL.LU R90, [R1+0x114] ;  /* 0x00011400015a7983 */ /* 0x001f280000300800 */
[----:B------:R-:W-:Y:S04]  /*1ed20*/  STS.U8 [R25+UR9+0xb600], R10 ;  /* 0x00b6000a19007988 */ /* 0x000fe80008000009 */
[----:B------:R-:W-:Y:S04]  /*1ed30*/  STS.U8 [R25+UR9+0xd600], R7 ;  /* 0x00d6000719007988 */ /* 0x000fe80008000009 */
[----:B--2---:R0:W-:Y:S04]  /*1ed40*/  STS.U8 [R25+UR9+0xb200], R92 ;  /* 0x00b2005c19007988 */ /* 0x0041e80008000009 */
[----:B---3--:R1:W-:Y:S04]  /*1ed50*/  STS.U8 [R25+UR9+0xd200], R46 ;  /* 0x00d2002e19007988 */ /* 0x0083e80008000009 */
[----:B0-----:R-:W2:Y:S04]  /*1ed60*/  LDL.LU R92, [R1+0x10c] ;  /* 0x00010c00015c7983 */ /* 0x001ea80000300800 */
[----:B-1----:R-:W3:Y:S04]  /*1ed70*/  LDL.LU R46, [R1+0x108] ;  /* 0x00010800012e7983 */ /* 0x002ee80000300800 */
[----:B------:R-:W2:Y:S04]  /*1ed80*/  LDL.LU R9, [R1+0xb60] ;  /* 0x000b600001097983 */ /* 0x000ea80000300800 */
[----:B------:R-:W2:Y:S04]  /*1ed90*/  LDL.LU R10, [R1+0xb5c] ;  /* 0x000b5c00010a7983 */ /* 0x000ea80000300800 */
[----:B------:R-:W2:Y:S04]  /*1eda0*/  LDL.LU R7, [R1+0xb58] ;  /* 0x000b580001077983 */ /* 0x000ea80000300800 */
[----:B------:R0:W-:Y:S02]  /*1edb0*/  STS.U8 [R25+UR9+0xf600], R26 ;  /* 0x00f6001a19007988 */ /* 0x0001e40008000009 */
[----:B0-----:R-:W0:Y:S02]  /*1edc0*/  S2R R26, SR_TID.X ;  /* 0x00000000001a7919 */ /* 0x001e240000002100 */
[----:B------:R-:W-:Y:S04]  /*1edd0*/  STS.U8 [R25+UR9+0x9a00], R66 ;  /* 0x009a004219007988 */ /* 0x000fe80008000009 */
[----:B------:R-:W-:Y:S04]  /*1ede0*/  STS.U8 [R25+UR9+0xba00], R64 ;  /* 0x00ba004019007988 */ /* 0x000fe80008000009 */
[----:B------:R-:W-:Y:S04]  /*1edf0*/  STS.U8 [R25+UR9+0xda00], R62 ;  /* 0x00da003e19007988 */ /* 0x000fe80008000009 */
[----:B------:R-:W-:Y:S04]  /*1ee00*/  STS.U8 [R25+UR9+0xfa00], R60 ;  /* 0x00fa003c19007988 */ /* 0x000fe80008000009 */
[----:B------:R-:W-:Y:S04]  /*1ee10*/  STS.U8 [R25+UR9+0x9e00], R44 ;  /* 0x009e002c19007988 */ /* 0x000fe80008000009 */
[----:B------:R-:W-:Y:S01]  /*1ee20*/  STS.U8 [R25+UR9+0xbe00], R45 ;  /* 0x00be002d19007988 */ /* 0x000fe20008000009 */
[----:B0-----:R-:W-:-:S04]  /*1ee30*/  LOP3.LUT R26, R26, 0x7f, RZ, 0xc0, !PT ;  /* 0x0000007f1a1a7812 */ /* 0x001fc800078ec0ff */
[----:B------:R-:W-:Y:S01]  /*1ee40*/  LOP3.LUT R26, R26, 0x50, RZ, 0x3c, !PT ;  /* 0x000000501a1a7812 */ /* 0x000fe200078e3cff */
[----:B------:R-:W-:Y:S04]  /*1ee50*/  STS.U8 [R25+UR9+0xde00], R49 ;  /* 0x00de003119007988 */ /* 0x000fe80008000009 */
[----:B------:R-:W-:Y:S04]  /*1ee60*/  STS.U8 [R25+UR9+0xfe00], R51 ;  /* 0x00fe003319007988 */ /* 0x000fe80008000009 */
[----:B----4-:R-:W-:Y:S04]  /*1ee70*/  STS.U8 [R25+UR9+0xf200], R72 ;  /* 0x00f2004819007988 */ /* 0x010fe80008000009 */
[----:B------:R0:W-:Y:S04]  /*1ee80*/  STS.U8 [R26+UR9+0xc680], R84 ;  /* 0x00c680541a007988 */ /* 0x0001e80008000009 */
[----:B------:R1:W-:Y:S04]  /*1ee90*/  STS.U8 [R26+UR9+0xe680], R86 ;  /* 0x00e680561a007988 */ /* 0x0003e80008000009 */
[----:B0-----:R-:W4:Y:S04]  /*1eea0*/  LDL.LU R84, [R1+0xa2c] ;  /* 0x000a2c0001547983 */ /* 0x001f280000300800 */
[----:B-1----:R-:W4:Y:S04]  /*1eeb0*/  LDL.LU R86, [R1+0xa18] ;  /* 0x000a180001567983 */ /* 0x002f280000300800 */
[----:B---3--:R-:W-:Y:S04]  /*1eec0*/  STS.U8 [R26+UR9+0xee80], R46 ;  /* 0x00ee802e1a007988 */ /* 0x008fe80008000009 */
[----:B--2---:R0:W-:Y:S04]  /*1eed0*/  STS.U8 [R26+UR9+0x9280], R7 ;  /* 0x009280071a007988 */ /* 0x0041e80008000009 */
[----:B0-----:R-:W2:Y:S04]  /*1eee0*/  LDL.LU R7, [R1+0xb54] ;  /* 0x000b540001077983 */ /* 0x001ea80000300800 */
[----:B------:R-:W3:Y:S04]  /*1eef0*/  LDL.LU R46, [R1+0x274] ;  /* 0x00027400012e7983 */ /* 0x000ee80000300800 */
[----:B------:R0:W-:Y:S02]  /*1ef00*/  STS.U8 [R26+UR9+0xf680], R27 ;  /* 0x00f6801b1a007988 */ /* 0x0001e40008000009 */
[----:B0-----:R-:W0:Y:S02]  /*1ef10*/  S2R R27, SR_TID.X ;  /* 0x00000000001b7919 */ /* 0x001e240000002100 */
[----:B------:R1:W-:Y:S04]  /*1ef20*/  STS.U8 [R26+UR9+0xb280], R10 ;  /* 0x00b2800a1a007988 */ /* 0x0003e80008000009 */
[----:B------:R1:W-:Y:S04]  /*1ef30*/  STS.U8 [R26+UR9+0xd280], R9 ;  /* 0x00d280091a007988 */ /* 0x0003e80008000009 */
[----:B------:R1:W-:Y:S04]  /*1ef40*/  STS.U8 [R26+UR9+0x8a80], R88 ;  /* 0x008a80581a007988 */ /* 0x0003e80008000009 */
[----:B-1----:R-:W2:Y:S04]  /*1ef50*/  LDL.LU R10, [R1+0xb50] ;  /* 0x000b5000010a7983 */ /* 0x002ea80000300800 */
[----:B------:R-:W2:Y:S04]  /*1ef60*/  LDL.LU R9, [R1+0xb4c] ;  /* 0x000b4c0001097983 */ /* 0x000ea80000300800 */
[----:B------:R1:W-:Y:S04]  /*1ef70*/  STS.U8 [R26+UR9+0xea80], R48 ;  /* 0x00ea80301a007988 */ /* 0x0003e80008000009 */
[----:B------:R-:W2:Y:S04]  /*1ef80*/  LDL.LU R88, [R1+0x270] ;  /* 0x0002700001587983 */ /* 0x000ea80000300800 */
[----:B------:R0:W-:Y:S04]  /*1ef90*/  STS.U8 [R26+UR9+0xf280], R12 ;  /* 0x00f2800c1a007988 */ /* 0x0001e80008000009 */
[----:B-1----:R-:W2:Y:S04]  /*1efa0*/  LDL.LU R48, [R1+0x20c] ;  /* 0x00020c0001307983 */ /* 0x002ea80000300800 */
[----:B------:R1:W-:Y:S04]  /*1efb0*/  STS.U8 [R26+UR9+0x9680], R13 ;  /* 0x0096800d1a007988 */ /* 0x0003e80008000009 */
[----:B0-----:R-:W2:Y:S04]  /*1efc0*/  LDL.LU R12, [R1+0xb48] ;  /* 0x000b4800010c7983 */ /* 0x001ea80000300800 */
        /* <DEDUP_REMOVED lines=11> */
[----:B------:R1:W-:Y:S04]  /*1f080*/  STS.U8 [R26+UR9+0xca80], R30 ;  /* 0x00ca801e1a007988 */ /* 0x0003e80008000009 */
[----:B0-----:R-:W2:Y:S04]  /*1f090*/  LDL.LU R92, [R1+0x200] ;  /* 0x00020000015c7983 */ /* 0x001ea80000300800 */
[----:B-1----:R-:W2:Y:S04]  /*1f0a0*/  LDL R31, [R1+0x340] ;  /* 0x00034000011f7983 */ /* 0x002ea80000100800 */
[----:B------:R-:W2:Y:S04]  /*1f0b0*/  LDL R30, [R1+0x344] ;  /* 0x00034400011e7983 */ /* 0x000ea80000100800 */
[----:B------:R-:W2:Y:S04]  /*1f0c0*/  LDL R62, [R1+0x360] ;  /* 0x00036000013e7983 */ /* 0x000ea80000100800 */
[----:B------:R-:W2:Y:S01]  /*1f0d0*/  LDL R60, [R1+0x364] ;  /* 0x00036400013c7983 */ /* 0x000ea20000100800 */
[----:B------:R-:W-:-:S03]  /*1f0e0*/  LOP3.LUT R27, R27, 0x7f, RZ, 0xc0, !PT ;  /* 0x0000007f1b1b7812 */ /* 0x000fc600078ec0ff */
[----:B------:R0:W-:Y:S04]  /*1f0f0*/  STS.U8 [R26+UR9+0xfa80], R52 ;  /* 0x00fa80341a007988 */ /* 0x0001e80008000009 */
[----:B------:R1:W-:Y:S04]  /*1f100*/  STS.U8 [R26+UR9+0x9e80], R55 ;  /* 0x009e80371a007988 */ /* 0x0003e80008000009 */
[----:B------:R4:W-:Y:S04]  /*1f110*/  STS.U8 [R26+UR9+0xda80], R50 ;  /* 0x00da80321a007988 */ /* 0x0009e80008000009 */
[----:B0-----:R-:W2:Y:S04]  /*1f120*/  LDL R52, [R1+0x34c] ;  /* 0x00034c0001347983 */ /* 0x001ea80000100800 */
[----:B-1----:R-:W2:Y:S01]  /*1f130*/  LDL R55, [R1+0x348] ;  /* 0x0003480001377983 */ /* 0x002ea20000100800 */
[----:B------:R-:W-:-:S03]  /*1f140*/  LOP3.LUT R27, R27, 0x60, RZ, 0x3c, !PT ;  /* 0x000000601b1b7812 */ /* 0x000fc600078e3cff */
[----:B------:R-:W2:Y:S04]  /*1f150*/  LDL R51, [R1+0x368] ;  /* 0x0003680001337983 */ /* 0x000ea80000100800 */
[----:B----4-:R-:W4:Y:S04]  /*1f160*/  LDL R50, [R1+0x36c] ;  /* 0x00036c0001327983 */ /* 0x010f280000100800 */
        /* <DEDUP_REMOVED lines=10> */
[----:B------:R-:W-:Y:S01]  /*1f210*/  STS.U8 [R26+UR9+0xfe80], R61 ;  /* 0x00fe803d1a007988 */ /* 0x000fe20008000009 */
[----:B------:R-:W-:-:S03]  /*1f220*/  PRMT R32, RZ, 0x7610, R32 ;  /* 0x00007610ff207816 */ /* 0x000fc60000000020 */
[----:B------:R-:W4:Y:S01]  /*1f230*/  LDL R49, [R1+0x350] ;  /* 0x0003500001317983 */ /* 0x000f220000100800 */
[----:B------:R-:W-:-:S03]  /*1f240*/  PRMT R33, RZ, 0x7610, R33 ;  /* 0x00007610ff217816 */ /* 0x000fc60000000021 */
[----:B------:R-:W4:Y:S01]  /*1f250*/  LDL R45, [R1+0x370] ;  /* 0x00037000012d7983 */ /* 0x000f220000100800 */
[----:B------:R-:W-:-:S03]  /*1f260*/  PRMT R34, RZ, 0x7610, R34 ;  /* 0x00007610ff227816 */ /* 0x000fc60000000022 */
[----:B------:R-:W4:Y:S01]  /*1f270*/  LDL R44, [R1+0x374] ;  /* 0x00037400012c7983 */ /* 0x000f220000100800 */
[----:B------:R-:W-:-:S03]  /*1f280*/  PRMT R35, RZ, 0x7610, R35 ;  /* 0x00007610ff237816 */ /* 0x000fc60000000023 */
[----:B------:R-:W4:Y:S04]  /*1f290*/  LDL R43, [R1+0x358] ;  /* 0x00035800012b7983 */ /* 0x000f280000100800 */
[----:B------:R-:W4:Y:S04]  /*1f2a0*/  LDL R42, [R1+0x35c] ;  /* 0x00035c00012a7983 */ /* 0x000f280000100800 */
[----:B------:R-:W4:Y:S04]  /*1f2b0*/  LDL R41, [R1+0x378] ;  /* 0x0003780001297983 */ /* 0x000f280000100800 */
[----:B------:R-:W4:Y:S04]  /*1f2c0*/  LDL R40, [R1+0x37c] ;  /* 0x00037c0001287983 */ /* 0x000f280000100800 */
[----:B---3--:R0:W-:Y:S04]  /*1f2d0*/  STS.U8 [R27+UR9+0xc300], R46 ;  /* 0x00c3002e1b007988 */ /* 0x0081e80008000009 */
[----:B0-----:R-:W3:Y:S04]  /*1f2e0*/  LDL R46, [R1+0x354] ;  /* 0x00035400012e7983 */ /* 0x001ee80000100800 */
[----:B------:R0:W-:Y:S04]  /*1f2f0*/  STS.U8 [R27+UR9+0xa300], R86 ;  /* 0x00a300561b007988 */ /* 0x0001e80008000009 */
[----:B0-----:R-:W3:Y:S04]  /*1f300*/  LDL.LU R86, [R1+0x1c8] ;  /* 0x0001c80001567983 */ /* 0x001ee80000300800 */
[----:B------:R-:W-:Y:S04]  /*1f310*/  STS.U8 [R27+UR9+0x9300], R16 ;  /* 0x009300101b007988 */ /* 0x000fe80008000009 */
[----:B------:R-:W-:Y:S04]  /*1f320*/  STS.U8 [R27+UR9+0xb300], R15 ;  /* 0x00b3000f1b007988 */ /* 0x000fe80008000009 */
[----:B--2---:R0:W-:Y:S04]  /*1f330*/  STS.U8 [R27+UR9+0xe300], R88 ;  /* 0x00e300581b007988 */ /* 0x0041e80008000009 */
[----:B------:R1:W-:Y:S04]  /*1f340*/  STS.U8 [R27+UR9+0x8700], R48 ;  /* 0x008700301b007988 */ /* 0x0003e80008000009 */
[----:B0-----:R-:W2:Y:S04]  /*1f350*/  LDL.LU R88, [R1+0x1c0] ;  /* 0x0001c00001587983 */ /* 0x001ea80000300800 */
[----:B-1----:R-:W2:Y:S04]  /*1f360*/  LDL.LU R48, [R1+0x1b8] ;  /* 0x0001b80001307983 */ /* 0x002ea80000300800 */
[----:B------:R-:W-:Y:S04]  /*1f370*/  STS.U8 [R27+UR9+0xef00], R13 ;  /* 0x00ef000d1b007988 */ /* 0x000fe80008000009 */
[----:B------:R0:W-:Y:S04]  /*1f380*/  STS.U8 [R27+UR9+0xa700], R54 ;  /* 0x00a700361b007988 */ /* 0x0001e80008000009 */
[----:B0-----:R-:W2:Y:S04]  /*1f390*/  LDL.LU R54, [R1+0x1b0] ;  /* 0x0001b00001367983 */ /* 0x001ea80000300800 */
[----:B------:R-:W-:Y:S04]  /*1f3a0*/  STS.U8 [R27+UR9+0xcf00], R14 ;  /* 0x00cf000e1b007988 */ /* 0x000fe80008000009 */
[----:B------:R-:W-:Y:S04]  /*1f3b0*/  STS.U8 [R27+UR9+0xaf00], R11 ;  /* 0x00af000b1b007988 */ /* 0x000fe80008000009 */
[----:B------:R0:W-:Y:S04]  /*1f3c0*/  STS.U8 [R27+UR9+0xc700], R90 ;  /* 0x00c7005a1b007988 */ /* 0x0001e80008000009 */
[----:B0-----:R-:W2:Y:S04]  /*1f3d0*/  LDL.LU R90, [R1+0x150] ;  /* 0x00015000015a7983 */ /* 0x001ea80000300800 */
[----:B------:R0:W2:Y:S02]  /*1f3e0*/  @!P4 LDG.E.U8 R32, desc[UR22][R30.64] ;  /* 0x000000161e20c981 */ /* 0x0000a4000c1e1100 */
[----:B0-----:R-:W-:-:S02]  /*1f3f0*/  @!P4 IMAD.MOV.U32 R30, RZ, RZ, R60 ;  /* 0x000000ffff1ec224 */ /* 0x001fc400078e003c */
[----:B------:R-:W-:-:S05]  /*1f400*/  @!P4 IMAD.MOV.U32 R31, RZ, RZ, R62 ;  /* 0x000000ffff1fc224 */ /* 0x000fca00078e003e */
[----:B------:R0:W2:Y:S02]  /*1f410*/  @!P4 LDG.E.U8 R33, desc[UR22][R30.64] ;  /* 0x000000161e21c981 */ /* 0x0000a4000c1e1100 */
[----:B0-----:R-:W-:Y:S02]  /*1f420*/  @!P4 IMAD.MOV.U32 R30, RZ, RZ, R52 ;  /* 0x000000ffff1ec224 */ /* 0x001fe400078e0034 */
[----:B------:R-:W-:-:S05]  /*1f430*/  @!P4 IMAD.MOV.U32 R31, RZ, RZ, R55 ;  /* 0x000000ffff1fc224 */ /* 0x000fca00078e0037 */
[----:B------:R4:W2:Y:S04]  /*1f440*/  @!P4 LDG.E.U8 R34, desc[UR22][R30.64] ;  /* 0x000000161e22c981 */ /* 0x0008a8000c1e1100 */
[----:B------:R0:W-:Y:S01]  /*1f450*/  STS.U8 [R27+UR9+0xe700], R92 ;  /* 0x00e7005c1b007988 */ /* 0x0001e20008000009 */
[----:B----4-:R-:W-:Y:S02]  /*1f460*/  @!P4 IMAD.MOV.U32 R30, RZ, RZ, R50 ;  /* 0x000000ffff1ec224 */ /* 0x010fe400078e0032 */
[----:B------:R-:W-:Y:S01]  /*1f470*/  @!P4 IMAD.MOV.U32 R31, RZ, RZ, R51 ;  /* 0x000000ffff1fc224 */ /* 0x000fe200078e0033 */
[----:B0-----:R-:W4:Y:S04]  /*1f480*/  LDL.LU R92, [R1+0xa5c] ;  /* 0x000a5c00015c7983 */ /* 0x001f280000300800 */
[----:B------:R3:W4:Y:S04]  /*1f490*/  @!P4 LDG.E.U8 R35, desc[UR22][R30.64] ;  /* 0x000000161e23c981 */ /* 0x000728000c1e1100 */
[----:B------:R0:W-:Y:S04]  /*1f4a0*/  STS.U8 [R27+UR9+0xd300], R19 ;  /* 0x00d300131b007988 */ /* 0x0001e80008000009 */
[----:B------:R1:W-:Y:S04]  /*1f4b0*/  STS.U8 [R27+UR9+0xf300], R17 ;  /* 0x00f300111b007988 */ /* 0x0003e80008000009 */
[----:B------:R0:W-:Y:S04]  /*1f4c0*/  STS.U8 [R27+UR9+0x9700], R20 ;  /* 0x009700141b007988 */ /* 0x0001e80008000009 */
[----:B------:R0:W-:Y:S04]  /*1f4d0*/  STS.U8 [R27+UR9+0xb700], R18 ;  /* 0x00b700121b007988 */ /* 0x0001e80008000009 */
[----:B------:R0:W-:Y:S01]  /*1f4e0*/  STS.U8 [R27+UR9+0xd700], R21 ;  /* 0x00d700151b007988 */ /* 0x0001e20008000009 */
[----:B---3--:R-:W-:-:S03]  /*1f4f0*/  @!P4 IMAD.MOV.U32 R30, RZ, RZ, R46 ;  /* 0x000000ffff1ec224 */ /* 0x008fc600078e002e */
[----:B------:R-:W3:Y:S04]  /*1f500*/  LDL.LU R46, [R1+0xa54] ;  /* 0x000a5400012e7983 */ /* 0x000ee80000300800 */
[----:B------:R-:W3:Y:S04]  /*1f510*/  LDL.LU R11, [R1+0xb38] ;  /* 0x000b3800010b7983 */ /* 0x000ee80000300800 */
[----:B------:R-:W3:Y:S04]  /*1f520*/  LDL.LU R14, [R1+0xb34] ;  /* 0x000b3400010e7983 */ /* 0x000ee80000300800 */
[----:B------:R-:W3:Y:S04]  /*1f530*/  LDL.LU R13, [R1+0xb30] ;  /* 0x000b3000010d7983 */ /* 0x000ee80000300800 */
[----:B------:R-:W3:Y:S04]  /*1f540*/  LDL.LU R16, [R1+0xb2c] ;  /* 0x000b2c0001107983 */ /* 0x000ee80000300800 */
[----:B------:R-:W3:Y:S04]  /*1f550*/  LDL.LU R15, [R1+0xb28] ;  /* 0x000b2800010f7983 */ /* 0x000ee80000300800 */
[----:B0-----:R-:W3:Y:S04]  /*1f560*/  LDL.LU R19, [R1+0xb24] ;  /* 0x000b240001137983 */ /* 0x001ee80000300800 */
[----:B-1----:R-:W3:Y:S04]  /*1f570*/  LDL.LU R17, [R1+0xb20] ;  /* 0x000b200001117983 */ /* 0x002ee80000300800 */
[----:B------:R-:W3:Y:S04]  /*1f580*/  LDL.LU R20, [R1+0xb1c] ;  /* 0x000b1c0001147983 */ /* 0x000ee80000300800 */
[----:B------:R-:W3:Y:S04]  /*1f590*/  LDL.LU R18, [R1+0xb18] ;  /* 0x000b180001127983 */ /* 0x000ee80000300800 */
[----:B------:R-:W3:Y:S04]  /*1f5a0*/  LDL.LU R21, [R1+0xb14] ;  /* 0x000b140001157983 */ /* 0x000ee80000300800 */
[----:B------:R0:W-:Y:S01]  /*1f5b0*/  STS.U8 [R27+UR9+0xf700], R28 ;  /* 0x00f7001c1b007988 */ /* 0x0001e20008000009 */
[----:B------:R-:W-:Y:S01]  /*1f5c0*/  PRMT R36, RZ, 0x7610, R36 ;  /* 0x00007610ff247816 */ /* 0x000fe20000000024 */
[----:B------:R-:W-:Y:S01]  /*1f5d0*/  @!P4 IMAD.MOV.U32 R31, RZ, RZ, R49 ;  /* 0x000000ffff1fc224 */ /* 0x000fe200078e0031 */
[----:B------:R-:W-:-:S04]  /*1f5e0*/  PRMT R37, RZ, 0x7610, R37 ;  /* 0x00007610ff257816 */ /* 0x000fc80000000025 */
[----:B------:R1:W3:Y:S01]  /*1f5f0*/  @!P4 LDG.E.U8 R36, desc[UR22][R30.64] ;  /* 0x000000161e24c981 */ /* 0x0002e2000c1e1100 */
[----:B0-----:R-:W0:Y:S01]  /*1f600*/  S2R R28, SR_TID.X ;  /* 0x00000000001c7919 */ /* 0x001e220000002100 */
[----:B------:R-:W-:Y:S01]  /*1f610*/  PRMT R38, RZ, 0x7610, R38 ;  /* 0x00007610ff267816 */ /* 0x000fe20000000026 */
[----:B-1----:R-:W-:Y:S02]  /*1f620*/  @!P4 IMAD.MOV.U32 R30, RZ, RZ, R44 ;  /* 0x000000ffff1ec224 */ /* 0x002fe400078e002c */
[----:B------:R-:W-:-:S05]  /*1f630*/  @!P4 IMAD.MOV.U32 R31, RZ, RZ, R45 ;  /* 0x000000ffff1fc224 */ /* 0x000fca00078e002d */
[----:B------:R1:W3:Y:S01]  /*1f640*/  @!P4 LDG.E.U8 R37, desc[UR22][R30.64] ;  /* 0x000000161e25c981 */ /* 0x0002e2000c1e1100 */
[----:B------:R-:W-:Y:S01]  /*1f650*/  PRMT R39, RZ, 0x7610, R39 ;  /* 0x00007610ff277816 */ /* 0x000fe20000000027 */
[----:B-1----:R-:W-:Y:S02]  /*1f660*/  @!P4 IMAD.MOV.U32 R30, RZ, RZ, R42 ;  /* 0x000000ffff1ec224 */ /* 0x002fe400078e002a */
[----:B------:R-:W-:-:S05]  /*1f670*/  @!P4 IMAD.MOV.U32 R31, RZ, RZ, R43 ;  /* 0x000000ffff1fc224 */ /* 0x000fca00078e002b */
[----:B------:R1:W3:Y:S01]  /*1f680*/  @!P4 LDG.E.U8 R38, desc[UR22][R30.64] ;  /* 0x000000161e26c981 */ /* 0x0002e2000c1e1100 */
[----:B0-----:R-:W-:Y:S01]  /*1f690*/  LOP3.LUT R28, R28, 0x7f, RZ, 0xc0, !PT ;  /* 0x0000007f1c1c7812 */ /* 0x001fe200078ec0ff */
[----:B-1----:R-:W-:Y:S02]  /*1f6a0*/  @!P4 IMAD.MOV.U32 R30, RZ, RZ, R40 ;  /* 0x000000ffff1ec224 */ /* 0x002fe400078e0028 */
[----:B------:R-:W-:-:S05]  /*1f6b0*/  @!P4 IMAD.MOV.U32 R31, RZ, RZ, R41 ;  /* 0x000000ffff1fc224 */ /* 0x000fca00078e0029 */
[----:B------:R-:W3:Y:S01]  /*1f6c0*/  @!P4 LDG.E.U8 R39, desc[UR22][R30.64] ;  /* 0x000000161e27c981 */ /* 0x000ee2000c1e1100 */
[----:B------:R-:W-:-:S03]  /*1f6d0*/  LOP3.LUT R28, R28, 0x70, RZ, 0x3c, !PT ;  /* 0x000000701c1c7812 */ /* 0x000fc600078e3cff */
[----:B------:R-:W-:Y:S04]  /*1f6e0*/  STS.U8 [R27+UR9+0x8300], R84 ;  /* 0x008300541b007988 */ /* 0x000fe80008000009 */
        /* <DEDUP_REMOVED lines=13> */
[----:B----4-:R-:W-:Y:S04]  /*1f7c0*/  STS.U8 [R28+UR9+0x8380], R92 ;  /* 0x0083805c1c007988 */ /* 0x010fe80008000009 */
[----:B---3--:R-:W-:Y:S04]  /*1f7d0*/  STS.U8 [R28+UR9+0xa380], R46 ;  /* 0x00a3802e1c007988 */ /* 0x008fe80008000009 */
[----:B------:R-:W-:Y:S04]  /*1f7e0*/  STS.U8 [R28+UR9+0xc780], R19 ;  /* 0x00c780131c007988 */ /* 0x000fe80008000009 */
[----:B------:R-:W-:Y:S04]  /*1f7f0*/  STS.U8 [R28+UR9+0xa780], R17 ;  /* 0x00a780111c007988 */ /* 0x000fe80008000009 */
[----:B------:R-:W-:Y:S04]  /*1f800*/  STS.U8 [R28+UR9+0x8780], R20 ;  /* 0x008780141c007988 */ /* 0x000fe80008000009 */
[----:B------:R-:W-:Y:S04]  /*1f810*/  STS.U8 [R28+UR9+0xe380], R18 ;  /* 0x00e380121c007988 */ /* 0x000fe80008000009 */
[----:B------:R0:W-:Y:S04]  /*1f820*/  STS.U8 [R28+UR9+0xc380], R21 ;  /* 0x00c380151c007988 */ /* 0x0001e80008000009 */
[----:B------:R1:W-:Y:S04]  /*1f830*/  STS.U8 [R28+UR9+0xe780], R15 ;  /* 0x00e7800f1c007988 */ /* 0x0003e80008000009 */
[----:B0-----:R0:W5:Y:S04]  /*1f840*/  LDL.LU R21, [R1+0xb10] ;  /* 0x000b100001157983 */ /* 0x0011680000300800 */
[----:B------:R0:W5:Y:S04]  /*1f850*/  LDL.LU R18, [R1+0xb0c] ;  /* 0x000b0c0001127983 */ /* 0x0001680000300800 */
[----:B------:R0:W5:Y:S04]  /*1f860*/  LDL.LU R20, [R1+0xb08] ;  /* 0x000b080001147983 */ /* 0x0001680000300800 */
[----:B------:R0:W5:Y:S04]  /*1f870*/  LDL.LU R17, [R1+0xb04] ;  /* 0x000b040001117983 */ /* 0x0001680000300800 */
[----:B------:R0:W5:Y:S04]  /*1f880*/  LDL.LU R19, [R1+0xb00] ;  /* 0x000b000001137983 */ /* 0x0001680000300800 */
[----:B-1----:R0:W5:Y:S04]  /*1f890*/  LDL.LU R15, [R1+0xafc] ;  /* 0x000afc00010f7983 */ /* 0x0021680000300800 */
[----:B------:R1:W-:Y:S04]  /*1f8a0*/  STS.U8 [R28+UR9+0x8b80], R16 ;  /* 0x008b80101c007988 */ /* 0x0003e80008000009 */
[----:B------:R2:W-:Y:S04]  /*1f8b0*/  STS.U8 [R28+UR9+0xab80], R13 ;  /* 0x00ab800d1c007988 */ /* 0x0005e80008000009 */
[----:B------:R3:W-:Y:S04]  /*1f8c0*/  STS.U8 [R28+UR9+0xcb80], R14 ;  /* 0x00cb800e1c007988 */ /* 0x0007e80008000009 */
[----:B-1----:R0:W5:Y:S04]  /*1f8d0*/  LDL.LU R16, [R1+0xaf8] ;  /* 0x000af80001107983 */ /* 0x0021680000300800 */
[----:B--2---:R0:W5:Y:S04]  /*1f8e0*/  LDL.LU R13, [R1+0xaf4] ;  /* 0x000af400010d7983 */ /* 0x0041680000300800 */
[----:B---3--:R0:W5:Y:S04]  /*1f8f0*/  LDL.LU R14, [R1+0xaf0] ;  /* 0x000af000010e7983 */ /* 0x0081680000300800 */
        /* <DEDUP_REMOVED lines=25> */
[----:B-1----:R0:W5:Y:S01]  /*1fa90*/  LDL.LU R29, [R1+0xabc] ;  /* 0x000abc00011d7983 */ /* 0x0021620000300800 */
[----:B------:R-:W1:Y:S01]  /*1faa0*/  S2R R22, SR_TID.X ;  /* 0x0000000000167919 */ /* 0x000e620000002100 */
[----:B------:R-:W2:Y:S02]  /*1fab0*/  S2R R23, SR_TID.X ;  /* 0x0000000000177919 */ /* 0x000ea40000002100 */
[----:B------:R0:W-:Y:S04]  /*1fac0*/  STS.U8 [R28+UR9+0x9b80], R71 ;  /* 0x009b80471c007988 */ /* 0x0001e80008000009 */
[----:B------:R0:W-:Y:S04]  /*1fad0*/  STS.U8 [R28+UR9+0xbb80], R73 ;  /* 0x00bb80491c007988 */ /* 0x0001e80008000009 */
[----:B------:R0:W-:Y:S04]  /*1fae0*/  STS.U8 [R28+UR9+0xdb80], R75 ;  /* 0x00db804b1c007988 */ /* 0x0001e80008000009 */
[----:B------:R0:W-:Y:S04]  /*1faf0*/  STS.U8 [R28+UR9+0xfb80], R77 ;  /* 0x00fb804d1c007988 */ /* 0x0001e80008000009 */
[----:B------:R0:W-:Y:S01]  /*1fb00*/  STS.U8 [R28+UR9+0x9f80], R87 ;  /* 0x009f80571c007988 */ /* 0x0001e20008000009 */
[----:B-1----:R-:W-:-:S02]  /*1fb10*/  LOP3.LUT R22, R22, 0x7f, RZ, 0xc0, !PT ;  /* 0x0000007f16167812 */ /* 0x002fc400078ec0ff */
[----:B--2---:R-:W-:Y:S02]  /*1fb20*/  LOP3.LUT R23, R23, 0x7f, RZ, 0xc0, !PT ;  /* 0x0000007f17177812 */ /* 0x004fe400078ec0ff */
[----:B------:R-:W-:Y:S01]  /*1fb30*/  LOP3.LUT R22, R22, 0x10, RZ, 0x3c, !PT ;  /* 0x0000001016167812 */ /* 0x000fe200078e3cff */
[----:B------:R0:W-:Y:S01]  /*1fb40*/  STS.U8 [R28+UR9+0xbf80], R89 ;  /* 0x00bf80591c007988 */ /* 0x0001e20008000009 */
[----:B------:R-:W-:-:S03]  /*1fb50*/  LOP3.LUT R23, R23, 0x20, RZ, 0x3c, !PT ;  /* 0x0000002017177812 */ /* 0x000fc600078e3cff */
        /* <DEDUP_REMOVED lines=9> */
[----:B------:R0:W-:Y:S01]  /*1fbf0*/  STS.U8 [R24+UR9+0x10780], R39 ;  /* 0x0107802718007988 */ /* 0x0001e20008000009 */
[----:B------:R1:W-:Y:S06]  /*1fc00*/  MEMBAR.ALL.CTA ;  /* 0x0000000000007992 */ /* 0x0003ec0000008000 */
[----:B-1----:R-:W1:Y:S01]  /*1fc10*/  FENCE.VIEW.ASYNC.S ;  /* 0x00000000000073c6 */ /* 0x002e620000000000 */
[----:B------:R-:W-:Y:S01]  /*1fc20*/  ULEA UR11, UR20, UR9, 0x3 ;  /* 0x00000009140b7291 */ /* 0x000fe2000f8e18ff */
[----:B------:R-:W-:-:S03]  /*1fc30*/  UMOV UR4, UR5 ;  /* 0x0000000500047c82 */ /* 0x000fc60008000000 */
[----:B------:R-:W-:Y:S01]  /*1fc40*/  UIADD3 UR11, UPT, UPT, UR11, 0x10800, URZ ;  /* 0x000108000b0b7890 */ /* 0x000fe2000fffe0ff */
[----:B-1----:R-:W-:Y:S06]  /*1fc50*/  BAR.SYNC.DEFER_BLOCKING 0x0 ;  /* 0x0000000000007b1d */ /* 0x002fec0000010000 */
[----:B0-----:R-:W-:Y:S05]  /*1fc60*/  @P0 BRA `(.L_x_9) ;  /* 0x0000000000900947 */ /* 0x001fea0003800000 */
[----:B------:R-:W-:Y:S02]  /*1fc70*/  UIADD3 UR42, UPT, UPT, UR8, 0x10, URZ ;  /* 0x00000010082a7890 */ /* 0x000fe4000fffe0ff */
[----:B------:R-:W-:Y:S02]  /*1fc80*/  UIADD3 UR43, UPT, UPT, UR8, 0x10, URZ ;  /* 0x00000010082b7890 */ /* 0x000fe4000fffe0ff */
[----:B------:R-:W-:Y:S02]  /*1fc90*/  UIADD3 UR48, UPT, UPT, UR8, 0x20, URZ ;  /* 0x0000002008307890 */ /* 0x000fe4000fffe0ff */
[----:B------:R-:W-:Y:S02]  /*1fca0*/  UIADD3 UR49, UPT, UPT, UR8, 0x20, URZ ;  /* 0x0000002008317890 */ /* 0x000fe4000fffe0ff */
[----:B------:R-:W-:Y:S01]  /*1fcb0*/  UIADD3 UR54, UPT, UPT, UR8, 0x30, URZ ;  /* 0x0000003008367890 */ /* 0x000fe2000fffe0ff */
[----:B------:R-:W-:Y:S01]  /*1fcc0*/  UMOV UR18, 0x0 ;  /* 0x0000000000127882 */ /* 0x000fe20000000000 */
[----:B------:R-:W-:Y:S01]  /*1fcd0*/  UMOV UR19, 0x8048010 ;  /* 0x0804801000137882 */ /* 0x000fe20000000000 */
[----:B------:R-:W-:Y:S01]  /*1fce0*/  UMOV UR17, 0x40004040 ;  /* 0x4000404000117882 */ /* 0x000fe20000000000 */
[----:B------:R-:W-:-:S02]  /*1fcf0*/  UIADD3 UR55, UPT, UPT, UR8, 0x30, URZ ;  /* 0x0000003008377890 */ /* 0x000fc4000fffe0ff */
[----:B------:R0:W-:Y:S01]  /*1fd00*/  UTCQMMA gdesc[UR16], gdesc[UR14], tmem[UR8], tmem[UR18], idesc[UR19], UPT ;  /* 0x00ff120e100075ea */ /* 0x0001e2000b800308 */
[----:B------:R-:W-:Y:S01]  /*1fd10*/  UMOV UR40, 0x0 ;  /* 0x0000000000287882 */ /* 0x000fe20000000000 */
[----:B------:R-:W-:Y:S01]  /*1fd20*/  UMOV UR41, 0x8048010 ;  /* 0x0804801000297882 */ /* 0x000fe20000000000 */
[----:B------:R-:W-:Y:S01]  /*1fd30*/  UMOV UR44, 0x0 ;  /* 0x00000000002c7882 */ /* 0x000fe20000000000 */
[----:B------:R-:W-:Y:S01]  /*1fd40*/  UMOV UR45, 0x8048010 ;  /* 0x08048010002d7882 */ /* 0x000fe20000000000 */
[----:B------:R-:W-:Y:S01]  /*1fd50*/  UMOV UR46, 0x0 ;  /* 0x00000000002e7882 */ /* 0x000fe20000000000 */
[----:B------:R-:W-:Y:S01]  /*1fd60*/  UMOV UR47, 0x8048010 ;  /* 0x08048010002f7882 */ /* 0x000fe20000000000 */
[----:B------:R0:W-:Y:S01]  /*1fd70*/  UTCQMMA gdesc[UR24], gdesc[UR12], tmem[UR8], tmem[UR40], idesc[UR41], UPT ;  /* 0x00ff280c180075ea */ /* 0x0001e2000b800308 */
        /* <DEDUP_REMOVED lines=8> */
[----:B------:R-:W-:Y:S01]  /*1fe00*/  UMOV UR6, UR11 ;  /* 0x0000000b00067c82 */ /* 0x000fe20008000000 */
[----:B------:R-:W-:Y:S01]  /*1fe10*/  UMOV UR7, URZ ;  /* 0x000000ff00077c82 */ /* 0x000fe20008000000 */
[----:B------:R0:W-:Y:S01]  /*1fe20*/  UTCQMMA gdesc[UR32], gdesc[UR14], tmem[UR48], tmem[UR50], idesc[UR51], UPT ;  /* 0x00ff320e200075ea */ /* 0x0001e2000b800330 */
[----:B------:R-:W-:Y:S01]  /*1fe30*/  UMOV UR58, 0x0 ;  /* 0x00000000003a7882 */ /* 0x000fe20000000000 */
[----:B------:R-:W-:Y:S01]  /*1fe40*/  UMOV UR59, 0x8048010 ;  /* 0x08048010003b7882 */ /* 0x000fe20000000000 */
[----:B------:R0:W-:Y:S01]  /*1fe50*/  UTCQMMA gdesc[UR34], gdesc[UR12], tmem[UR49], tmem[UR52], idesc[UR53], UPT ;  /* 0x00ff340c220075ea */ /* 0x0001e2000b800331 */
[----:B------:R-:W-:Y:S01]  /*1fe60*/  UMOV UR5, UR6 ;  /* 0x0000000600057c82 */ /* 0x000fe20008000000 */
[----:B------:R0:W-:Y:S01]  /*1fe70*/  UTCQMMA gdesc[UR36], gdesc[UR14], tmem[UR54], tmem[UR56], idesc[UR57], UPT ;  /* 0x00ff380e240075ea */ /* 0x0001e2000b800336 */
[----:B------:R0:W-:Y:S01]  /*1fe80*/  UTCQMMA gdesc[UR38], gdesc[UR12], tmem[UR55], tmem[UR58], idesc[UR59], UPT ;  /* 0x00ff3a0c260075ea */ /* 0x0001e2000b800337 */
[----:B------:R0:W-:Y:S01]  /*1fe90*/  UTCBAR [UR5], URZ ;  /* 0x000000ff050073e9 */ /* 0x0001e200080000ff */
[----:B------:R-:W-:Y:S01]  /*1fea0*/  NOP ;  /* 0x0000000000007918 */ /* 0x000fe20000000000 */
.L_x_9:
[----:B0-----:R-:W-:Y:S01]  /*1feb0*/  UIADD3 UR5, UPT, UPT, UR21, 0x3f, URZ ;  /* 0x0000003f15057890 */ /* 0x001fe2000fffe0ff */
[----:B------:R-:W-:Y:S01]  /*1fec0*/  IMAD.U32 R30, RZ, RZ, UR4 ;  /* 0x00000004ff1e7e24 */ /* 0x000fe2000f8e00ff */
[----:B------:R-:W-:Y:S02]  /*1fed0*/  UIADD3 UR20, UPT, UPT, UR20, 0x1, URZ ;  /* 0x0000000114147890 */ /* 0x000fe4000fffe0ff */
[----:B------:R-:W-:-:S04]  /*1fee0*/  USHF.R.S32.HI UR6, URZ, 0x1f, UR5 ;  /* 0x0000001fff067899 */ /* 0x000fc80008011405 */
[----:B------:R-:W-:-:S04]  /*1fef0*/  ULEA.HI UR6, UR6, UR5, URZ, 0x6 ;  /* 0x0000000506067291 */ /* 0x000fc8000f8f30ff */
[----:B------:R-:W-:-:S04]  /*1ff00*/  USHF.R.S32.HI UR6, URZ, 0x6, UR6 ;  /* 0x00000006ff067899 */ /* 0x000fc80008011406 */
[----:B------:R-:W-:-:S04]  /*1ff10*/  UISETP.LT.AND UP1, UPT, UR6, 0x2, UPT ;  /* 0x000000020600788c */ /* 0x000fc8000bf21270 */
[----:B------:R-:W-:Y:S02]  /*1ff20*/  USEL UR6, UR6, 0x2, !UP1 ;  /* 0x0000000206067887 */ /* 0x000fe4000c800000 */
[----:B------:R-:W-:Y:S02]  /*1ff30*/  UISETP.GT.AND UP1, UPT, UR20, 0x1, UPT ;  /* 0x000000011400788c */ /* 0x000fe4000bf24270 */
[----:B------:R-:W-:Y:S02]  /*1ff40*/  UIADD3 UR6, UPT, UPT, UR6, -0x2, URZ ;  /* 0xfffffffe06067890 */ /* 0x000fe4000fffe0ff */
[----:B------:R-:W-:Y:S02]  /*1ff50*/  USEL UR5, URZ, 0x1, !UP1 ;  /* 0x00000001ff057887 */ /* 0x000fe4000c800000 */
[----:B------:R-:W-:Y:S02]  /*1ff60*/  USEL UR20, UR20, URZ, !UP1 ;  /* 0x000000ff14147287 */ /* 0x000fe4000c800000 */
[C---:B-----5:R-:W-:Y:S01]  /*1ff70*/  ISETP.NE.U32.AND P1, PT, R29.reuse, UR6, PT ;  /* 0x000000061d007c0c */ /* 0x060fe2000bf25070 */
[----:B------:R-:W-:Y:S01]  /*1ff80*/  ULOP3.LUT UR5, UR4, UR5, URZ, 0x3c, !UPT ;  /* 0x0000000504057292 */ /* 0x000fe2000f8e3cff */
[----:B------:R-:W-:-:S11]  /*1ff90*/  VIADD R29, R29, 0x1 ;  /* 0x000000011d1d7836 */ /* 0x000fd60000000000 */
[----:B------:R-:W-:Y:S05]  /*1ffa0*/  @P1 BRA `(.L_x_10) ;  /* 0xfffffef000b01947 */ /* 0x000fea000383ffff */
.L_x_7:
[----:B0-----:R-:W2:Y:S01]  /*1ffb0*/  LDL R32, [R1+0xaa8] ;  /* 0x000aa80001207983 */ /* 0x001ea20000100800 */
[----:B------:R-:W0:Y:S01]  /*1ffc0*/  LDCU UR5, c[0x0][0x3a0] ;  /* 0x00007400ff0577ac */ /* 0x000e220008000800 */
[----:B------:R-:W2:Y:S02]  /*1ffd0*/  LDC R3, c[0x0][0x3b4] ;  /* 0x0000ed00ff037b82 */ /* 0x000ea40000000800 */
[----:B------:R-:W3:Y:S01]  /*1ffe0*/  LDL R31, [R1+0xaac] ;  /* 0x000aac00011f7983 */ /* 0x000ee20000100800 */
[----:B------:R-:W1:Y:S01]  /*1fff0*/  LDCU UR6, c[0x0][0x3b8] ;  /* 0x00007700ff0677ac */ /* 0x000e620008000800 */
[----:B------:R-:W4:Y:S01]  /*20000*/  LDCU.128 UR12, c[0x0][0x390] ;  /* 0x00007200ff0c77ac */ /* 0x000f220008000c00 */
[----:B0-----:R-:W-:-:S04]  /*20010*/  UIADD3 UR5, UPT, UPT, UR5, 0x3f, URZ ;  /* 0x0000003f05057890 */ /* 0x001fc8000fffe0ff */
[----:B------:R-:W-:Y:S01]  /*20020*/  UISETP.GE.AND UP1, UPT, UR5, 0x40, UPT ;  /* 0x000000400500788c */ /* 0x000fe2000bf26270 */
[C---:B--2---:R-:W-:Y:S01]  /*20030*/  IMAD R74, R32.reuse, R3, RZ ;  /* 0x00000003204a7224 */ /* 0x044fe200078e02ff */
[----:B----4-:R-:W-:Y:S01]  /*20040*/  ISETP.GE.AND P4, PT, R32, UR14, PT ;  /* 0x0000000e20007c0c */ /* 0x010fe2000bf86270 */
[----:B---3--:R-:W-:-:S03]  /*20050*/  VIADD R2, R31, 0x1 ;  /* 0x000000011f027836 */ /* 0x008fc60000000000 */
[----:B------:R-:W-:Y:S01]  /*20060*/  IADD3 R77, P5, PT, R74, UR12, RZ ;  /* 0x0000000c4a4d7c10 */ /* 0x000fe2000ffbe0ff */
[C---:B------:R-:W-:Y:S02]  /*20070*/  VIADD R0, R31.reuse, 0x2 ;  /* 0x000000021f007836 */ /* 0x040fe40000000000 */
[----:B-1----:R-:W-:Y:S01]  /*20080*/  IMAD R82, R31, UR6, RZ ;  /* 0x000000061f527c24 */ /* 0x002fe2000f8e02ff */
[----:B------:R-:W-:Y:S01]  /*20090*/  ISETP.GE.AND P1, PT, R2, UR15, PT ;  /* 0x0000000f02007c0c */ /* 0x000fe2000bf26270 */
[----:B------:R-:W-:Y:S01]  /*200a0*/  IMAD R80, R3, 0x80, R74 ;  /* 0x0000008003507824 */ /* 0x000fe200078e024a */
[----:B------:R-:W-:Y:S01]  /*200b0*/  ISETP.GE.AND P0, PT, R0, UR15, PT ;  /* 0x0000000f00007c0c */ /* 0x000fe2000bf06270 */
[----:B------:R-:W-:Y:S01]  /*200c0*/  VIADD R81, R31, 0x3 ;  /* 0x000000031f517836 */ /* 0x000fe20000000000 */
[----:B------:R-:W-:Y:S01]  /*200d0*/  SHF.R.S32.HI R73, RZ, 0x1f, R82 ;  /* 0x0000001fff497819 */ /* 0x000fe20000011452 */
[----:B------:R-:W-:Y:S01]  /*200e0*/  IMAD R79, R3, 0x80, R80 ;  /* 0x00000080034f7824 */ /* 0x000fe200078e0250 */
[----:B------:R-:W-:Y:S09]  /*200f0*/  BRA.U !UP1, `(.L_x_11) ;  /* 0x0000000109107547 */ /* 0x000ff2000b800000 */
[----:B------:R-:W-:-:S06]  /*20100*/  USHF.L.U32 UR4, UR4, 0x1f, URZ ;  /* 0x0000001f04047899 */ /* 0x000fcc00080006ff */
[----:B------:R-:W-:-:S04]  /*20110*/  IMAD.U32 R0, RZ, RZ, UR4 ;  /* 0x00000004ff007e24 */ /* 0x000fc8000f8e00ff */
[----:B------:R-:W0:Y:S02]  /*20120*/  SYNCS.PHASECHK.TRANS64.TRYWAIT P2, [UR11], R0 ;  /* 0x00000000ff0075a7 */ /* 0x000e24000804110b */
[----:B0-----:R-:W-:Y:S05]  /*20130*/  @!P2 BRA `(.L_x_12) ;  /* 0x0000001c00a0a947 */ /* 0x001fea0003800000 */
.L_x_11:
[----:B------:R-:W2:Y:S04]  /*20140*/  LDL.LU R90, [R1+0xaac] ;  /* 0x000aac00015a7983 */ /* 0x000ea80000300800 */
[----:B------:R-:W3:Y:S04]  /*20150*/  LDL.LU R89, [R1+0xaa8] ;  /* 0x000aa80001597983 */ /* 0x000ee80000300800 */
[----:B------:R-:W4:Y:S04]  /*20160*/  LDL.LU R88, [R1+0xab0] ;  /* 0x000ab00001587983 */ /* 0x000f280000300800 */
[----:B------:R-:W3:Y:S04]  /*20170*/  LDL.LU R87, [R1+0xab4] ;  /* 0x000ab40001577983 */ /* 0x000ee80000300800 */
[----:B------:R-:W3:Y:S01]  /*20180*/  LDL.LU R86, [R1+0xab8] ;  /* 0x000ab80001567983 */ /* 0x000ee20000300800 */
[----:B------:R-:W-:Y:S01]  /*20190*/  LEA.HI.X.SX32 R74, R74, UR13, 0x1, P5 ;  /* 0x0000000d4a4a7c11 */ /* 0x000fe2000a8f0eff */
[----:B------:R-:W-:Y:S01]  /*201a0*/  IMAD R76, R3, 0x80, R79 ;  /* 0x00000080034c7824 */ /* 0x000fe200078e024f */
[----:B------:R-:W-:Y:S01]  /*201b0*/  BAR.SYNC.DEFER_BLOCKING 0x0 ;  /* 0x0000000000007b1d */ /* 0x000fe20000010000 */
[C---:B------:R-:W-:Y:S01]  /*201c0*/  IADD3 R68, P6, PT, R82.reuse, R77, RZ ;  /* 0x0000004d52447210 */ /* 0x040fe20007fde0ff */
[----:B------:R-:W-:Y:S01]  /*201d0*/  VIADD R84, R82, UR6 ;  /* 0x0000000652547c36 */ /* 0x000fe20008000000 */
[----:B------:R-:W-:-:S02]  /*201e0*/  IADD3 R75, P5, PT, R80, UR12, RZ ;  /* 0x0000000c504b7c10 */ /* 0x000fc4000ffbe0ff */
[----:B------:R-:W-:Y:S01]  /*201f0*/  IADD3 R0, P2, PT, R79, UR12, RZ ;  /* 0x0000000c4f007c10 */ /* 0x000fe2000ff5e0ff */
[----:B------:R-:W-:Y:S01]  /*20200*/  IMAD.X R69, R73, 0x1, R74, P6 ;  /* 0x0000000149457824 */ /* 0x000fe200030e064a */
[----:B------:R-:W-:Y:S02]  /*20210*/  IADD3 R78, P6, PT, R76, UR12, RZ ;  /* 0x0000000c4c4e7c10 */ /* 0x000fe4000ffde0ff */
[----:B------:R-:W-:Y:S02]  /*20220*/  LEA.HI.X.SX32 R80, R80, UR13, 0x1, P5 ;  /* 0x0000000d50507c11 */ /* 0x000fe4000a8f0eff */
[----:B------:R-:W-:Y:S02]  /*20230*/  IADD3 R2, P5, PT, R82, R75, RZ ;  /* 0x0000004b52027210 */ /* 0x000fe40007fbe0ff */
[----:B------:R-:W-:Y:S02]  /*20240*/  LEA.HI.X.SX32 R76, R76, UR13, 0x1, P6 ;  /* 0x0000000d4c4c7c11 */ /* 0x000fe4000b0f0eff */
[----:B------:R-:W-:Y:S01]  /*20250*/  LEA.HI.X.SX32 R79, R79, UR13, 0x1, P2 ;  /* 0x0000000d4f4f7c11 */ /* 0x000fe200090f0eff */
[----:B------:R-:W-:Y:S01]  /*20260*/  IMAD.X R3, R73, 0x1, R80, P5 ;  /* 0x0000000149037824 */ /* 0x000fe200028e0650 */
[----:B------:R-:W-:-:S02]  /*20270*/  IADD3 R70, P6, PT, R82, R0, RZ ;  /* 0x0000000052467210 */ /* 0x000fc40007fde0ff */
[----:B------:R-:W-:-:S03]  /*20280*/  SHF.R.S32.HI R85, RZ, 0x1f, R84 ;  /* 0x0000001fff557819 */ /* 0x000fc60000011454 */
[----:B------:R-:W-:Y:S01]  /*20290*/  IMAD.X R71, R73, 0x1, R79, P6 ;  /* 0x0000000149477824 */ /* 0x000fe200030e064f */
[----:B------:R-:W0:Y:S02]  /*202a0*/  @!P3 SYNCS.CCTL.IV [UR9+0x10800] ;  /* 0x01080000ff00b9b1 */ /* 0x000e240008000009 */
[----:B0-----:R-:W-:Y:S06]  /*202b0*/  BAR.SYNC.DEFER_BLOCKING 0x0 ;  /* 0x0000000000007b1d */ /* 0x001fec0000010000 */
[----:B-----5:R-:W0:Y:S01]  /*202c0*/  LDTM.x64 R4, tmem[UR10] ;  /* 0x0000000a000479ee */ /* 0x020e220008340000 */
[----:B------:R-:W1:Y:S01]  /*202d0*/  @!P3 SYNCS.CCTL.IV [UR9+0x10808] ;  /* 0x01080800ff00b9b1 */ /* 0x000e620008000009 */
[----:B------:R-:W-:Y:S01]  /*202e0*/  IADD3 R72, P3, PT, R82, R78, RZ ;  /* 0x0000004e52487210 */ /* 0x000fe20007f7e0ff */
[----:B------:R-:W-:-:S04]  /*202f0*/  NOP ;  /* 0x0000000000007918 */ /* 0x000fc80000000000 */
[----:B------:R-:W-:Y:S01]  /*20300*/  IMAD.X R73, R73, 0x1, R76, P3 ;  /* 0x0000000149497824 */ /* 0x000fe200018e064c */
[----:B------:R-:W-:Y:S02]  /*20310*/  ISETP.GE.AND P3, PT, R81, UR15, PT ;  /* 0x0000000f51007c0c */ /* 0x000fe4000bf66270 */
[----:B0-----:R-:W-:Y:S02]  /*20320*/  F2FP.SATFINITE.E4M3.F32.PACK_AB_MERGE_C R5, R5, R4, RZ ;  /* 0x000000040505723e */ /* 0x001fe400048070ff */
[----:B------:R-:W-:Y:S02]  /*20330*/  F2FP.SATFINITE.E4M3.F32.PACK_AB_MERGE_C R81, R21, R20, RZ ;  /* 0x000000141551723e */ /* 0x000fe400048070ff */
[----:B------:R-:W-:Y:S02]  /*20340*/  F2FP.SATFINITE.E4M3.F32.PACK_AB_MERGE_C R37, R37, R36, RZ ;  /* 0x000000242525723e */ /* 0x000fe400048070ff */
[----:B------:R-:W-:Y:S02]  /*20350*/  F2FP.SATFINITE.E4M3.F32.PACK_AB_MERGE_C R21, R53, R52, RZ ;  /* 0x000000343515723e */ /* 0x000fe400048070ff */
[----:B------:R-:W-:-:S02]  /*20360*/  F2FP.SATFINITE.E4M3.F32.PACK_AB_MERGE_C R7, R7, R6, RZ ;  /* 0x000000060707723e */ /* 0x000fc400048070ff */
[----:B------:R-:W-:Y:S02]  /*20370*/  F2FP.SATFINITE.E4M3.F32.PACK_AB_MERGE_C R23, R23, R22, RZ ;  /* 0x000000161717723e */ /* 0x000fe400048070ff */
[----:B------:R-:W-:Y:S02]  /*20380*/  F2FP.SATFINITE.E4M3.F32.PACK_AB_MERGE_C R39, R39, R38, RZ ;  /* 0x000000262727723e */ /* 0x000fe400048070ff */
[----:B------:R-:W-:Y:S02]  /*20390*/  PRMT R22, R7, 0x9910, RZ ;  /* 0x0000991007167816 */ /* 0x000fe400000000ff */
[----:B------:R-:W-:Y:S02]  /*203a0*/  PRMT R38, R23, 0x9910, RZ ;  /* 0x0000991017267816 */ /* 0x000fe400000000ff */
[----:B------:R-:W-:Y:S02]  /*203b0*/  F2FP.SATFINITE.E4M3.F32.PACK_AB_MERGE_C R55, R55, R54, RZ ;  /* 0x000000363737723e */ /* 0x000fe400048070ff */
[----:B------:R-:W-:-:S02]  /*203c0*/  F2FP.SATFINITE.E4M3.F32.PACK_AB_MERGE_C R25, R25, R24, RZ ;  /* 0x000000181919723e */ /* 0x000fc400048070ff */
[----:B------:R-:W-:Y:S02]  /*203d0*/  F2FP.SATFINITE.E4M3.F32.PACK_AB_MERGE_C R41, R41, R40, RZ ;  /* 0x000000282929723e */ /* 0x000fe400048070ff */
[----:B------:R-:W-:Y:S02]  /*203e0*/  F2FP.SATFINITE.E4M3.F32.PACK_AB_MERGE_C R57, R57, R56, RZ ;  /* 0x000000383939723e */ /* 0x000fe400048070ff */
[----:B------:R-:W-:Y:S02]  /*203f0*/  F2FP.SATFINITE.E4M3.F32.PACK_AB_MERGE_C R27, R27, R26, RZ ;  /* 0x0000001a1b1b723e */ /* 0x000fe400048070ff */
[----:B------:R-:W-:Y:S02]  /*20400*/  F2FP.SATFINITE.E4M3.F32.PACK_AB_MERGE_C R43, R43, R42, RZ ;  /* 0x0000002a2b2b723e */ /* 0x000fe400048070ff */
        /* <DEDUP_REMOVED lines=17> */
[C---:B--2---:R-:W-:Y:S01]  /*20520*/  ISETP.GE.AND P2, PT, R90.reuse, UR15, PT ;  /* 0x0000000f5a007c0c */ /* 0x044fe2000bf46270 */
[C---:B------:R-:W-:Y:S01]  /*20530*/  VIADD R20, R90.reuse, 0x4 ;  /* 0x000000045a147836 */ /* 0x040fe20000000000 */
[C---:B------:R-:W-:Y:S01]  /*20540*/  ISETP.LT.AND P4, PT, R90.reuse, UR15, !P4 ;  /* 0x0000000f5a007c0c */ /* 0x040fe2000e781270 */
[C---:B------:R-:W-:Y:S02]  /*20550*/  VIADD R24, R90.reuse, 0x8 ;  /* 0x000000085a187836 */ /* 0x040fe40000000000 */
[----:B------:R-:W-:-:S02]  /*20560*/  VIADD R12, R90, 0xc ;  /* 0x0000000c5a0c7836 */ /* 0x000fc40000000000 */
[----:B------:R-:W-:Y:S01]  /*20570*/  VIADD R14, R90, 0xe ;  /* 0x0000000e5a0e7836 */ /* 0x000fe20000000000 */
[----:B----4-:R-:W-:Y:S02]  /*20580*/  ISETP.LT.AND P5, PT, R88, UR14, !P2 ;  /* 0x0000000e58007c0c */ /* 0x010fe4000d7a1270 */
[----:B---3--:R-:W-:-:S05]  /*20590*/  ISETP.LT.AND P6, PT, R87, UR14, !P2 ;  /* 0x0000000e57007c0c */ /* 0x008fca000d7c1270 */
[----:B------:R0:W-:Y:S01]  /*205a0*/  @P4 STG.E.U8 desc[UR22][R68.64], R5 ;  /* 0x0000000544004986 */ /* 0x0001e2000c101116 */
[----:B------:R-:W-:Y:S02]  /*205b0*/  ISETP.LT.AND P2, PT, R86, UR14, !P2 ;  /* 0x0000000e56007c0c */ /* 0x000fe4000d741270 */
[----:B------:R-:W-:-:S03]  /*205c0*/  IADD3 R82, P4, PT, R84, R75, RZ ;  /* 0x0000004b54527210 */ /* 0x000fc60007f9e0ff */
[----:B------:R-:W-:Y:S01]  /*205d0*/  @P5 STG.E.U8 desc[UR22][R2.64], R81 ;  /* 0x0000005102005986 */ /* 0x000fe2000c101116 */
[----:B------:R-:W-:Y:S01]  /*205e0*/  ISETP.LT.AND P5, PT, R89, UR14, !P1 ;  /* 0x0000000e59007c0c */ /* 0x000fe2000cfa1270 */
[----:B------:R-:W-:Y:S01]  /*205f0*/  IMAD.X R83, R85, 0x1, R80, P4 ;  /* 0x0000000155537824 */ /* 0x000fe200020e0650 */
[----:B------:R-:W-:Y:S01]  /*20600*/  ISETP.LT.AND P4, PT, R87, UR14, !P1 ;  /* 0x0000000e57007c0c */ /* 0x000fe2000cf81270 */
[----:B------:R2:W-:Y:S01]  /*20610*/  @P6 STG.E.U8 desc[UR22][R70.64], R37 ;  /* 0x0000002546006986 */ /* 0x0005e2000c101116 */
[----:B------:R-:W-:Y:S02]  /*20620*/  ISETP.LT.AND P6, PT, R88, UR14, !P1 ;  /* 0x0000000e58007c0c */ /* 0x000fe4000cfc1270 */
[----:B0-----:R-:W-:Y:S01]  /*20630*/  PRMT R69, R5, 0x9910, RZ ;  /* 0x0000991005457816 */ /* 0x001fe200000000ff */
[----:B------:R0:W-:Y:S01]  /*20640*/  @P2 STG.E.U8 desc[UR22][R72.64], R21 ;  /* 0x0000001548002986 */ /* 0x0001e2000c101116 */
[----:B------:R-:W-:Y:S02]  /*20650*/  IADD3 R52, P2, PT, R84, R77, RZ ;  /* 0x0000004d54347210 */ /* 0x000fe40007f5e0ff */
[----:B------:R-:W-:-:S03]  /*20660*/  SHF.R.S32.HI R69, RZ, 0x8, R69 ;  /* 0x00000008ff457819 */ /* 0x000fc60000011445 */
[----:B------:R-:W-:Y:S01]  /*20670*/  IMAD.X R53, R85, 0x1, R74, P2 ;  /* 0x0000000155357824 */ /* 0x000fe200010e064a */
[C---:B------:R-:W-:Y:S01]  /*20680*/  IADD3 R4, P2, PT, R84.reuse, R0, RZ ;  /* 0x0000000054047210 */ /* 0x040fe20007f5e0ff */
[----:B--2---:R-:W-:Y:S01]  /*20690*/  VIADD R70, R84, UR6 ;  /* 0x0000000654467c36 */ /* 0x004fe20008000000 */
[----:B------:R-:W-:Y:S02]  /*206a0*/  PRMT R71, R81, 0x9910, RZ ;  /* 0x0000991051477816 */ /* 0x000fe400000000ff */
[----:B------:R2:W-:Y:S01]  /*206b0*/  @P5 STG.E.U8 desc[UR22][R52.64], R69 ;  /* 0x0000004534005986 */ /* 0x0005e2000c101116 */
[----:B0-----:R-:W-:Y:S01]  /*206c0*/  PRMT R73, R37, 0x9910, RZ ;  /* 0x0000991025497816 */ /* 0x001fe200000000ff */
[----:B------:R-:W-:Y:S01]  /*206d0*/  IMAD.X R5, R85, 0x1, R79, P2 ;  /* 0x0000000155057824 */ /* 0x000fe200010e064f */
[----:B------:R-:W-:Y:S01]  /*206e0*/  SHF.R.S32.HI R71, RZ, 0x8, R71 ;  /* 0x00000008ff477819 */ /* 0x000fe20000011447 */
[----:B------:R-:W-:Y:S01]  /*206f0*/  VIADD R6, R70, UR6 ;  /* 0x0000000646067c36 */ /* 0x000fe20008000000 */
[----:B------:R-:W-:-:S02]  /*20700*/  SHF.R.S32.HI R73, RZ, 0x8, R73 ;  /* 0x00000008ff497819 */ /* 0x000fc40000011449 */
[----:B------:R-:W-:Y:S01]  /*20710*/  SHF.R.S32.HI R81, RZ, 0x1f, R70 ;  /* 0x0000001fff517819 */ /* 0x000fe20000011446 */
[----:B------:R0:W-:Y:S01]  /*20720*/  @P6 STG.E.U8 desc[UR22][R82.64], R71 ;  /* 0x0000004752006986 */ /* 0x0001e2000c101116 */
[----:B------:R-:W-:Y:S02]  /*20730*/  IADD3 R2, P5, PT, R70, R77, RZ ;  /* 0x0000004d46027210 */ /* 0x000fe40007fbe0ff */
[----:B------:R-:W-:Y:S01]  /*20740*/  ISETP.LT.AND P6, PT, R86, UR14, !P1 ;  /* 0x0000000e56007c0c */ /* 0x000fe2000cfc1270 */
[----:B------:R3:W-:Y:S01]  /*20750*/  @P4 STG.E.U8 desc[UR22][R4.64], R73 ;  /* 0x0000004904004986 */ /* 0x0007e2000c101116 */
[----:B------:R-:W-:Y:S01]  /*20760*/  IADD3 R36, P4, PT, R70, R75, RZ ;  /* 0x0000004b46247210 */ /* 0x000fe20007f9e0ff */
[----:B------:R-:W-:Y:S01]  /*20770*/  IMAD.X R3, R81, 0x1, R74, P5 ;  /* 0x0000000151037824 */ /* 0x000fe200028e064a */
[----:B--2---:R-:W-:Y:S02]  /*20780*/  PRMT R53, R21, 0x9910, RZ ;  /* 0x0000991015357816 */ /* 0x004fe400000000ff */
[-C--:B------:R-:W-:Y:S01]  /*20790*/  IADD3 R52, P1, PT, R84, R78.reuse, RZ ;  /* 0x0000004e54347210 */ /* 0x080fe20007f3e0ff */
[----:B------:R-:W-:Y:S01]  /*207a0*/  IMAD.X R37, R81, 0x1, R80, P4 ;  /* 0x0000000151257824 */ /* 0x000fe200020e0650 */
[----:B------:R-:W-:Y:S01]  /*207b0*/  ISETP.GE.AND P2, PT, R20, UR15, PT ;  /* 0x0000000f14007c0c */ /* 0x000fe2000bf46270 */
[----:B0-----:R-:W-:Y:S01]  /*207c0*/  IMAD.MOV.U32 R71, RZ, RZ, R53 ;  /* 0x000000ffff477224 */ /* 0x001fe200078e0035 */
[C---:B------:R-:W-:Y:S01]  /*207d0*/  IADD3 R68, P4, PT, R70.reuse, R78, RZ ;  /* 0x0000004e46447210 */ /* 0x040fe20007f9e0ff */
[--C-:B------:R-:W-:Y:S01]  /*207e0*/  IMAD.X R53, R85, 0x1, R76.reuse, P1 ;  /* 0x0000000155357824 */ /* 0x100fe200008e064c */
[----:B------:R-:W-:Y:S01]  /*207f0*/  IADD3 R20, P5, PT, R70, R0, RZ ;  /* 0x0000000046147210 */ /* 0x000fe20007fbe0ff */
[----:B---3--:R-:W-:Y:S01]  /*20800*/  VIADD R4, R90, 0x5 ;  /* 0x000000055a047836 */ /* 0x008fe20000000000 */
[----:B------:R-:W-:Y:S01]  /*20810*/  ISETP.LT.AND P1, PT, R89, UR14, !P0 ;  /* 0x0000000e59007c0c */ /* 0x000fe2000c721270 */
[C---:B------:R-:W-:Y:S01]  /*20820*/  IMAD.X R69, R81.reuse, 0x1, R76, P4 ;  /* 0x0000000151457824 */ /* 0x040fe200020e064c */
[----:B------:R-:W-:Y:S01]  /*20830*/  ISETP.LT.AND P4, PT, R88, UR14, !P0 ;  /* 0x0000000e58007c0c */ /* 0x000fe2000c781270 */
[----:B------:R-:W-:Y:S01]  /*20840*/  IMAD.X R21, R81, 0x1, R79, P5 ;  /* 0x0000000151157824 */ /* 0x000fe200028e064f */
[----:B------:R-:W-:-:S02]  /*20850*/  ISETP.LT.AND P5, PT, R87, UR14, !P0 ;  /* 0x0000000e57007c0c */ /* 0x000fc4000c7a1270 */
[----:B------:R-:W-:-:S05]  /*20860*/  SHF.R.S32.HI R5, RZ, 0x8, R71 ;  /* 0x00000008ff057819 */ /* 0x000fca0000011447 */
[----:B------:R0:W-:Y:S01]  /*20870*/  @P6 STG.E.U8 desc[UR22][R52.64], R5 ;  /* 0x0000000534006986 */ /* 0x0001e2000c101116 */
[----:B------:R-:W-:Y:S02]  /*20880*/  ISETP.LT.AND P6, PT, R86, UR14, !P0 ;  /* 0x0000000e56007c0c */ /* 0x000fe4000c7c1270 */
[----:B------:R-:W-:Y:S01]  /*20890*/  ISETP.GE.AND P0, PT, R4, UR15, PT ;  /* 0x0000000f04007c0c */ /* 0x000fe2000bf06270 */
[----:B------:R2:W-:Y:S01]  /*208a0*/  @P1 STG.E.U8 desc[UR22][R2.64], R7 ;  /* 0x0000000702001986 */ /* 0x0005e2000c101116 */
[----:B------:R-:W-:-:S03]  /*208b0*/  IADD3 R4, P1, PT, R6, R77, RZ ;  /* 0x0000004d06047210 */ /* 0x000fc60007f3e0ff */
[----:B------:R3:W-:Y:S01]  /*208c0*/  @P4 STG.E.U8 desc[UR22][R36.64], R23 ;  /* 0x0000001724004986 */ /* 0x0007e2000c101116 */
[----:B------:R-:W-:Y:S02]  /*208d0*/  ISETP.LT.AND P4, PT, R89, UR14, !P3 ;  /* 0x0000000e59007c0c */ /* 0x000fe4000df81270 */
[----:B0-----:R-:W-:Y:S01]  /*208e0*/  SHF.R.S32.HI R53, RZ, 0x1f, R6 ;  /* 0x0000001fff357819 */ /* 0x001fe20000011406 */
[----:B------:R0:W-:Y:S01]  /*208f0*/  @P5 STG.E.U8 desc[UR22][R20.64], R39 ;  /* 0x0000002714005986 */ /* 0x0001e2000c101116 */
[----:B------:R-:W-:Y:S01]  /*20900*/  ISETP.LT.AND P5, PT, R88, UR14, !P3 ;  /* 0x0000000e58007c0c */ /* 0x000fe2000dfa1270 */
[----:B--2---:R-:W-:Y:S02]  /*20910*/  VIADD R2, R90, 0x6 ;  /* 0x000000065a027836 */ /* 0x004fe40000000000 */
[----:B------:R2:W-:Y:S01]  /*20920*/  @P6 STG.E.U8 desc[UR22][R68.64], R55 ;  /* 0x0000003744006986 */ /* 0x0005e2000c101116 */
[----:B------:R-:W-:Y:S01]  /*20930*/  IMAD.X R5, R53, 0x1, R74, P1 ;  /* 0x0000000135057824 */ /* 0x000fe200008e064a */
[----:B------:R-:W-:Y:S01]  /*20940*/  ISETP.LT.AND P6, PT, R89, UR14, !P2 ;  /* 0x0000000e59007c0c */ /* 0x000fe2000d7c1270 */
[----:B---3--:R-:W-:Y:S01]  /*20950*/  IMAD.MOV.U32 R23, RZ, RZ, R22 ;  /* 0x000000ffff177224 */ /* 0x008fe200078e0016 */
[----:B------:R-:W-:Y:S01]  /*20960*/  PRMT R36, R55, 0x9910, RZ ;  /* 0x0000991037247816 */ /* 0x000fe200000000ff */
[----:B------:R-:W-:-:S02]  /*20970*/  IMAD.MOV.U32 R37, RZ, RZ, R38 ;  /* 0x000000ffff257224 */ /* 0x000fc400078e0026 */
[C---:B------:R-:W-:Y:S01]  /*20980*/  VIADD R22, R6.reuse, UR6 ;  /* 0x0000000606167c36 */ /* 0x040fe20008000000 */
[----:B0-----:R-:W-:Y:S02]  /*20990*/  IADD3 R20, P1, PT, R6, R75, RZ ;  /* 0x0000004b06147210 */ /* 0x001fe40007f3e0ff */
[----:B------:R-:W-:Y:S02]  /*209a0*/  SHF.R.S32.HI R23, RZ, 0x8, R23 ;  /* 0x00000008ff177819 */ /* 0x000fe40000011417 */
[----:B------:R-:W-:Y:S01]  /*209b0*/  SHF.R.S32.HI R37, RZ, 0x8, R37 ;  /* 0x00000008ff257819 */ /* 0x000fe20000011425 */
[----:B------:R-:W-:Y:S01]  /*209c0*/  IMAD.X R21, R53, 0x1, R80, P1 ;  /* 0x0000000135157824 */ /* 0x000fe200008e0650 */
[----:B------:R-:W-:Y:S01]  /*209d0*/  ISETP.GE.AND P1, PT, R2, UR15, PT ;  /* 0x0000000f02007c0c */ /* 0x000fe2000bf26270 */
[----:B------:R0:W-:Y:S01]  /*209e0*/  @P4 STG.E.U8 desc[UR22][R4.64], R23 ;  /* 0x0000001704004986 */ /* 0x0001e2000c101116 */
[----:B------:R-:W-:Y:S02]  /*209f0*/  PRMT R39, R39, 0x9910, RZ ;  /* 0x0000991027277816 */ /* 0x000fe400000000ff */
[----:B------:R-:W-:Y:S01]  /*20a00*/  ISETP.LT.AND P4, PT, R87, UR14, !P3 ;  /* 0x0000000e57007c0c */ /* 0x000fe2000df81270 */
[----:B------:R3:W-:Y:S01]  /*20a10*/  @P5 STG.E.U8 desc[UR22][R20.64], R37 ;  /* 0x0000002514005986 */ /* 0x0007e2000c101116 */
[----:B------:R-:W-:-:S02]  /*20a20*/  IADD3 R2, P5, PT, R6, R0, RZ ;  /* 0x0000000006027210 */ /* 0x000fc40007fbe0ff */
[----:B------:R-:W-:Y:S02]  /*20a30*/  ISETP.LT.AND P3, PT, R86, UR14, !P3 ;  /* 0x0000000e56007c0c */ /* 0x000fe4000df61270 */
[----:B--2---:R-:W-:Y:S01]  /*20a40*/  SHF.R.S32.HI R55, RZ, 0x1f, R22 ;  /* 0x0000001fff377819 */ /* 0x004fe20000011416 */
[----:B------:R-:W-:Y:S01]  /*20a50*/  IMAD.X R3, R53, 0x1, R79, P5 ;  /* 0x0000000135037824 */ /* 0x000fe200028e064f */
[----:B------:R-:W-:Y:S02]  /*20a60*/  IADD3 R6, P5, PT, R6, R78, RZ ;  /* 0x0000004e06067210 */ /* 0x000fe40007fbe0ff */
[----:B0-----:R-:W-:Y:S01]  /*20a70*/  F2FP.SATFINITE.E4M3.F32.PACK_AB_MERGE_C R23, R9, R8, RZ ;  /* 0x000000080917723e */ /* 0x001fe200048070ff */
[----:B---3--:R-:W-:Y:S02]  /*20a80*/  IMAD.MOV.U32 R37, RZ, RZ, R39 ;  /* 0x000000ffff257224 */ /* 0x008fe400078e0027 */
[----:B------:R-:W-:Y:S02]  /*20a90*/  IMAD.MOV.U32 R39, RZ, RZ, R36 ;  /* 0x000000ffff277224 */ /* 0x000fe400078e0024 */
[----:B------:R-:W-:Y:S01]  /*20aa0*/  IMAD.X R7, R53, 0x1, R76, P5 ;  /* 0x0000000135077824 */ /* 0x000fe200028e064c */
[----:B------:R-:W-:Y:S01]  /*20ab0*/  IADD3 R4, P5, PT, R22, R77, RZ ;  /* 0x0000004d16047210 */ /* 0x000fe20007fbe0ff */
[----:B------:R-:W-:Y:S01]  /*20ac0*/  VIADD R21, R90, 0x7 ;  /* 0x000000075a157836 */ /* 0x000fe20000000000 */
[----:B------:R-:W-:-:S02]  /*20ad0*/  SHF.R.S32.HI R37, RZ, 0x8, R37 ;  /* 0x00000008ff257819 */ /* 0x000fc40000011425 */
[----:B------:R-:W-:Y:S01]  /*20ae0*/  SHF.R.S32.HI R39, RZ, 0x8, R39 ;  /* 0x00000008ff277819 */ /* 0x000fe20000011427 */
[----:B------:R-:W-:Y:S01]  /*20af0*/  IMAD.X R5, R55, 0x1, R74, P5 ;  /* 0x0000000137057824 */ /* 0x000fe200028e064a */
[----:B------:R-:W-:Y:S01]  /*20b00*/  ISETP.LT.AND P5, PT, R87, UR14, !P2 ;  /* 0x0000000e57007c0c */ /* 0x000fe2000d7a1270 */
[----:B------:R0:W-:Y:S01]  /*20b10*/  @P4 STG.E.U8 desc[UR22][R2.64], R37 ;  /* 0x0000002502004986 */ /* 0x0001e2000c101116 */
[----:B------:R-:W-:Y:S02]  /*20b20*/  ISETP.LT.AND P4, PT, R88, UR14, !P2 ;  /* 0x0000000e58007c0c */ /* 0x000fe4000d781270 */
[----:B------:R-:W-:Y:S01]  /*20b30*/  ISETP.LT.AND P2, PT, R86, UR14, !P2 ;  /* 0x0000000e56007c0c */ /* 0x000fe2000d741270 */
[----:B------:R-:W-:Y:S01]  /*20b40*/  @P3 STG.E.U8 desc[UR22][R6.64], R39 ;  /* 0x0000002706003986 */ /* 0x000fe2000c101116 */
[----:B------:R-:W-:-:S03]  /*20b50*/  IADD3 R8, P3, PT, R22, R75, RZ ;  /* 0x0000004b16087210 */ /* 0x000fc60007f7e0ff */
[----:B------:R2:W-:Y:S01]  /*20b60*/  @P6 STG.E.U8 desc[UR22][R4.64], R23 ;  /* 0x0000001704006986 */ /* 0x0005e2000c101116 */
[----:B------:R-:W-:Y:S01]  /*20b70*/  IADD3 R20, P6, PT, R22, R0, RZ ;  /* 0x0000000016147210 */ /* 0x000fe20007fde0ff */
[----:B------:R-:W-:Y:S01]  /*20b80*/  IMAD.X R9, R55, 0x1, R80, P3 ;  /* 0x0000000137097824 */ /* 0x000fe200018e0650 */
[----:B------:R-:W-:-:S03]  /*20b90*/  ISETP.GE.AND P3, PT, R21, UR15, PT ;  /* 0x0000000f15007c0c */ /* 0x000fc6000bf66270 */
[----:B------:R-:W-:Y:S01]  /*20ba0*/  IMAD.X R21, R55, 0x1, R79, P6 ;  /* 0x0000000137157824 */ /* 0x000fe200030e064f */
[----:B0-----:R-:W-:Y:S01]  /*20bb0*/  IADD3 R2, P6, PT, R22, R78, RZ ;  /* 0x0000004e16027210 */ /* 0x001fe20007fde0ff */
[----:B------:R0:W-:Y:S01]  /*20bc0*/  @P4 STG.E.U8 desc[UR22][R8.64], R25 ;  /* 0x0000001908004986 */ /* 0x0001e2000c101116 */
[----:B------:R-:W-:-:S03]  /*20bd0*/  ISETP.LT.AND P4, PT, R89, UR14, !P0 ;  /* 0x0000000e59007c0c */ /* 0x000fc6000c781270 */
[----:B------:R-:W-:Y:S01]  /*20be0*/  IMAD.X R3, R55, 0x1, R76, P6 ;  /* 0x0000000137037824 */ /* 0x000fe200030e064c */
[----:B------:R3:W-:Y:S01]  /*20bf0*/  @P5 STG.E.U8 desc[UR22][R20.64], R41 ;  /* 0x0000002914005986 */ /* 0x0007e2000c101116 */
[----:B--2---:R-:W-:Y:S01]  /*20c00*/  VIADD R4, R22, UR6 ;  /* 0x0000000616047c36 */ /* 0x004fe20008000000 */
[----:B------:R-:W-:Y:S01]  /*20c10*/  ISETP.LT.AND P5, PT, R88, UR14, !P0 ;  /* 0x0000000e58007c0c */ /* 0x000fe2000c7a1270 */
[----:B------:R-:W-:Y:S01]  /*20c20*/  VIADD R22, R90, 0xa ;  /* 0x0000000a5a167836 */ /* 0x000fe20000000000 */
[----:B------:R2:W-:Y:S01]  /*20c30*/  @P2 STG.E.U8 desc[UR22][R2.64], R57 ;  /* 0x0000003902002986 */ /* 0x0005e2000c101116 */
[----:B------:R-:W-:Y:S02]  /*20c40*/  PRMT R5, R23, 0x9910, RZ ;  /* 0x0000991017057816 */ /* 0x000fe400000000ff */
[----:B------:R-:W-:Y:S02]  /*20c50*/  SHF.R.S32.HI R37, RZ, 0x1f, R4 ;  /* 0x0000001fff257819 */ /* 0x000fe40000011404 */
[----:B------:R-:W-:-:S02]  /*20c60*/  IADD3 R6, P2, PT, R4, R77, RZ ;  /* 0x0000004d04067210 */ /* 0x000fc40007f5e0ff */
[C---:B0-----:R-:W-:Y:S01]  /*20c70*/  IADD3 R8, P6, PT, R4.reuse, R75, RZ ;  /* 0x0000004b04087210 */ /* 0x041fe20007fde0ff */
[----:B---3--:R-:W-:Y:S01]  /*20c80*/  VIADD R20, R4, UR6 ;  /* 0x0000000604147c36 */ /* 0x008fe20008000000 */
[----:B------:R-:W-:Y:S01]  /*20c90*/  PRMT R23, R25, 0x9910, RZ ;  /* 0x0000991019177816 */ /* 0x000fe200000000ff */
[C---:B------:R-:W-:Y:S01]  /*20ca0*/  IMAD.X R7, R37.reuse, 0x1, R74, P2 ;  /* 0x0000000125077824 */ /* 0x040fe200010e064a */
[----:B------:R-:W-:Y:S01]  /*20cb0*/  SHF.R.S32.HI R21, RZ, 0x8, R5 ;  /* 0x00000008ff157819 */ /* 0x000fe20000011405 */
[----:B------:R-:W-:Y:S01]  /*20cc0*/  IMAD.X R9, R37, 0x1, R80, P6 ;  /* 0x0000000125097824 */ /* 0x000fe200030e0650 */
[----:B------:R-:W-:Y:S02]  /*20cd0*/  SHF.R.S32.HI R23, RZ, 0x8, R23 ;  /* 0x00000008ff177819 */ /* 0x000fe40000011417 */
[----:B------:R-:W-:Y:S01]  /*20ce0*/  PRMT R41, R41, 0x9910, RZ ;  /* 0x0000991029297816 */ /* 0x000fe200000000ff */
[----:B------:R-:W-:Y:S01]  /*20cf0*/  @P4 STG.E.U8 desc[UR22][R6.64], R21 ;  /* 0x0000001506004986 */ /* 0x000fe2000c101116 */
[----:B------:R-:W-:-:S02]  /*20d00*/  ISETP.LT.AND P4, PT, R87, UR14, !P0 ;  /* 0x0000000e57007c0c */ /* 0x000fc4000c781270 */
[----:B------:R-:W-:Y:S01]  /*20d10*/  ISETP.LT.AND P0, PT, R86, UR14, !P0 ;  /* 0x0000000e56007c0c */ /* 0x000fe2000c701270 */
[----:B------:R0:W-:Y:S01]  /*20d20*/  @P5 STG.E.U8 desc[UR22][R8.64], R23 ;  /* 0x0000001708005986 */ /* 0x0001e2000c101116 */
[C---:B--2---:R-:W-:Y:S02]  /*20d30*/  IADD3 R2, P5, PT, R4.reuse, R0, RZ ;  /* 0x0000000004027210 */ /* 0x044fe40007fbe0ff */
[----:B------:R-:W-:Y:S02]  /*20d40*/  ISETP.LT.AND P6, PT, R89, UR14, !P1 ;  /* 0x0000000e59007c0c */ /* 0x000fe4000cfc1270 */
[----:B------:R-:W-:Y:S01]  /*20d50*/  PRMT R25, R57, 0x9910, RZ ;  /* 0x0000991039197816 */ /* 0x000fe200000000ff */
[----:B------:R-:W-:Y:S01]  /*20d60*/  IMAD.X R3, R37, 0x1, R79, P5 ;  /* 0x0000000125037824 */ /* 0x000fe200028e064f */
[----:B------:R-:W-:Y:S02]  /*20d70*/  IADD3 R4, P5, PT, R4, R78, RZ ;  /* 0x0000004e04047210 */ /* 0x000fe40007fbe0ff */
[----:B------:R-:W-:-:S02]  /*20d80*/  SHF.R.S32.HI R39, RZ, 0x1f, R20 ;  /* 0x0000001fff277819 */ /* 0x000fc40000011414 */
[----:B------:R-:W-:Y:S01]  /*20d90*/  SHF.R.S32.HI R25, RZ, 0x8, R25 ;  /* 0x00000008ff197819 */ /* 0x000fe20000011419 */
[----:B0-----:R-:W-:Y:S01]  /*20da0*/  IMAD.MOV.U32 R23, RZ, RZ, R41 ;  /* 0x000000ffff177224 */ /* 0x001fe200078e0029 */
[----:B------:R-:W-:Y:S01]  /*20db0*/  F2FP.SATFINITE.E4M3.F32.PACK_AB_MERGE_C R21, R11, R10, RZ ;  /* 0x0000000a0b15723e */ /* 0x000fe200048070ff */
[----:B------:R-:W-:Y:S01]  /*20dc0*/  IMAD.X R5, R37, 0x1, R76, P5 ;  /* 0x0000000125057824 */ /* 0x000fe200028e064c */
[----:B------:R-:W-:Y:S01]  /*20dd0*/  IADD3 R6, P5, PT, R20, R77, RZ ;  /* 0x0000004d14067210 */ /* 0x000fe20007fbe0ff */
[----:B------:R-:W-:Y:S01]  /*20de0*/  VIADD R11, R90, 0x9 ;  /* 0x000000095a0b7836 */ /* 0x000fe20000000000 */
[----:B------:R-:W-:Y:S02]  /*20df0*/  SHF.R.S32.HI R23, RZ, 0x8, R23 ;  /* 0x00000008ff177819 */ /* 0x000fe40000011417 */
[----:B------:R-:W-:Y:S01]  /*20e00*/  ISETP.GE.AND P2, PT, R24, UR15, PT ;  /* 0x0000000f18007c0c */ /* 0x000fe2000bf46270 */
[----:B------:R-:W-:Y:S01]  /*20e10*/  IMAD.X R7, R39, 0x1, R74, P5 ;  /* 0x0000000127077824 */ /* 0x000fe200028e064a */
[----:B------:R-:W-:Y:S01]  /*20e20*/  ISETP.LT.AND P5, PT, R87, UR14, !P1 ;  /* 0x0000000e57007c0c */ /* 0x000fe2000cfa1270 */
[----:B------:R0:W-:Y:S01]  /*20e30*/  @P4 STG.E.U8 desc[UR22][R2.64], R23 ;  /* 0x0000001702004986 */ /* 0x0001e2000c101116 */
[----:B------:R-:W-:-:S02]  /*20e40*/  ISETP.LT.AND P4, PT, R88, UR14, !P1 ;  /* 0x0000000e58007c0c */ /* 0x000fc4000cf81270 */
[----:B------:R-:W-:Y:S01]  /*20e50*/  ISETP.LT.AND P1, PT, R86, UR14, !P1 ;  /* 0x0000000e56007c0c */ /* 0x000fe2000cf21270 */
[----:B------:R2:W-:Y:S01]  /*20e60*/  @P0 STG.E.U8 desc[UR22][R4.64], R25 ;  /* 0x0000001904000986 */ /* 0x0005e2000c101116 */
[----:B------:R-:W-:-:S03]  /*20e70*/  IADD3 R8, P0, PT, R20, R75, RZ ;  /* 0x0000004b14087210 */ /* 0x000fc60007f1e0ff */
[----:B------:R3:W-:Y:S01]  /*20e80*/  @P6 STG.E.U8 desc[UR22][R6.64], R21 ;  /* 0x0000001506006986 */ /* 0x0007e2000c101116 */
[C---:B------:R-:W-:Y:S01]  /*20e90*/  IADD3 R10, P6, PT, R20.reuse, R0, RZ ;  /* 0x00000000140a7210 */ /* 0x040fe20007fde0ff */
[----:B------:R-:W-:Y:S01]  /*20ea0*/  IMAD.X R9, R39, 0x1, R80, P0 ;  /* 0x0000000127097824 */ /* 0x000fe200000e0650 */
[----:B------:R-:W-:Y:S02]  /*20eb0*/  ISETP.GE.AND P0, PT, R11, UR15, PT ;  /* 0x0000000f0b007c0c */ /* 0x000fe4000bf06270 */
[----:B0-----:R-:W-:Y:S01]  /*20ec0*/  PRMT R23, R27, 0x9910, RZ ;  /* 0x000099101b177816 */ /* 0x001fe200000000ff */
[----:B------:R-:W-:Y:S01]  /*20ed0*/  IMAD.X R11, R39, 0x1, R79, P6 ;  /* 0x00000001270b7824 */ /* 0x000fe200030e064f */
[C---:B------:R-:W-:Y:S01]  /*20ee0*/  IADD3 R2, P6, PT, R20.reuse, R78, RZ ;  /* 0x0000004e14027210 */ /* 0x040fe20007fde0ff */
[----:B------:R-:W-:Y:S01]  /*20ef0*/  VIADD R20, R20, UR6 ;  /* 0x0000000614147c36 */ /* 0x000fe20008000000 */
[----:B------:R-:W-:Y:S01]  /*20f00*/  @P4 STG.E.U8 desc[UR22][R8.64], R27 ;  /* 0x0000001b08004986 */ /* 0x000fe2000c101116 */
[----:B------:R-:W-:-:S02]  /*20f10*/  ISETP.LT.AND P4, PT, R89, UR14, !P3 ;  /* 0x0000000e59007c0c */ /* 0x000fc4000df81270 */
[----:B------:R-:W-:Y:S01]  /*20f20*/  IMAD.X R3, R39, 0x1, R76, P6 ;  /* 0x0000000127037824 */ /* 0x000fe200030e064c */
[----:B------:R0:W-:Y:S01]  /*20f30*/  @P5 STG.E.U8 desc[UR22][R10.64], R43 ;  /* 0x0000002b0a005986 */ /* 0x0001e2000c101116 */
[----:B------:R-:W-:Y:S02]  /*20f40*/  ISETP.LT.AND P5, PT, R88, UR14, !P3 ;  /* 0x0000000e58007c0c */ /* 0x000fe4000dfa1270 */
[----:B--2---:R-:W-:Y:S01]  /*20f50*/  SHF.R.S32.HI R25, RZ, 0x1f, R20 ;  /* 0x0000001fff197819 */ /* 0x004fe20000011414 */
[----:B------:R2:W-:Y:S01]  /*20f60*/  @P1 STG.E.U8 desc[UR22][R2.64], R59 ;  /* 0x0000003b02001986 */ /* 0x0005e2000c101116 */
[C---:B------:R-:W-:Y:S02]  /*20f70*/  IADD3 R4, P1, PT, R20.reuse, R77, RZ ;  /* 0x0000004d14047210 */ /* 0x040fe40007f3e0ff */
[----:B---3--:R-:W-:Y:S01]  /*20f80*/  PRMT R7, R21, 0x9910, RZ ;  /* 0x0000991015077816 */ /* 0x008fe200000000ff */
[C---:B------:R-:W-:Y:S01]  /*20f90*/  VIADD R21, R20.reuse, UR6 ;  /* 0x0000000614157c36 */ /* 0x040fe20008000000 */
[----:B------:R-:W-:Y:S01]  /*20fa0*/  IADD3 R6, P6, PT, R20, R75, RZ ;  /* 0x0000004b14067210 */ /* 0x000fe20007fde0ff */
[----:B------:R-:W-:Y:S01]  /*20fb0*/  IMAD.X R5, R25, 0x1, R74, P1 ;  /* 0x0000000119057824 */ /* 0x000fe200008e064a */
[----:B------:R-:W-:-:S02]  /*20fc0*/  SHF.R.S32.HI R23, RZ, 0x8, R23 ;  /* 0x00000008ff177819 */ /* 0x000fc40000011417 */
[----:B0-----:R-:W-:Y:S01]  /*20fd0*/  SHF.R.S32.HI R11, RZ, 0x8, R7 ;  /* 0x00000008ff0b7819 */ /* 0x001fe20000011407 */
[----:B------:R-:W-:Y:S01]  /*20fe0*/  IMAD.X R7, R25, 0x1, R80, P6 ;  /* 0x0000000119077824 */ /* 0x000fe200030e0650 */
[----:B------:R-:W-:Y:S02]  /*20ff0*/  PRMT R43, R43, 0x9910, RZ ;  /* 0x000099102b2b7816 */ /* 0x000fe400000000ff */
[----:B--2---:R-:W-:Y:S01]  /*21000*/  PRMT R59, R59, 0x9910, RZ ;  /* 0x000099103b3b7816 */ /* 0x004fe200000000ff */
[----:B------:R0:W-:Y:S01]  /*21010*/  @P4 STG.E.U8 desc[UR22][R4.64], R11 ;  /* 0x0000000b04004986 */ /* 0x0001e2000c101116 */
[----:B------:R-:W-:Y:S02]  /*21020*/  ISETP.LT.AND P4, PT, R87, UR14, !P3 ;  /* 0x0000000e57007c0c */ /* 0x000fe4000df81270 */
[----:B------:R-:W-:Y:S01]  /*21030*/  ISETP.LT.AND P3, PT, R86, UR14, !P3 ;  /* 0x0000000e56007c0c */ /* 0x000fe2000df61270 */
[----:B------:R2:W-:Y:S01]  /*21040*/  @P5 STG.E.U8 desc[UR22][R6.64], R23 ;  /* 0x0000001706005986 */ /* 0x0005e2000c101116 */
[----:B------:R-:W-:-:S02]  /*21050*/  IADD3 R2, P5, PT, R20, R0, RZ ;  /* 0x0000000014027210 */ /* 0x000fc40007fbe0ff */
[----:B------:R-:W-:Y:S02]  /*21060*/  ISETP.LT.AND P6, PT, R89, UR14, !P2 ;  /* 0x0000000e59007c0c */ /* 0x000fe4000d7c1270 */
[----:B------:R-:W-:Y:S01]  /*21070*/  SHF.R.S32.HI R27, RZ, 0x1f, R21 ;  /* 0x0000001fff1b7819 */ /* 0x000fe20000011415 */
[C---:B------:R-:W-:Y:S01]  /*21080*/  IMAD.X R3, R25.reuse, 0x1, R79, P5 ;  /* 0x0000000119037824 */ /* 0x040fe200028e064f */
[----:B------:R-:W-:Y:S01]  /*21090*/  IADD3 R8, P5, PT, R20, R78, RZ ;  /* 0x0000004e14087210 */ /* 0x000fe20007fbe0ff */
[----:B0-----:R-:W-:Y:S01]  /*210a0*/  VIADD R11, R90, 0xb ;  /* 0x0000000b5a0b7836 */ /* 0x001fe20000000000 */
[----:B------:R-:W-:Y:S01]  /*210b0*/  ISETP.GE.AND P1, PT, R22, UR15, PT ;  /* 0x0000000f16007c0c */ /* 0x000fe2000bf26270 */
[----:B--2---:R-:W-:Y:S02]  /*210c0*/  IMAD.MOV.U32 R23, RZ, RZ, R43 ;  /* 0x000000ffff177224 */ /* 0x004fe400078e002b */
[----:B------:R-:W-:Y:S01]  /*210d0*/  IMAD.X R9, R25, 0x1, R76, P5 ;  /* 0x0000000119097824 */ /* 0x000fe200028e064c */
[----:B------:R-:W-:Y:S01]  /*210e0*/  IADD3 R4, P5, PT, R21, R77, RZ ;  /* 0x0000004d15047210 */ /* 0x000fe20007fbe0ff */
[----:B------:R-:W-:Y:S01]  /*210f0*/  IMAD.MOV.U32 R25, RZ, RZ, R59 ;  /* 0x000000ffff197224 */ /* 0x000fe200078e003b */
[----:B------:R-:W-:-:S03]  /*21100*/  SHF.R.S32.HI R23, RZ, 0x8, R23 ;  /* 0x00000008ff177819 */ /* 0x000fc60000011417 */
[----:B------:R-:W-:Y:S01]  /*21110*/  IMAD.X R5, R27, 0x1, R74, P5 ;  /* 0x000000011b057824 */ /* 0x000fe200028e064a */
[----:B------:R-:W-:Y:S01]  /*21120*/  SHF.R.S32.HI R25, RZ, 0x8, R25 ;  /* 0x00000008ff197819 */ /* 0x000fe20000011419 */
[----:B------:R0:W-:Y:S01]  /*21130*/  @P4 STG.E.U8 desc[UR22][R2.64], R23 ;  /* 0x0000001702004986 */ /* 0x0001e2000c101116 */
[----:B------:R-:W-:Y:S02]  /*21140*/  ISETP.LT.AND P4, PT, R88, UR14, !P2 ;  /* 0x0000000e58007c0c */ /* 0x000fe4000d781270 */
[----:B------:R-:W-:Y:S01]  /*21150*/  ISETP.LT.AND P5, PT, R87, UR14, !P2 ;  /* 0x0000000e57007c0c */ /* 0x000fe2000d7a1270 */
[----:B------:R2:W-:Y:S01]  /*21160*/  @P3 STG.E.U8 desc[UR22][R8.64], R25 ;  /* 0x0000001908003986 */ /* 0x0005e2000c101116 */
[C---:B------:R-:W-:Y:S02]  /*21170*/  IADD3 R6, P3, PT, R21.reuse, R75, RZ ;  /* 0x0000004b15067210 */ /* 0x040fe40007f7e0ff */
[----:B------:R-:W-:Y:S01]  /*21180*/  ISETP.LT.AND P2, PT, R86, UR14, !P2 ;  /* 0x0000000e56007c0c */ /* 0x000fe2000d741270 */
[----:B------:R3:W-:Y:S01]  /*21190*/  @P6 STG.E.U8 desc[UR22][R4.64], R13 ;  /* 0x0000000d04006986 */ /* 0x0007e2000c101116 */
[----:B------:R-:W-:Y:S01]  /*211a0*/  IADD3 R10, P6, PT, R21, R0, RZ ;  /* 0x00000000150a7210 */ /* 0x000fe20007fde0ff */
[----:B------:R-:W-:Y:S01]  /*211b0*/  IMAD.X R7, R27, 0x1, R80, P3 ;  /* 0x000000011b077824 */ /* 0x000fe200018e0650 */
[----:B------:R-:W-:-:S03]  /*211c0*/  ISETP.GE.AND P3, PT, R11, UR15, PT ;  /* 0x0000000f0b007c0c */ /* 0x000fc6000bf66270 */
[----:B------:R-:W-:Y:S01]  /*211d0*/  IMAD.X R11, R27, 0x1, R79, P6 ;  /* 0x000000011b0b7824 */ /* 0x000fe200030e064f */
[C---:B0-----:R-:W-:Y:S01]  /*211e0*/  IADD3 R2, P6, PT, R21.reuse, R78, RZ ;  /* 0x0000004e15027210 */ /* 0x041fe20007fde0ff */
[----:B--2---:R-:W-:Y:S01]  /*211f0*/  VIADD R8, R21, UR6 ;  /* 0x0000000615087c36 */ /* 0x004fe20008000000 */
[----:B------:R0:W-:Y:S01]  /*21200*/  @P4 STG.E.U8 desc[UR22][R6.64], R29 ;  /* 0x0000001d06004986 */ /* 0x0001e2000c101116 */
[----:B------:R-:W-:Y:S02]  /*21210*/  ISETP.LT.AND P4, PT, R89, UR14, !P0 ;  /* 0x0000000e59007c0c */ /* 0x000fe4000c781270 */
[----:B---3--:R-:W-:Y:S01]  /*21220*/  PRMT R13, R13, 0x9910, RZ ;  /* 0x000099100d0d7816 */ /* 0x008fe200000000ff */
[----:B------:R-:W-:Y:S01]  /*21230*/  IMAD.X R3, R27, 0x1, R76, P6 ;  /* 0x000000011b037824 */ /* 0x000fe200030e064c */
[----:B------:R-:W-:Y:S01]  /*21240*/  PRMT R5, R29, 0x9910, RZ ;  /* 0x000099101d057816 */ /* 0x000fe200000000ff */
[----:B------:R2:W-:Y:S01]  /*21250*/  @P5 STG.E.U8 desc[UR22][R10.64], R45 ;  /* 0x0000002d0a005986 */ /* 0x0005e2000c101116 */
[----:B------:R-:W-:-:S02]  /*21260*/  SHF.R.S32.HI R9, RZ, 0x1f, R8 ;  /* 0x0000001fff097819 */ /* 0x000fc40000011408 */
[----:B------:R-:W-:Y:S01]  /*21270*/  ISETP.LT.AND P5, PT, R88, UR14, !P0 ;  /* 0x0000000e58007c0c */ /* 0x000fe2000c7a1270 */
[----:B------:R3:W-:Y:S01]  /*21280*/  @P2 STG.E.U8 desc[UR22][R2.64], R61 ;  /* 0x0000003d02002986 */ /* 0x0007e2000c101116 */
[C---:B------:R-:W-:Y:S01]  /*21290*/  IADD3 R4, P2, PT, R8.reuse, R77, RZ ;  /* 0x0000004d08047210 */ /* 0x040fe20007f5e0ff */
[----:B0-----:R-:W-:Y:S01]  /*212a0*/  IMAD.MOV.U32 R7, RZ, RZ, R13 ;  /* 0x000000ffff077224 */ /* 0x001fe200078e000d */
[----:B------:R-:W-:Y:S01]  /*212b0*/  IADD3 R6, P6, PT, R8, R75, RZ ;  /* 0x0000004b08067210 */ /* 0x000fe20007fde0ff */
[----:B------:R-:W-:Y:S01]  /*212c0*/  IMAD.MOV.U32 R13, RZ, RZ, R5 ;  /* 0x000000ffff0d7224 */ /* 0x000fe200078e0005 */
[----:B------:R-:W-:Y:S01]  /*212d0*/  PRMT R21, R61, 0x9910, RZ ;  /* 0x000099103d157816 */ /* 0x000fe200000000ff */
[C---:B------:R-:W-:Y:S01]  /*212e0*/  IMAD.X R5, R9.reuse, 0x1, R74, P2 ;  /* 0x0000000109057824 */ /* 0x040fe200010e064a */
[----:B------:R-:W-:Y:S01]  /*212f0*/  ISETP.GE.AND P2, PT, R12, UR15, PT ;  /* 0x0000000f0c007c0c */ /* 0x000fe2000bf46270 */
[----:B------:R-:W-:Y:S01]  /*21300*/  VIADD R12, R8, UR6 ;  /* 0x00000006080c7c36 */ /* 0x000fe20008000000 */
[----:B--2---:R-:W-:Y:S01]  /*21310*/  SHF.R.S32.HI R11, RZ, 0x8, R7 ;  /* 0x00000008ff0b7819 */ /* 0x004fe20000011407 */
[----:B------:R-:W-:Y:S01]  /*21320*/  IMAD.X R7, R9, 0x1, R80, P6 ;  /* 0x0000000109077824 */ /* 0x000fe200030e0650 */
[----:B------:R-:W-:-:S02]  /*21330*/  SHF.R.S32.HI R13, RZ, 0x8, R13 ;  /* 0x00000008ff0d7819 */ /* 0x000fc4000001140d */
[C---:B---3--:R-:W-:Y:S01]  /*21340*/  IADD3 R2, P6, PT, R8.reuse, R0, RZ ;  /* 0x0000000008027210 */ /* 0x048fe20007fde0ff */
[----:B------:R0:W-:Y:S01]  /*21350*/  @P4 STG.E.U8 desc[UR22][R4.64], R11 ;  /* 0x0000000b04004986 */ /* 0x0001e2000c101116 */
[----:B------:R-:W-:Y:S02]  /*21360*/  PRMT R45, R45, 0x9910, RZ ;  /* 0x000099102d2d7816 */ /* 0x000fe400000000ff */
[----:B------:R-:W-:Y:S01]  /*21370*/  ISETP.LT.AND P4, PT, R87, UR14, !P0 ;  /* 0x0000000e57007c0c */ /* 0x000fe2000c781270 */
[----:B------:R-:W-:Y:S01]  /*21380*/  IMAD.X R3, R9, 0x1, R79, P6 ;  /* 0x0000000109037824 */ /* 0x000fe200030e064f */
[----:B------:R-:W-:Y:S01]  /*21390*/  IADD3 R8, P6, PT, R8, R78, RZ ;  /* 0x0000004e08087210 */ /* 0x000fe20007fde0ff */
[----:B------:R2:W-:Y:S01]  /*213a0*/  @P5 STG.E.U8 desc[UR22][R6.64], R13 ;  /* 0x0000000d06005986 */ /* 0x0005e2000c101116 */
[----:B------:R-:W-:Y:S02]  /*213b0*/  ISETP.LT.AND P0, PT, R86, UR14, !P0 ;  /* 0x0000000e56007c0c */ /* 0x000fe4000c701270 */
[----:B------:R-:W-:Y:S01]  /*213c0*/  ISETP.LT.AND P5, PT, R89, UR14, !P1 ;  /* 0x0000000e59007c0c */ /* 0x000fe2000cfa1270 */
[----:B------:R-:W-:Y:S01]  /*213d0*/  IMAD.X R9, R9, 0x1, R76, P6 ;  /* 0x0000000109097824 */ /* 0x000fe200030e064c */
[----:B------:R-:W-:Y:S01]  /*213e0*/  SHF.R.S32.HI R23, RZ, 0x1f, R12 ;  /* 0x0000001fff177819 */ /* 0x000fe2000001140c */
[----:B0-----:R-:W-:Y:S01]  /*213f0*/  IMAD.MOV.U32 R5, RZ, RZ, R45 ;  /* 0x000000ffff057224 */ /* 0x001fe200078e002d */
[----:B------:R-:W-:Y:S01]  /*21400*/  IADD3 R4, P6, PT, R12, R77, RZ ;  /* 0x0000004d0c047210 */ /* 0x000fe20007fde0ff */
[----:B------:R-:W-:Y:S01]  /*21410*/  VIADD R11, R90, 0xd ;  /* 0x0000000d5a0b7836 */ /* 0x000fe20000000000 */
[----:B------:R-:W-:-:S02]  /*21420*/  SHF.R.S32.HI R21, RZ, 0x8, R21 ;  /* 0x00000008ff157819 */ /* 0x000fc40000011415 */
[----:B--2---:R-:W-:Y:S01]  /*21430*/  SHF.R.S32.HI R13, RZ, 0x8, R5 ;  /* 0x00000008ff0d7819 */ /* 0x004fe20000011405 */
[----:B------:R-:W-:Y:S01]  /*21440*/  IMAD.X R5, R23, 0x1, R74, P6 ;  /* 0x0000000117057824 */ /* 0x000fe200030e064a */
[----:B------:R-:W-:-:S03]  /*21450*/  IADD3 R6, P6, PT, R12, R75, RZ ;  /* 0x0000004b0c067210 */ /* 0x000fc60007fde0ff */
[----:B------:R0:W-:Y:S01]  /*21460*/  @P4 STG.E.U8 desc[UR22][R2.64], R13 ;  /* 0x0000000d02004986 */ /* 0x0001e2000c101116 */
[----:B------:R-:W-:Y:S01]  /*21470*/  ISETP.LT.AND P4, PT, R87, UR14, !P1 ;  /* 0x0000000e57007c0c */ /* 0x000fe2000cf81270 */
[----:B------:R-:W-:Y:S01]  /*21480*/  IMAD.X R7, R23, 0x1, R80, P6 ;  /* 0x0000000117077824 */ /* 0x000fe200030e0650 */
[----:B------:R-:W-:Y:S01]  /*21490*/  ISETP.GE.AND P6, PT, R11, UR15, PT ;  /* 0x0000000f0b007c0c */ /* 0x000fe2000bfc6270 */
[----:B------:R2:W-:Y:S01]  /*214a0*/  @P0 STG.E.U8 desc[UR22][R8.64], R21 ;  /* 0x0000001508000986 */ /* 0x0005e2000c101116 */
[----:B------:R-:W-:-:S03]  /*214b0*/  IADD3 R10, P0, PT, R12, R0, RZ ;  /* 0x000000000c0a7210 */ /* 0x000fc60007f1e0ff */
[----:B------:R3:W-:Y:S01]  /*214c0*/  @P5 STG.E.U8 desc[UR22][R4.64], R15 ;  /* 0x0000000f04005986 */ /* 0x0007e2000c101116 */
[----:B------:R-:W-:Y:S01]  /*214d0*/  ISETP.LT.AND P5, PT, R88, UR14, !P1 ;  /* 0x0000000e58007c0c */ /* 0x000fe2000cfa1270 */
[----:B------:R-:W-:Y:S01]  /*214e0*/  IMAD.X R11, R23, 0x1, R79, P0 ;  /* 0x00000001170b7824 */ /* 0x000fe200000e064f */
[----:B------:R-:W-:Y:S02]  /*214f0*/  ISETP.LT.AND P1, PT, R86, UR14, !P1 ;  /* 0x0000000e56007c0c */ /* 0x000fe4000cf21270 */
[C---:B0-----:R-:W-:Y:S02]  /*21500*/  IADD3 R2, P0, PT, R12.reuse, R78, RZ ;  /* 0x0000004e0c027210 */ /* 0x041fe40007f1e0ff */
[----:B------:R-:W-:Y:S01]  /*21510*/  PRMT R13, R31, 0x9910, RZ ;  /* 0x000099101f0d7816 */ /* 0x000fe200000000ff */
[----:B--2---:R-:W-:Y:S02]  /*21520*/  VIADD R8, R12, UR6 ;  /* 0x000000060c087c36 */ /* 0x004fe40008000000 */
[----:B------:R-:W-:Y:S01]  /*21530*/  IMAD.X R3, R23, 0x1, R76, P0 ;  /* 0x0000000117037824 */ /* 0x000fe200000e064c */
[----:B------:R-:W-:Y:S01]  /*21540*/  SHF.R.S32.HI R13, RZ, 0x8, R13 ;  /* 0x00000008ff0d7819 */ /* 0x000fe2000001140d */
[----:B------:R-:W-:Y:S01]  /*21550*/  VIADD R12, R8, UR6 ;  /* 0x00000006080c7c36 */ /* 0x000fe20008000000 */
[----:B---3--:R-:W-:Y:S01]  /*21560*/  PRMT R15, R15, 0x9910, RZ ;  /* 0x000099100f0f7816 */ /* 0x008fe200000000ff */
[----:B------:R0:W-:Y:S01]  /*21570*/  @P5 STG.E.U8 desc[UR22][R6.64], R31 ;  /* 0x0000001f06005986 */ /* 0x0001e2000c101116 */
[----:B------:R-:W-:-:S02]  /*21580*/  SHF.R.S32.HI R9, RZ, 0x1f, R8 ;  /* 0x0000001fff097819 */ /* 0x000fc40000011408 */
[----:B------:R-:W-:Y:S01]  /*21590*/  IADD3 R4, P0, PT, R8, R77, RZ ;  /* 0x0000004d08047210 */ /* 0x000fe20007f1e0ff */
[----:B------:R2:W-:Y:S01]  /*215a0*/  @P4 STG.E.U8 desc[UR22][R10.64], R47 ;  /* 0x0000002f0a004986 */ /* 0x0005e2000c101116 */
[----:B------:R-:W-:Y:S02]  /*215b0*/  ISETP.LT.AND P4, PT, R88, UR14, !P3 ;  /* 0x0000000e58007c0c */ /* 0x000fe4000df81270 */
[----:B------:R-:W-:Y:S01]  /*215c0*/  SHF.R.S32.HI R21, RZ, 0x1f, R12 ;  /* 0x0000001fff157819 */ /* 0x000fe2000001140c */
[----:B------:R3:W-:Y:S01]  /*215d0*/  @P1 STG.E.U8 desc[UR22][R2.64], R63 ;  /* 0x0000003f02001986 */ /* 0x0007e2000c101116 */
[----:B------:R-:W-:Y:S01]  /*215e0*/  ISETP.LT.AND P1, PT, R89, UR14, !P3 ;  /* 0x0000000e59007c0c */ /* 0x000fe2000df21270 */
[----:B------:R-:W-:Y:S01]  /*215f0*/  IMAD.X R5, R9, 0x1, R74, P0 ;  /* 0x0000000109057824 */ /* 0x000fe200000e064a */
[----:B------:R-:W-:Y:S01]  /*21600*/  ISETP.GE.AND P0, PT, R14, UR15, PT ;  /* 0x0000000f0e007c0c */ /* 0x000fe2000bf06270 */
[----:B0-----:R-:W-:Y:S01]  /*21610*/  IMAD.MOV.U32 R7, RZ, RZ, R15 ;  /* 0x000000ffff077224 */ /* 0x001fe200078e000f */
[----:B------:R-:W-:-:S02]  /*21620*/  IADD3 R6, P5, PT, R8, R75, RZ ;  /* 0x0000004b08067210 */ /* 0x000fc40007fbe0ff */
[----:B------:R-:W-:Y:S02]  /*21630*/  PRMT R15, R63, 0x9910, RZ ;  /* 0x000099103f0f7816 */ /* 0x000fe400000000ff */
[----:B--2---:R-:W-:Y:S01]  /*21640*/  SHF.R.S32.HI R11, RZ, 0x8, R7 ;  /* 0x00000008ff0b7819 */ /* 0x004fe20000011407 */
[----:B------:R-:W-:Y:S01]  /*21650*/  IMAD.X R7, R9, 0x1, R80, P5 ;  /* 0x0000000109077824 */ /* 0x000fe200028e0650 */
[----:B------:R-:W-:Y:S02]  /*21660*/  PRMT R47, R47, 0x9910, RZ ;  /* 0x000099102f2f7816 */ /* 0x000fe400000000ff */
[----:B---3--:R-:W-:Y:S01]  /*21670*/  IADD3 R2, P5, PT, R8, R0, RZ ;  /* 0x0000000008027210 */ /* 0x008fe20007fbe0ff */
[----:B------:R0:W-:Y:S01]  /*21680*/  @P1 STG.E.U8 desc[UR22][R4.64], R11 ;  /* 0x0000000b04001986 */ /* 0x0001e2000c101116 */
[----:B------:R-:W-:Y:S02]  /*21690*/  ISETP.LT.AND P1, PT, R87, UR14, !P3 ;  /* 0x0000000e57007c0c */ /* 0x000fe4000df21270 */
[----:B------:R-:W-:Y:S01]  /*216a0*/  ISETP.LT.AND P3, PT, R86, UR14, !P3 ;  /* 0x0000000e56007c0c */ /* 0x000fe2000df61270 */
[----:B------:R-:W-:Y:S01]  /*216b0*/  IMAD.X R3, R9, 0x1, R79, P5 ;  /* 0x0000000109037824 */ /* 0x000fe200028e064f */
[----:B------:R-:W-:Y:S01]  /*216c0*/  IADD3 R8, P5, PT, R8, R78, RZ ;  /* 0x0000004e08087210 */ /* 0x000fe20007fbe0ff */
[----:B------:R2:W-:Y:S01]  /*216d0*/  @P4 STG.E.U8 desc[UR22][R6.64], R13 ;  /* 0x0000000d06004986 */ /* 0x0005e2000c101116 */
[----:B------:R-:W-:-:S02]  /*216e0*/  ISETP.LT.AND P4, PT, R89, UR14, !P2 ;  /* 0x0000000e59007c0c */ /* 0x000fc4000d781270 */
[----:B------:R-:W-:Y:S01]  /*216f0*/  SHF.R.S32.HI R15, RZ, 0x8, R15 ;  /* 0x00000008ff0f7819 */ /* 0x000fe2000001140f */
[----:B------:R-:W-:Y:S02]  /*21700*/  IMAD.X R9, R9, 0x1, R76, P5 ;  /* 0x0000000109097824 */ /* 0x000fe400028e064c */
[----:B0-----:R-:W-:Y:S01]  /*21710*/  IMAD.MOV.U32 R5, RZ, RZ, R47 ;  /* 0x000000ffff057224 */ /* 0x001fe200078e002f */
[----:B------:R-:W-:Y:S01]  /*21720*/  IADD3 R4, P5, PT, R12, R77, RZ ;  /* 0x0000004d0c047210 */ /* 0x000fe20007fbe0ff */
[----:B------:R-:W-:-:S03]  /*21730*/  VIADD R11, R90, 0xf ;  /* 0x0000000f5a0b7836 */ /* 0x000fc60000000000 */
[----:B--2---:R-:W-:Y:S01]  /*21740*/  SHF.R.S32.HI R13, RZ, 0x8, R5 ;  /* 0x00000008ff0d7819 */ /* 0x004fe20000011405 */
[----:B------:R-:W-:Y:S01]  /*21750*/  IMAD.X R5, R21, 0x1, R74, P5 ;  /* 0x0000000115057824 */ /* 0x000fe200028e064a */
[----:B------:R-:W-:-:S03]  /*21760*/  IADD3 R6, P5, PT, R12, R75, RZ ;  /* 0x0000004b0c067210 */ /* 0x000fc60007fbe0ff */
[----:B------:R0:W-:Y:S01]  /*21770*/  @P1 STG.E.U8 desc[UR22][R2.64], R13 ;  /* 0x0000000d02001986 */ /* 0x0001e2000c101116 */
[----:B------:R-:W-:Y:S01]  /*21780*/  IADD3 R10, P1, PT, R12, R0, RZ ;  /* 0x000000000c0a7210 */ /* 0x000fe20007f3e0ff */
[----:B------:R-:W-:Y:S01]  /*21790*/  IMAD.X R7, R21, 0x1, R80, P5 ;  /* 0x0000000115077824 */ /* 0x000fe200028e0650 */
[----:B------:R-:W-:Y:S01]  /*217a0*/  ISETP.GE.AND P5, PT, R11, UR15, PT ;  /* 0x0000000f0b007c0c */ /* 0x000fe2000bfa6270 */
[----:B------:R2:W-:Y:S01]  /*217b0*/  @P3 STG.E.U8 desc[UR22][R8.64], R15 ;  /* 0x0000000f08003986 */ /* 0x0005e2000c101116 */
[----:B------:R-:W-:Y:S01]  /*217c0*/  ISETP.LT.AND P3, PT, R87, UR14, !P2 ;  /* 0x0000000e57007c0c */ /* 0x000fe2000d761270 */
[----:B------:R-:W-:Y:S02]  /*217d0*/  IMAD.X R11, R21, 0x1, R79, P1 ;  /* 0x00000001150b7824 */ /* 0x000fe400008e064f */
[----:B------:R3:W-:Y:S01]  /*217e0*/  @P4 STG.E.U8 desc[UR22][R4.64], R17 ;  /* 0x0000001104004986 */ /* 0x0007e2000c101116 */
[----:B------:R-:W-:Y:S02]  /*217f0*/  ISETP.LT.AND P4, PT, R88, UR14, !P2 ;  /* 0x0000000e58007c0c */ /* 0x000fe4000d781270 */
[----:B------:R-:W-:-:S02]  /*21800*/  ISETP.LT.AND P2, PT, R86, UR14, !P2 ;  /* 0x0000000e56007c0c */ /* 0x000fc4000d741270 */
[C---:B0-----:R-:W-:Y:S02]  /*21810*/  IADD3 R2, P1, PT, R12.reuse, R78, RZ ;  /* 0x0000004e0c027210 */ /* 0x041fe40007f3e0ff */
[----:B------:R-:W-:Y:S01]  /*21820*/  PRMT R13, R33, 0x9910, RZ ;  /* 0x00009910210d7816 */ /* 0x000fe200000000ff */
[----:B--2---:R-:W-:Y:S01]  /*21830*/  VIADD R8, R12, UR6 ;  /* 0x000000060c087c36 */ /* 0x004fe20008000000 */
[----:B------:R-:W-:Y:S01]  /*21840*/  PRMT R15, R49, 0x9910, RZ ;  /* 0x00009910310f7816 */ /* 0x000fe200000000ff */
[----:B------:R-:W-:Y:S01]  /*21850*/  IMAD.X R3, R21, 0x1, R76, P1 ;  /* 0x0000000115037824 */ /* 0x000fe200008e064c */
[----:B------:R-:W-:Y:S02]  /*21860*/  ISETP.LT.AND P1, PT, R87, UR14, !P6 ;  /* 0x0000000e57007c0c */ /* 0x000fe4000f721270 */
[----:B------:R-:W-:Y:S01]  /*21870*/  SHF.R.S32.HI R9, RZ, 0x1f, R8 ;  /* 0x0000001fff097819 */ /* 0x000fe20000011408 */
[----:B------:R-:W-:Y:S01]  /*21880*/  @P4 STG.E.U8 desc[UR22][R6.64], R33 ;  /* 0x0000002106004986 */ /* 0x000fe2000c101116 */
[----:B---3--:R-:W-:-:S02]  /*21890*/  IADD3 R4, P4, PT, R8, R77, RZ ;  /* 0x0000004d08047210 */ /* 0x008fc40007f9e0ff */
[----:B------:R-:W-:Y:S01]  /*218a0*/  PRMT R17, R17, 0x9910, RZ ;  /* 0x0000991011117816 */ /* 0x000fe200000000ff */
[----:B------:R0:W-:Y:S01]  /*218b0*/  @P3 STG.E.U8 desc[UR22][R10.64], R49 ;  /* 0x000000310a003986 */ /* 0x0001e2000c101116 */
[----:B------:R-:W-:Y:S01]  /*218c0*/  ISETP.LT.AND P3, PT, R89, UR14, !P6 ;  /* 0x0000000e59007c0c */ /* 0x000fe2000f761270 */
[----:B------:R-:W-:Y:S01]  /*218d0*/  IMAD.X R5, R9, 0x1, R74, P4 ;  /* 0x0000000109057824 */ /* 0x000fe200020e064a */
[----:B------:R-:W-:Y:S01]  /*218e0*/  SHF.R.S32.HI R13, RZ, 0x8, R13 ;  /* 0x00000008ff0d7819 */ /* 0x000fe2000001140d */
[----:B------:R2:W-:Y:S01]  /*218f0*/  @P2 STG.E.U8 desc[UR22][R2.64], R65 ;  /* 0x0000004102002986 */ /* 0x0005e2000c101116 */
[----:B------:R-:W-:Y:S02]  /*21900*/  ISETP.LT.AND P2, PT, R88, UR14, !P6 ;  /* 0x0000000e58007c0c */ /* 0x000fe4000f741270 */
[----:B------:R-:W-:Y:S02]  /*21910*/  SHF.R.S32.HI R15, RZ, 0x8, R15 ;  /* 0x00000008ff0f7819 */ /* 0x000fe4000001140f */
[----:B------:R-:W-:-:S02]  /*21920*/  ISETP.LT.AND P6, PT, R86, UR14, !P6 ;  /* 0x0000000e56007c0c */ /* 0x000fc4000f7c1270 */
[----:B------:R-:W-:Y:S01]  /*21930*/  PRMT R12, R65, 0x9910, RZ ;  /* 0x00009910410c7816 */ /* 0x000fe200000000ff */
[----:B0-----:R-:W-:Y:S02]  /*21940*/  IMAD.MOV.U32 R11, RZ, RZ, R17 ;  /* 0x000000ffff0b7224 */ /* 0x001fe400078e0011 */
[C---:B------:R-:W-:Y:S01]  /*21950*/  VIADD R10, R8.reuse, UR6 ;  /* 0x00000006080a7c36 */ /* 0x040fe20008000000 */
[----:B--2---:R-:W-:Y:S02]  /*21960*/  IADD3 R2, P4, PT, R8, R75, RZ ;  /* 0x0000004b08027210 */ /* 0x004fe40007f9e0ff */
[----:B------:R-:W-:Y:S01]  /*21970*/  SHF.R.S32.HI R11, RZ, 0x8, R11 ;  /* 0x00000008ff0b7819 */ /* 0x000fe2000001140b */
[----:B------:R-:W-:Y:S01]  /*21980*/  VIADD R14, R10, UR6 ;  /* 0x000000060a0e7c36 */ /* 0x000fe20008000000 */
[----:B------:R-:W-:Y:S01]  /*21990*/  SHF.R.S32.HI R17, RZ, 0x1f, R10 ;  /* 0x0000001fff117819 */ /* 0x000fe2000001140a */
[----:B------:R-:W-:Y:S01]  /*219a0*/  IMAD.X R3, R9, 0x1, R80, P4 ;  /* 0x0000000109037824 */ /* 0x000fe200020e0650 */
[----:B------:R-:W-:Y:S01]  /*219b0*/  IADD3 R6, P4, PT, R8, R0, RZ ;  /* 0x0000000008067210 */ /* 0x000fe20007f9e0ff */
[----:B------:R0:W-:Y:S01]  /*219c0*/  @P3 STG.E.U8 desc[UR22][R4.64], R11 ;  /* 0x0000000b04003986 */ /* 0x0001e2000c101116 */
[----:B------:R-:W-:-:S02]  /*219d0*/  ISETP.LT.AND P3, PT, R88, UR14, !P0 ;  /* 0x0000000e58007c0c */ /* 0x000fc4000c761270 */
[----:B------:R-:W-:Y:S01]  /*219e0*/  SHF.R.S32.HI R21, RZ, 0x1f, R14 ;  /* 0x0000001fff157819 */ /* 0x000fe2000001140e */
[----:B------:R-:W-:Y:S01]  /*219f0*/  IMAD.X R7, R9, 0x1, R79, P4 ;  /* 0x0000000109077824 */ /* 0x000fe200020e064f */
[----:B------:R2:W-:Y:S01]  /*21a00*/  @P2 STG.E.U8 desc[UR22][R2.64], R13 ;  /* 0x0000000d02002986 */ /* 0x0005e2000c101116 */
[----:B------:R-:W-:-:S03]  /*21a10*/  ISETP.LT.AND P2, PT, R89, UR14, !P0 ;  /* 0x0000000e59007c0c */ /* 0x000fc6000c741270 */
[----:B------:R3:W-:Y:S01]  /*21a20*/  @P1 STG.E.U8 desc[UR22][R6.64], R15 ;  /* 0x0000000f06001986 */ /* 0x0007e2000c101116 */
[----:B------:R-:W-:Y:S02]  /*21a30*/  IADD3 R8, P1, PT, R8, R78, RZ ;  /* 0x0000004e08087210 */ /* 0x000fe40007f3e0ff */
[----:B0-----:R-:W-:-:S03]  /*21a40*/  IADD3 R4, P4, PT, R10, R77, RZ ;  /* 0x0000004d0a047210 */ /* 0x001fc60007f9e0ff */
[----:B------:R-:W-:Y:S01]  /*21a50*/  IMAD.X R9, R9, 0x1, R76, P1 ;  /* 0x0000000109097824 */ /* 0x000fe200008e064c */
[----:B------:R-:W-:Y:S01]  /*21a60*/  ISETP.LT.AND P1, PT, R89, UR14, !P5 ;  /* 0x0000000e59007c0c */ /* 0x000fe2000ef21270 */
[----:B------:R-:W-:Y:S01]  /*21a70*/  IMAD.X R5, R17, 0x1, R74, P4 ;  /* 0x0000000111057824 */ /* 0x000fe200020e064a */
[----:B--2---:R-:W-:Y:S02]  /*21a80*/  IADD3 R2, P4, PT, R10, R75, RZ ;  /* 0x0000004b0a027210 */ /* 0x004fe40007f9e0ff */
[----:B---3--:R-:W-:-:S03]  /*21a90*/  SHF.R.S32.HI R15, RZ, 0x8, R12 ;  /* 0x00000008ff0f7819 */ /* 0x008fc6000001140c */
[----:B------:R-:W-:Y:S01]  /*21aa0*/  IMAD.X R3, R17, 0x1, R80, P4 ;  /* 0x0000000111037824 */ /* 0x000fe200020e0650 */
[----:B------:R-:W-:Y:S01]  /*21ab0*/  IADD3 R12, P4, PT, R14, R77, RZ ;  /* 0x0000004d0e0c7210 */ /* 0x000fe20007f9e0ff */
[----:B------:R0:W-:Y:S04]  /*21ac0*/  @P6 STG.E.U8 desc[UR22][R8.64], R15 ;  /* 0x0000000f08006986 */ /* 0x0001e8000c101116 */
[----:B------:R-:W-:Y:S01]  /*21ad0*/  IMAD.X R13, R21, 0x1, R74, P4 ;  /* 0x00000001150d7824 */ /* 0x000fe200020e064a */
[----:B------:R2:W-:Y:S01]  /*21ae0*/  @P2 STG.E.U8 desc[UR22][R4.64], R19 ;  /* 0x0000001304002986 */ /* 0x0005e2000c101116 */
[----:B------:R-:W-:Y:S02]  /*21af0*/  ISETP.LT.AND P2, PT, R87, UR14, !P0 ;  /* 0x0000000e57007c0c */ /* 0x000fe4000c741270 */
[----:B------:R-:W-:Y:S01]  /*21b00*/  ISETP.LT.AND P0, PT, R86, UR14, !P0 ;  /* 0x0000000e56007c0c */ /* 0x000fe2000c701270 */
[----:B------:R3:W-:Y:S01]  /*21b10*/  @P3 STG.E.U8 desc[UR22][R2.64], R35 ;  /* 0x0000002302003986 */ /* 0x0007e2000c101116 */
[----:B------:R-:W-:-:S02]  /*21b20*/  IADD3 R6, P3, PT, R10, R0, RZ ;  /* 0x000000000a067210 */ /* 0x000fc40007f7e0ff */
[----:B------:R-:W-:Y:S02]  /*21b30*/  IADD3 R10, P6, PT, R10, R78, RZ ;  /* 0x0000004e0a0a7210 */ /* 0x000fe40007fde0ff */
[----:B------:R-:W-:Y:S01]  /*21b40*/  ISETP.LT.AND P4, PT, R88, UR14, !P5 ;  /* 0x0000000e58007c0c */ /* 0x000fe2000ef81270 */
[--C-:B------:R-:W-:Y:S01]  /*21b50*/  IMAD.X R7, R17, 0x1, R79.reuse, P3 ;  /* 0x0000000111077824 */ /* 0x100fe200018e064f */
[----:B0-----:R-:W-:Y:S01]  /*21b60*/  PRMT R15, R67, 0x9910, RZ ;  /* 0x00009910430f7816 */ /* 0x001fe200000000ff */
[----:B------:R-:W-:Y:S01]  /*21b70*/  IMAD.X R11, R17, 0x1, R76, P6 ;  /* 0x00000001110b7824 */ /* 0x000fe200030e064c */
[C---:B--2---:R-:W-:Y:S02]  /*21b80*/  IADD3 R4, P3, PT, R14.reuse, R75, RZ ;  /* 0x0000004b0e047210 */ /* 0x044fe40007f7e0ff */
[----:B------:R-:W-:Y:S01]  /*21b90*/  IADD3 R8, P6, PT, R14, R0, RZ ;  /* 0x000000000e087210 */ /* 0x000fe20007fde0ff */
[----:B------:R0:W-:Y:S01]  /*21ba0*/  @P2 STG.E.U8 desc[UR22][R6.64], R51 ;  /* 0x0000003306002986 */ /* 0x0001e2000c101116 */
[----:B---3--:R-:W-:Y:S01]  /*21bb0*/  PRMT R3, R19, 0x9910, RZ ;  /* 0x0000991013037816 */ /* 0x008fe200000000ff */
[----:B------:R-:W-:Y:S01]  /*21bc0*/  IMAD.X R5, R21, 0x1, R80, P3 ;  /* 0x0000000115057824 */ /* 0x000fe200018e0650 */
[----:B------:R-:W-:Y:S01]  /*21bd0*/  ISETP.LT.AND P3, PT, R87, UR14, !P5 ;  /* 0x0000000e57007c0c */ /* 0x000fe2000ef61270 */
[----:B------:R-:W-:Y:S01]  /*21be0*/  IMAD.X R9, R21, 0x1, R79, P6 ;  /* 0x0000000115097824 */ /* 0x000fe200030e064f */
[----:B------:R-:W-:Y:S01]  /*21bf0*/  ISETP.LT.AND P5, PT, R86, UR14, !P5 ;  /* 0x0000000e56007c0c */ /* 0x000fe2000efa1270 */
[----:B------:R2:W-:Y:S01]  /*21c00*/  @P0 STG.E.U8 desc[UR22][R10.64], R67 ;  /* 0x000000430a000986 */ /* 0x0005e2000c101116 */
[----:B------:R-:W-:-:S02]  /*21c10*/  PRMT R0, R35, 0x9910, RZ ;  /* 0x0000991023007816 */ /* 0x000fc400000000ff */
[----:B------:R-:W-:Y:S02]  /*21c20*/  IADD3 R78, P6, PT, R14, R78, RZ ;  /* 0x0000004e0e4e7210 */ /* 0x000fe40007fde0ff */
[----:B------:R-:W-:Y:S02]  /*21c30*/  PRMT R2, R51, 0x9910, RZ ;  /* 0x0000991033027816 */ /* 0x000fe400000000ff */
[----:B------:R-:W-:Y:S01]  /*21c40*/  SHF.R.S32.HI R3, RZ, 0x8, R3 ;  /* 0x00000008ff037819 */ /* 0x000fe20000011403 */
[----:B------:R-:W-:Y:S01]  /*21c50*/  IMAD.X R79, R21, 0x1, R76, P6 ;  /* 0x00000001154f7824 */ /* 0x000fe200030e064c */
[----:B0-----:R-:W-:Y:S02]  /*21c60*/  SHF.R.S32.HI R7, RZ, 0x8, R0 ;  /* 0x00000008ff077819 */ /* 0x001fe40000011400 */
[----:B------:R-:W-:Y:S01]  /*21c70*/  SHF.R.S32.HI R15, RZ, 0x8, R15 ;  /* 0x00000008ff0f7819 */ /* 0x000fe2000001140f */
[----:B------:R0:W-:Y:S01]  /*21c80*/  @P1 STG.E.U8 desc[UR22][R12.64], R3 ;  /* 0x000000030c001986 */ /* 0x0001e2000c101116 */
[----:B--2---:R-:W-:-:S03]  /*21c90*/  SHF.R.S32.HI R11, RZ, 0x8, R2 ;  /* 0x00000008ff0b7819 */ /* 0x004fc60000011402 */
[----:B------:R0:W-:Y:S04]  /*21ca0*/  @P4 STG.E.U8 desc[UR22][R4.64], R7 ;  /* 0x0000000704004986 */ /* 0x0001e8000c101116 */
[----:B------:R0:W-:Y:S04]  /*21cb0*/  @P3 STG.E.U8 desc[UR22][R8.64], R11 ;  /* 0x0000000b08003986 */ /* 0x0001e8000c101116 */
[----:B------:R0:W-:Y:S01]  /*21cc0*/  @P5 STG.E.U8 desc[UR22][R78.64], R15 ;  /* 0x0000000f4e005986 */ /* 0x0001e2000c101116 */
[----:B-1----:R-:W-:Y:S06]  /*21cd0*/  BAR.SYNC.DEFER_BLOCKING 0x0 ;  /* 0x0000000000007b1d */ /* 0x002fec0000010000 */
[----:B------:R-:W-:Y:S05]  /*21ce0*/  BRA.U UP0, `(.L_x_13) ;  /* 0x0000000100a07547 */ /* 0x000fea000b800000 */
[----:B------:R-:W1:Y:S01]  /*21cf0*/  S2UR UR5, SR_CgaCtaId ;  /* 0x00000000000579c3 */ /* 0x000e620000008800 */
[----:B------:R-:W-:Y:S01]  /*21d00*/  NOP ;  /* 0x0000000000007918 */ /* 0x000fe20000000000 */
[----:B------:R-:W-:Y:S01]  /*21d10*/  UMOV UR4, 0x50 ;  /* 0x0000005000047882 */ /* 0x000fe20000000000 */
[----:B------:R-:W-:Y:S02]  /*21d20*/  IMAD.U32 R0, RZ, RZ, UR8 ;  /* 0x00000008ff007e24 */ /* 0x000fe4000f8e00ff */
[----:B0-----:R-:W-:Y:S02]  /*21d30*/  IMAD.MOV.U32 R3, RZ, RZ, 0x3 ;  /* 0x00000003ff037424 */ /* 0x001fe400078e00ff */
[----:B------:R-:W-:Y:S01]  /*21d40*/  IMAD.MOV.U32 R7, RZ, RZ, 0x1 ;  /* 0x00000001ff077424 */ /* 0x000fe200078e00ff */
[----:B------:R-:W-:-:S04]  /*21d50*/  LOP3.LUT R0, R0, 0xffff, RZ, 0xc0, !PT ;  /* 0x0000ffff00007812 */ /* 0x000fc800078ec0ff */
[----:B------:R-:W-:-:S05]  /*21d60*/  SHF.R.U32.HI R0, RZ, 0x5, R0 ;  /* 0x00000005ff007819 */ /* 0x000fca0000011600 */
[----:B------:R-:W-:Y:S01]  /*21d70*/  VIADD R2, R0, 0x10 ;  /* 0x0000001000027836 */ /* 0x000fe20000000000 */
[----:B------:R-:W-:Y:S01]  /*21d80*/  SHF.L.U32 R0, R3, R0, RZ ;  /* 0x0000000003007219 */ /* 0x000fe200000006ff */
[----:B-1----:R-:W-:-:S03]  /*21d90*/  ULEA UR6, UR5, UR4, 0x18 ;  /* 0x0000000405067291 */ /* 0x002fc6000f8ec0ff */
[----:B------:R-:W-:-:S04]  /*21da0*/  SHF.L.U32 R3, R7, R2, RZ ;  /* 0x0000000207037219 */ /* 0x000fc800000006ff */
[----:B------:R-:W-:Y:S02]  /*21db0*/  LOP3.LUT R0, R3, R0, RZ, 0xfc, !PT ;  /* 0x0000000003007212 */ /* 0x000fe400078efcff */
[----:B------:R-:W0:Y:S02]  /*21dc0*/  LDS R5, [UR6] ;  /* 0x00000006ff057984 */ /* 0x000e240008000800 */
[C---:B------:R-:W-:Y:S02]  /*21dd0*/  LOP3.LUT R2, R0.reuse, 0xffff, RZ, 0xc0, !PT ;  /* 0x0000ffff00027812 */ /* 0x040fe400078ec0ff */
[----:B0-----:R-:W-:-:S04]  /*21de0*/  LOP3.LUT R3, R0, 0xffff, R5, 0x80, !PT ;  /* 0x0000ffff00037812 */ /* 0x001fc800078e8005 */
[----:B------:R-:W-:-:S13]  /*21df0*/  ISETP.NE.AND P0, PT, R3, R2, PT ;  /* 0x000000020300720c */ /* 0x000fda0003f05270 */
[----:B------:R-:W-:Y:S05]  /*21e00*/  @P0 BRA `(.L_x_14) ;  /* 0x0000000000500947 */ /* 0x000fea0003800000 */
[----:B------:R-:W-:Y:S02]  /*21e10*/  SHF.R.U32.HI R5, RZ, 0x10, R5 ;  /* 0x00000010ff057819 */ /* 0x000fe40000011605 */
[----:B------:R-:W-:-:S04]  /*21e20*/  SHF.R.U32.HI R2, RZ, 0x10, R0 ;  /* 0x00000010ff027819 */ /* 0x000fc80000011600 */
[----:B------:R-:W-:-:S04]  /*21e30*/  LOP3.LUT R5, R5, R2, RZ, 0xc0, !PT ;  /* 0x0000000205057212 */ /* 0x000fc800078ec0ff */
[----:B------:R-:W-:-:S13]  /*21e40*/  ISETP.NE.AND P0, PT, R5, R2, PT ;  /* 0x000000020500720c */ /* 0x000fda0003f05270 */
[----:B------:R-:W-:Y:S05]  /*21e50*/  @P0 BRA `(.L_x_15) ;  /* 0x0000000000300947 */ /* 0x000fea0003800000 */
[----:B------:R-:W-:Y:S01]  /*21e60*/  R2UR UR4, R0 ;  /* 0x00000000000472ca */ /* 0x000fe200000e0000 */
[----:B------:R-:W-:Y:S01]  /*21e70*/  VOTEU.ANY UR5, UPT, PT ;  /* 0x0000000000057886 */ /* 0x000fe200038e0100 */
[----:B------:R-:W0:Y:S01]  /*21e80*/  S2R R0, SR_LANEID ;  /* 0x0000000000007919 */ /* 0x000e220000000000 */
[----:B------:R-:W-:-:S10]  /*21e90*/  UFLO.U32 UR5, UR5 ;  /* 0x00000005000572bd */ /* 0x000fd400080e0000 */
[----:B------:R-:W-:-:S06]  /*21ea0*/  ULOP3.LUT UR4, URZ, UR4, URZ, 0x33, !UPT ;  /* 0x00000004ff047292 */ /* 0x000fcc000f8e33ff */
[----:B------:R-:W-:-:S04]  /*21eb0*/  IMAD.U32 R2, RZ, RZ, UR4 ;  /* 0x00000004ff027e24 */ /* 0x000fc8000f8e00ff */
[----:B------:R-:W1:Y:S02]  /*21ec0*/  REDUX UR7, R2 ;  /* 0x00000000020773c4 */ /* 0x000e640000000000 */
[----:B------:R2:W-:Y:S01]  /*21ed0*/  UTCATOMSWS.AND URZ, UR4 ;  /* 0x0000000400ff79e3 */ /* 0x0005e20008000000 */
[----:B0-----:R-:W-:Y:S01]  /*21ee0*/  ISETP.EQ.U32.AND P0, PT, R0, UR5, PT ;  /* 0x0000000500007c0c */ /* 0x001fe2000bf02070 */
[----:B-1----:R-:W-:-:S12]  /*21ef0*/  IMAD.U32 R0, RZ, RZ, UR7 ;  /* 0x00000007ff007e24 */ /* 0x002fd8000f8e00ff */
[----:B------:R2:W-:Y:S01]  /*21f00*/  @P0 ATOMS.AND RZ, [UR6], R0 ;  /* 0x00000000ffff098c */ /* 0x0005e2000a800006 */
[----:B------:R-:W-:Y:S05]  /*21f10*/  BRA `(.L_x_13) ;  /* 0x0000000000147947 */ /* 0x000fea0003800000 */
.L_x_15:
[----:B------:R-:W-:-:S07]  /*21f20*/  MOV R2, 0x21f40 ;  /* 0x00021f4000027802 */ /* 0x000fce0000000f00 */
[----:B------:R-:W-:Y:S05]  /*21f30*/  CALL.REL.NOINC `($__internal_0_$__cuda_sm10x_tcgen05_guardrail_trap_col_being_dealloced_not_returned_by_alloc) ;  /* 0x00000000002c7944 */ /* 0x000fea0003c00000 */
[----:B------:R-:W-:Y:S05]  /*21f40*/  BRA `(.L_x_13) ;  /* 0x0000000000087947 */ /* 0x000fea0003800000 */
.L_x_14:
[----:B------:R-:W-:-:S07]  /*21f50*/  MOV R2, 0x21f70 ;  /* 0x00021f7000027802 */ /* 0x000fce0000000f00 */
[----:B------:R-:W-:Y:S05]  /*21f60*/  CALL.REL.NOINC `($__internal_2_$__cuda_sm10x_tcgen05_guardrail_trap_unallocated_columns_being_dealloced) ;  /* 0x0000000000387944 */ /* 0x000fea0003c00000 */
.L_x_13:
[----:B------:R-:W-:Y:S01]  /*21f70*/  NOP ;  /* 0x0000000000007918 */ /* 0x000fe20000000000 */
[----:B--2---:R-:W-:Y:S05]  /*21f80*/  EXIT ;  /* 0x000000000000794d */ /* 0x004fea0003800000 */
.L_x_8:
[----:B------:R-:W1:Y:S02]  /*21f90*/  SYNCS.PHASECHK.TRANS64.TRYWAIT P1, [UR11], R30 ;  /* 0x0000001eff0075a7 */ /* 0x000e64000802110b */
[----:B-1----:R-:W-:Y:S05]  /*21fa0*/  @!P1 BRA `(.L_x_8) ;  /* 0xfffffffc00f89947 */ /* 0x002fea000383ffff */
[----:B------:R-:W-:Y:S05]  /*21fb0*/  BRA `(.L_x_16) ;  /* 0xffffff3000f87947 */ /* 0x000fea000383ffff */
.L_x_12:
[----:B------:R-:W0:Y:S02]  /*21fc0*/  SYNCS.PHASECHK.TRANS64.TRYWAIT P2, [UR11], R0 ;  /* 0x00000000ff0075a7 */ /* 0x000e24000804110b */
[----:B0-----:R-:W-:Y:S05]  /*21fd0*/  @!P2 BRA `(.L_x_12) ;  /* 0xfffffffc00f8a947 */ /* 0x001fea000383ffff */
[----:B------:R-:W-:Y:S05]  /*21fe0*/  BRA `(.L_x_11) ;  /* 0xffffffe000547947 */ /* 0x000fea000383ffff */
        .weak           $__internal_0_$__cuda_sm10x_tcgen05_guardrail_trap_col_being_dealloced_not_returned_by_alloc
        .type           $__internal_0_$__cuda_sm10x_tcgen05_guardrail_trap_col_being_dealloced_not_returned_by_alloc,@function
        .size           $__internal_0_$__cuda_sm10x_tcgen05_guardrail_trap_col_being_dealloced_not_returned_by_alloc,($__internal_1_$__cuda_sm10x_tcgen05_guardrail_trap_phase_invalid_during_alloc - $__internal_0_$__cuda_sm10x_tcgen05_guardrail_trap_col_being_dealloced_not_returned_by_alloc)
$__internal_0_$__cuda_sm10x_tcgen05_guardrail_trap_col_being_dealloced_not_returned_by_alloc:
[----:B------:R-:W-:Y:S05]  /*21ff0*/  BPT.TRAP 0x1 ;  /* 0x000000040000795c */ /* 0x000fea0000300000 */
[----:B------:R-:W-:-:S04]  /*22000*/  IMAD.MOV.U32 R3, RZ, RZ, 0x0 ;  /* 0x00000000ff037424 */ /* 0x000fc800078e00ff */
[----:B------:R-:W-:Y:S05]  /*22010*/  RET.REL.NODEC R2 `(matmul_kernel) ;  /* 0xfffffddc02f87950 */ /* 0x000fea0003c3ffff */
        .weak           $__internal_1_$__cuda_sm10x_tcgen05_guardrail_trap_phase_invalid_during_alloc
        .type           $__internal_1_$__cuda_sm10x_tcgen05_guardrail_trap_phase_invalid_during_alloc,@function
        .size           $__internal_1_$__cuda_sm10x_tcgen05_guardrail_trap_phase_invalid_during_alloc,($__internal_2_$__cuda_sm10x_tcgen05_guardrail_trap_unallocated_columns_being_dealloced - $__internal_1_$__cuda_sm10x_tcgen05_guardrail_trap_phase_invalid_during_alloc)
$__internal_1_$__cuda_sm10x_tcgen05_guardrail_trap_phase_invalid_during_alloc:
[----:B------:R-:W-:Y:S05]  /*22020*/  BPT.TRAP 0x1 ;  /* 0x000000040000795c */ /* 0x000fea0000300000 */
[----:B------:R-:W-:-:S04]  /*22030*/  IMAD.MOV.U32 R3, RZ, RZ, 0x0 ;  /* 0x00000000ff037424 */ /* 0x000fc800078e00ff */
[----:B------:R-:W-:Y:S05]  /*22040*/  RET.REL.NODEC R2 `(matmul_kernel) ;  /* 0xfffffddc02ec7950 */ /* 0x000fea0003c3ffff */
        .weak           $__internal_2_$__cuda_sm10x_tcgen05_guardrail_trap_unallocated_columns_being_dealloced
        .type           $__internal_2_$__cuda_sm10x_tcgen05_guardrail_trap_unallocated_columns_being_dealloced,@function
        .size           $__internal_2_$__cuda_sm10x_tcgen05_guardrail_trap_unallocated_columns_being_dealloced,(.L_x_20 - $__internal_2_$__cuda_sm10x_tcgen05_guardrail_trap_unallocated_columns_being_dealloced)
$__internal_2_$__cuda_sm10x_tcgen05_guardrail_trap_unallocated_columns_being_dealloced:
[----:B------:R-:W-:Y:S05]  /*22050*/  BPT.TRAP 0x1 ;  /* 0x000000040000795c */ /* 0x000fea0000300000 */
[----:B------:R-:W-:-:S04]  /*22060*/  IMAD.MOV.U32 R3, RZ, RZ, 0x0 ;  /* 0x00000000ff037424 */ /* 0x000fc800078e00ff */
[----:B------:R-:W-:Y:S05]  /*22070*/  RET.REL.NODEC R2 `(matmul_kernel) ;  /* 0xfffffddc02e07950 */ /* 0x000fea0003c3ffff */
.L_x_17:
[----:B------:R-:W-:-:S00]  /*22080*/  BRA `(.L_x_17) ;  /* 0xfffffffc00fc7947 */ /* 0x000fc0000383ffff */
[----:B------:R-:W-:-:S00]  /*22090*/  NOP ;  /* 0x0000000000007918 */ /* 0x000fc00000000000 */
        /* <DEDUP_REMOVED lines=14> */
.L_x_20:


//--------------------- .nv.shared.matmul_kernel  --------------------------
	.section	.nv.shared.matmul_kernel,"aw",@nobits
	.sectionflags	@""
	.align	16
	.zero		1024


//--------------------- .nv.shared.reserved.0     --------------------------
	.section	.nv.shared.reserved.0,"aw",@nobits
	.align	8
	.weak		__nv_reservedSMEM_offset_0_alias
	.size		__nv_reservedSMEM_offset_0_alias, 0, 64
	.other		__nv_reservedSMEM_offset_0_alias,@"STO_CUDA_RESERVED_SHARED STV_DEFAULT"
__nv_reservedSMEM_offset_0_alias:
	.zero		0
.nv.shared.reserved.0:
	.zero		64
	.weak		__nv_reservedSMEM_allocation_phase
	.type		__nv_reservedSMEM_allocation_phase,@object
	.size		__nv_reservedSMEM_allocation_phase,(.L_0 - __nv_reservedSMEM_allocation_phase)
__nv_reservedSMEM_allocation_phase:
	.zero		1
.L_0:
	.zero		7
	.weak		__nv_reservedSMEM_devtool_atexit_pc
	.type		__nv_reservedSMEM_devtool_atexit_pc,@object
	.size		__nv_reservedSMEM_devtool_atexit_pc,(__nv_reservedSMEM_allocation_mask - __nv_reservedSMEM_devtool_atexit_pc)
__nv_reservedSMEM_devtool_atexit_pc:
	.zero		8
	.weak		__nv_reservedSMEM_allocation_mask
	.type		__nv_reservedSMEM_allocation_mask,@object
	.size		__nv_reservedSMEM_allocation_mask,(.L_2 - __nv_reservedSMEM_allocation_mask)
__nv_reservedSMEM_allocation_mask:
	.zero		4
.L_2:


//--------------------- .nv.constant0.matmul_kernel --------------------------
	.section	.nv.constant0.matmul_kernel,"a",@progbits
	.sectionflags	@""
	.align	4
.nv.constant0.matmul_kernel:
	.zero		976


//--------------------- SYMBOLS --------------------------

	.type		.nv.reservedSmem.offset0,@object
	.size		.nv.reservedSmem.offset0,0x4
	.type		.nv.reservedSmem.cap,@object
	.size		.nv.reservedSmem.cap,0x4
